def matmul_kernel(
    a_ptr,
    b_ptr,
    c_ptr,
    M,
    N,
    K,
    stride_am,
    stride_ak,
    stride_bk,
    stride_bn,
    stride_cm,
    stride_cn,
    BLOCK_M: tl.constexpr,
    BLOCK_N: tl.constexpr,
    BLOCK_K: tl.constexpr,
    GROUP_M: tl.constexpr,
):
    pid = tl.program_id(axis=0)
    num_pid_m = tl.cdiv(M, BLOCK_M)
    num_pid_n = tl.cdiv(N, BLOCK_N)
    num_pid_in_group = GROUP_M * num_pid_n
    group_id = pid // num_pid_in_group
    first_pid_m = group_id * GROUP_M
    group_size_m = min(num_pid_m - first_pid_m, GROUP_M)
    pid_m = first_pid_m + ((pid % num_pid_in_group) % group_size_m)
    pid_n = (pid % num_pid_in_group) // group_size_m

    offs_am = (pid_m * BLOCK_M + tl.arange(0, BLOCK_M)) % M
    offs_bn = (pid_n * BLOCK_N + tl.arange(0, BLOCK_N)) % N
    offs_k = tl.arange(0, BLOCK_K)
    a_ptrs = a_ptr + offs_am[:, None] * stride_am + offs_k[None, :] * stride_ak
    b_ptrs = b_ptr + offs_k[:, None] * stride_bk + offs_bn[None, :] * stride_bn

    acc = tl.zeros((BLOCK_M, BLOCK_N), dtype=tl.float32)
    for kk in range(0, tl.cdiv(K, BLOCK_K)):
        a = tl.load(a_ptrs, mask=offs_k[None, :] < K - kk * BLOCK_K, other=0.0)
        b = tl.load(b_ptrs, mask=offs_k[:, None] < K - kk * BLOCK_K, other=0.0)
        acc = tl.dot(a, b, acc)
        a_ptrs += BLOCK_K * stride_ak
        b_ptrs += BLOCK_K * stride_bk

    c = acc.to(c_ptr.dtype.element_ty)
    offs_cm = pid_m * BLOCK_M + tl.arange(0, BLOCK_M)
    offs_cn = pid_n * BLOCK_N + tl.arange(0, BLOCK_N)
    c_ptrs = c_ptr + offs_cm[:, None] * stride_cm + offs_cn[None, :] * stride_cn
    mask = (offs_cm[:, None] < M) & (offs_cn[None, :] < N)
    tl.store(c_ptrs, c, mask=mask)

# config = {"BLOCK_K": 64, "BLOCK_M": 64, "BLOCK_N": 512, "GROUP_M": 8, "arch": "sm_90", "dtype": "fp32", "num_ctas": 1, "num_stages": 3, "num_warps": 4}
# arch = sm_90


// ===== COMPILED SASS (sm_90a) =====

	.target	sm_90a

	.elftype	@"ET_EXEC"


//--------------------- .note.nv.tkinfo           --------------------------
	.section	.note.nv.tkinfo,"",@"SHT_NOTE"
	.sectionflags	@"SHF_NOTE_NV_TKINFO"
	.tkinfo
        /*0018*/ 	.word	0x00000002
        /*0030*/ 	.string	""
        /*0030*/ 	.string	"ptxas"
        /*0030*/ 	.string	"Cuda compilation tools, release 13.0, V13.0.88"
        /*0030*/ 	.string	"Build cuda_13.0.r13.0/compiler.36424714_0"
        /*0030*/ 	.string	"-v  -suppress-debug-info  -lineinfo  -arch sm_90a "



//--------------------- .note.nv.cuinfo           --------------------------
	.section	.note.nv.cuinfo,"",@"SHT_NOTE"
	.sectionflags	@"SHF_NOTE_NV_CUINFO"
        /*0018*/ 	.short	0x0002
        /*001a*/ 	.short	0x005a
        /*001c*/ 	.short	0x0082
	.zero		2


//--------------------- .nv.info                  --------------------------
	.section	.nv.info,"",@"SHT_CUDA_INFO"
	.align	4


	//----- nvinfo : EIATTR_REGCOUNT
	.align		4
        /*0000*/ 	.byte	0x04, 0x2f
        /*0002*/ 	.short	(.L_1 - .L_0)
	.align		4
.L_0:
        /*0004*/ 	.word	index@(matmul_kernel)
        /*0008*/ 	.word	0x000000ff


	//----- nvinfo : EIATTR_FRAME_SIZE
	.align		4
.L_1:
        /*000c*/ 	.byte	0x04, 0x11
        /*000e*/ 	.short	(.L_3 - .L_2)
	.align		4
.L_2:
        /*0010*/ 	.word	index@(matmul_kernel)
        /*0014*/ 	.word	0x00001200


	//----- nvinfo : EIATTR_MIN_STACK_SIZE
	.align		4
.L_3:
        /*0018*/ 	.byte	0x04, 0x12
        /*001a*/ 	.short	(.L_5 - .L_4)
	.align		4
.L_4:
        /*001c*/ 	.word	index@(matmul_kernel)
        /*0020*/ 	.word	0x00001200
.L_5:


//--------------------- .nv.compat                --------------------------
	.section	.nv.compat,"",@"SHT_CUDA_COMPAT_INFO"
	.align	4
        /*0000*/ 	.byte	0x02, 0x09, 0x01, 0x00, 0x02, 0x02, 0x04, 0x00, 0x02, 0x05, 0x05, 0x00, 0x03, 0x07, 0x01, 0x01
        /*0010*/ 	.byte	0x02, 0x03, 0x00, 0x00, 0x02, 0x06, 0x01, 0x00, 0x04, 0x0b, 0x08, 0x00, 0x00, 0x00, 0x00, 0x00
        /*0020*/ 	.byte	0x00, 0x00, 0x00, 0x00


//--------------------- .nv.info.matmul_kernel    --------------------------
	.section	.nv.info.matmul_kernel,"",@"SHT_CUDA_INFO"
	.sectionflags	@""
	.align	4


	//----- nvinfo : EIATTR_CUDA_API_VERSION
	.align		4
        /*0000*/ 	.byte	0x04, 0x37
        /*0002*/ 	.short	(.L_7 - .L_6)
.L_6:
        /*0004*/ 	.word	0x00000082


	//----- nvinfo : EIATTR_KPARAM_INFO
	.align		4
.L_7:
        /*0008*/ 	.byte	0x04, 0x17
        /*000a*/ 	.short	(.L_9 - .L_8)
.L_8:
        /*000c*/ 	.word	0x00000000
        /*0010*/ 	.short	0x000d
        /*0012*/ 	.short	0x0048
        /*0014*/ 	.byte	0x00, 0xf4, 0x21, 0x00


	//----- nvinfo : EIATTR_KPARAM_INFO
	.align		4
.L_9:
        /*0018*/ 	.byte	0x04, 0x17
        /*001a*/ 	.short	(.L_11 - .L_10)
.L_10:
        /*001c*/ 	.word	0x00000000
        /*0020*/ 	.short	0x000c
        /*0022*/ 	.short	0x0040
        /*0024*/ 	.byte	0x00, 0xf4, 0x21, 0x00


	//----- nvinfo : EIATTR_KPARAM_INFO
	.align		4
.L_11:
        /*0028*/ 	.byte	0x04, 0x17
        /*002a*/ 	.short	(.L_13 - .L_12)
.L_12:
        /*002c*/ 	.word	0x00000000
        /*0030*/ 	.short	0x000b
        /*0032*/ 	.short	0x0038
        /*0034*/ 	.byte	0x00, 0xf0, 0x11, 0x00


	//----- nvinfo : EIATTR_KPARAM_INFO
	.align		4
.L_13:
        /*0038*/ 	.byte	0x04, 0x17
        /*003a*/ 	.short	(.L_15 - .L_14)
.L_14:
        /*003c*/ 	.word	0x00000000
        /*0040*/ 	.short	0x000a
        /*0042*/ 	.short	0x0034
        /*0044*/ 	.byte	0x00, 0xf0, 0x11, 0x00


	//----- nvinfo : EIATTR_KPARAM_INFO
	.align		4
.L_15:
        /*0048*/ 	.byte	0x04, 0x17
        /*004a*/ 	.short	(.L_17 - .L_16)
.L_16:
        /*004c*/ 	.word	0x00000000
        /*0050*/ 	.short	0x0009
        /*0052*/ 	.short	0x0030
        /*0054*/ 	.byte	0x00, 0xf0, 0x11, 0x00


	//----- nvinfo : EIATTR_KPARAM_INFO
	.align		4
.L_17:
        /*0058*/ 	.byte	0x04, 0x17
        /*005a*/ 	.short	(.L_19 - .L_18)
.L_18:
        /*005c*/ 	.word	0x00000000
        /*0060*/ 	.short	0x0008
        /*0062*/ 	.short	0x002c
        /*0064*/ 	.byte	0x00, 0xf0, 0x11, 0x00


	//----- nvinfo : EIATTR_KPARAM_INFO
	.align		4
.L_19:
        /*0068*/ 	.byte	0x04, 0x17
        /*006a*/ 	.short	(.L_21 - .L_20)
.L_20:
        /*006c*/ 	.word	0x00000000
        /*0070*/ 	.short	0x0007
        /*0072*/ 	.short	0x0028
        /*0074*/ 	.byte	0x00, 0xf0, 0x11, 0x00


	//----- nvinfo : EIATTR_KPARAM_INFO
	.align		4
.L_21:
        /*0078*/ 	.byte	0x04, 0x17
        /*007a*/ 	.short	(.L_23 - .L_22)
.L_22:
        /*007c*/ 	.word	0x00000000
        /*0080*/ 	.short	0x0006
        /*0082*/ 	.short	0x0024
        /*0084*/ 	.byte	0x00, 0xf0, 0x11, 0x00


	//----- nvinfo : EIATTR_KPARAM_INFO
	.align		4
.L_23:
        /*0088*/ 	.byte	0x04, 0x17
        /*008a*/ 	.short	(.L_25 - .L_24)
.L_24:
        /*008c*/ 	.word	0x00000000
        /*0090*/ 	.short	0x0005
        /*0092*/ 	.short	0x0020
        /*0094*/ 	.byte	0x00, 0xf0, 0x11, 0x00


	//----- nvinfo : EIATTR_KPARAM_INFO
	.align		4
.L_25:
        /*0098*/ 	.byte	0x04, 0x17
        /*009a*/ 	.short	(.L_27 - .L_26)
.L_26:
        /*009c*/ 	.word	0x00000000
        /*00a0*/ 	.short	0x0004
        /*00a2*/ 	.short	0x001c
        /*00a4*/ 	.byte	0x00, 0xf0, 0x11, 0x00


	//----- nvinfo : EIATTR_KPARAM_INFO
	.align		4
.L_27:
        /*00a8*/ 	.byte	0x04, 0x17
        /*00aa*/ 	.short	(.L_29 - .L_28)
.L_28:
        /*00ac*/ 	.word	0x00000000
        /*00b0*/ 	.short	0x0003
        /*00b2*/ 	.short	0x0018
        /*00b4*/ 	.byte	0x00, 0xf0, 0x11, 0x00


	//----- nvinfo : EIATTR_KPARAM_INFO
	.align		4
.L_29:
        /*00b8*/ 	.byte	0x04, 0x17
        /*00ba*/ 	.short	(.L_31 - .L_30)
.L_30:
        /*00bc*/ 	.word	0x00000000
        /*00c0*/ 	.short	0x0002
        /*00c2*/ 	.short	0x0010
        /*00c4*/ 	.byte	0x00, 0xf4, 0x21, 0x00


	//----- nvinfo : EIATTR_KPARAM_INFO
	.align		4
.L_31:
        /*00c8*/ 	.byte	0x04, 0x17
        /*00ca*/ 	.short	(.L_33 - .L_32)
.L_32:
        /*00cc*/ 	.word	0x00000000
        /*00d0*/ 	.short	0x0001
        /*00d2*/ 	.short	0x0008
        /*00d4*/ 	.byte	0x00, 0xf4, 0x21, 0x00


	//----- nvinfo : EIATTR_KPARAM_INFO
	.align		4
.L_33:
        /*00d8*/ 	.byte	0x04, 0x17
        /*00da*/ 	.short	(.L_35 - .L_34)
.L_34:
        /*00dc*/ 	.word	0x00000000
        /*00e0*/ 	.short	0x0000
        /*00e2*/ 	.short	0x0000
        /*00e4*/ 	.byte	0x00, 0xf4, 0x21, 0x00


	//----- nvinfo : EIATTR_SPARSE_MMA_MASK
	.align		4
.L_35:
        /*00e8*/ 	.byte	0x03, 0x50
        /*00ea*/ 	.short	0x0000


	//----- nvinfo : EIATTR_MAXREG_COUNT
	.align		4
        /*00ec*/ 	.byte	0x03, 0x1b
        /*00ee*/ 	.short	0x00ff


	//----- nvinfo : EIATTR_NUM_BARRIERS
	.align		4
        /*00f0*/ 	.byte	0x02, 0x4c
        /*00f2*/ 	.byte	0x01
	.zero		1


	//----- nvinfo : EIATTR_ANNOTATIONS
	.align		4
        /*00f4*/ 	.byte	0x04, 0x55
        /*00f6*/ 	.short	(.L_37 - .L_36)


	//   ....[0]....
.L_36:
        /*00f8*/ 	.word	0x00000001
        /*00fc*/ 	.byte	0x80, 0x00, 0x00, 0x00, 0x01, 0x00, 0x00, 0x00, 0x30, 0x06, 0x00, 0x00, 0x01, 0x00, 0x00, 0x00
        /* <DEDUP_REMOVED lines=2300> */
        /*90cc*/ 	.byte	0x00, 0xab, 0x03, 0x00


	//----- nvinfo : EIATTR_MERCURY_ISA_VERSION
	.align		4
.L_37:
        /*90d0*/ 	.byte	0x03, 0x5f
        /*90d2*/ 	.short	0x0101


	//----- nvinfo : EIATTR_EXIT_INSTR_OFFSETS
	.align		4
        /*90d4*/ 	.byte	0x04, 0x1c
        /*90d6*/ 	.short	(.L_39 - .L_38)


	//   ....[0]....
.L_38:
        /*90d8*/ 	.word	0x0003ade0


	//   ....[1]....
        /*90dc*/ 	.word	0x0003ae00


	//----- nvinfo : EIATTR_REQNTID
	.align		4
.L_39:
        /*90e0*/ 	.byte	0x04, 0x10
        /*90e2*/ 	.short	(.L_41 - .L_40)
.L_40:
        /*90e4*/ 	.word	0x00000080
        /*90e8*/ 	.word	0x00000001
        /*90ec*/ 	.word	0x00000001


	//----- nvinfo : EIATTR_CBANK_PARAM_SIZE
	.align		4
.L_41:
        /*90f0*/ 	.byte	0x03, 0x19
        /*90f2*/ 	.short	0x0050


	//----- nvinfo : EIATTR_PARAM_CBANK
	.align		4
        /*90f4*/ 	.byte	0x04, 0x0a
        /*90f6*/ 	.short	(.L_43 - .L_42)
	.align		4
.L_42:
        /*90f8*/ 	.word	index@(.nv.constant0.matmul_kernel)
        /*90fc*/ 	.short	0x0210
        /*90fe*/ 	.short	0x0050


	//----- nvinfo : EIATTR_SW_WAR
	.align		4
.L_43:
        /*9100*/ 	.byte	0x04, 0x36
        /*9102*/ 	.short	(.L_45 - .L_44)
.L_44:
        /*9104*/ 	.word	0x00000008
.L_45:


//--------------------- .nv.callgraph             --------------------------
	.section	.nv.callgraph,"",@"SHT_CUDA_CALLGRAPH"
	.align	4
	.sectionentsize	8
	.align		4
        /*0000*/ 	.word	0x00000000
	.align		4
        /*0004*/ 	.word	0xffffffff
	.align		4
        /*0008*/ 	.word	0x00000000
	.align		4
        /*000c*/ 	.word	0xfffffffe
	.align		4
        /*0010*/ 	.word	0x00000000
	.align		4
        /*0014*/ 	.word	0xfffffffd
	.align		4
        /*0018*/ 	.word	0x00000000
	.align		4
        /*001c*/ 	.word	0xfffffffc


//--------------------- .text.matmul_kernel       --------------------------
	.section	.text.matmul_kernel,"ax",@progbits
	.align	128
        .global         matmul_kernel
        .type           matmul_kernel,@function
        .size           matmul_kernel,(.L_x_3 - matmul_kernel)
        .other          matmul_kernel,@"STO_CUDA_ENTRY STV_DEFAULT"
matmul_kernel:
.text.matmul_kernel:
[----:B------:R-:W1:Y:S08]  /*0000*/  LDC R1, c[0x0][0x28] ;  /* 0x00000a00ff017b82 */ /* 0x000e700000000800 */
[----:B------:R-:W2:Y:S01]  /*0010*/  LDC.64 R2, c[0x0][0x228] ;  /* 0x00008a00ff027b82 */ /* 0x000ea20000000a00 */
[----:B------:R-:W3:Y:S01]  /*0020*/  S2R R5, SR_CTAID.X ;  /* 0x0000000000057919 */ /* 0x000ee20000002500 */
[----:B-1----:R-:W-:Y:S01]  /*0030*/  VIADD R1, R1, 0xffffee00 ;  /* 0xffffee0001017836 */ /* 0x002fe20000000000 */
[----:B------:R-:W-:Y:S01]  /*0040*/  ULDC UR43, c[0x0][0x22c] ;  /* 0x00008b00002b7ab9 */ /* 0x000fe20000000800 */
[----:B------:R-:W-:Y:S01]  /*0050*/  ULDC UR4, c[0x0][0x234] ;  /* 0x00008d0000047ab9 */ /* 0x000fe20000000800 */
[----:B------:R-:W-:Y:S01]  /*0060*/  ULDC.64 UR6, c[0x0][0x218] ;  /* 0x0000860000067ab9 */ /* 0x000fe20000000a00 */
[----:B--2---:R-:W-:Y:S01]  /*0070*/  IMAD.MOV.U32 R12, RZ, RZ, R3 ;  /* 0x000000ffff0c7224 */ /* 0x004fe200078e0003 */
[----:B------:R1:W-:Y:S01]  /*0080*/  STL [R1+0xab0], R2 ;  /* 0x000ab00201007387 */ /* 0x0003e20000100800 */
[----:B------:R-:W-:-:S02]  /*0090*/  IMAD.MOV.U32 R11, RZ, RZ, R2 ;  /* 0x000000ffff0b7224 */ /* 0x000fc400078e0002 */
[----:B------:R-:W-:Y:S01]  /*00a0*/  VIADD R0, R12, 0x1ff ;  /* 0x000001ff0c007836 */ /* 0x000fe20000000000 */
[----:B------:R-:W-:Y:S02]  /*00b0*/  IABS R251, R12 ;  /* 0x0000000c00fb7213 */ /* 0x000fe40000000000 */
[----:B------:R-:W-:Y:S02]  /*00c0*/  IABS R252, R11 ;  /* 0x0000000b00fc7213 */ /* 0x000fe40000000000 */
[----:B------:R-:W-:Y:S02]  /*00d0*/  SHF.R.S32.HI R3, RZ, 0x1f, R0 ;  /* 0x0000001fff037819 */ /* 0x000fe40000011400 */
[----:B---3--:R-:W-:Y:S02]  /*00e0*/  IABS R8, R5 ;  /* 0x0000000500087213 */ /* 0x008fe40000000000 */
[----:B------:R-:W-:-:S04]  /*00f0*/  LEA.HI R3, R3, R0, RZ, 0x9 ;  /* 0x0000000003037211 */ /* 0x000fc800078f48ff */
[----:B------:R-:W-:-:S05]  /*0100*/  SHF.R.S32.HI R3, RZ, 0x9, R3 ;  /* 0x00000009ff037819 */ /* 0x000fca0000011403 */
[----:B------:R-:W-:-:S05]  /*0110*/  IMAD.SHL.U32 R4, R3, 0x8, RZ ;  /* 0x0000000803047824 */ /* 0x000fca00078e00ff */
[-C--:B------:R-:W-:Y:S02]  /*0120*/  IABS R7, R4.reuse ;  /* 0x0000000400077213 */ /* 0x080fe40000000000 */
[----:B------:R-:W-:Y:S02]  /*0130*/  IABS R10, R4 ;  /* 0x00000004000a7213 */ /* 0x000fe40000000000 */
[----:B------:R-:W2:Y:S08]  /*0140*/  I2F.RP R0, R7 ;  /* 0x0000000700007306 */ /* 0x000eb00000209400 */
[----:B--2---:R-:W1:Y:S02]  /*0150*/  MUFU.RCP R0, R0 ;  /* 0x0000000000007308 */ /* 0x004e640000001000 */
[----:B-1----:R-:W-:Y:S01]  /*0160*/  VIADD R2, R0, 0xffffffe ;  /* 0x0ffffffe00027836 */ /* 0x002fe20000000000 */
[----:B------:R-:W-:-:S05]  /*0170*/  IADD3 R0, RZ, -R10, RZ ;  /* 0x8000000aff007210 */ /* 0x000fca0007ffe0ff */
[----:B------:R1:W2:Y:S02]  /*0180*/  F2I.FTZ.U32.TRUNC.NTZ R3, R2 ;  /* 0x0000000200037305 */ /* 0x0002a4000021f000 */
[----:B-1----:R-:W-:Y:S02]  /*0190*/  IMAD.MOV.U32 R2, RZ, RZ, RZ ;  /* 0x000000ffff027224 */ /* 0x002fe400078e00ff */
[----:B--2---:R-:W-:-:S04]  /*01a0*/  IMAD.MOV R6, RZ, RZ, -R3 ;  /* 0x000000ffff067224 */ /* 0x004fc800078e0a03 */
[----:B------:R-:W-:Y:S02]  /*01b0*/  IMAD R9, R6, R7, RZ ;  /* 0x0000000706097224 */ /* 0x000fe400078e02ff */
[----:B------:R-:W-:Y:S02]  /*01c0*/  IMAD.MOV.U32 R6, RZ, RZ, R8 ;  /* 0x000000ffff067224 */ /* 0x000fe400078e0008 */
[----:B------:R-:W-:Y:S01]  /*01d0*/  IMAD.HI.U32 R3, R3, R9, R2 ;  /* 0x0000000903037227 */ /* 0x000fe200078e0002 */
[----:B------:R-:W1:Y:S05]  /*01e0*/  S2R R8, SR_TID.X ;  /* 0x0000000000087919 */ /* 0x000e6a0000002100 */
[----:B------:R-:W-:-:S04]  /*01f0*/  IMAD.HI.U32 R3, R3, R6, RZ ;  /* 0x0000000603037227 */ /* 0x000fc800078e00ff */
[----:B------:R-:W-:-:S05]  /*0200*/  IMAD R0, R3, R0, R6 ;  /* 0x0000000003007224 */ /* 0x000fca00078e0206 */
[----:B------:R-:W-:-:S13]  /*0210*/  ISETP.GT.U32.AND P1, PT, R7, R0, PT ;  /* 0x000000000700720c */ /* 0x000fda0003f24070 */
[----:B------:R-:W-:Y:S02]  /*0220*/  @!P1 IMAD.IADD R0, R0, 0x1, -R7 ;  /* 0x0000000100009824 */ /* 0x000fe400078e0a07 */
[----:B------:R-:W-:Y:S01]  /*0230*/  @!P1 VIADD R3, R3, 0x1 ;  /* 0x0000000103039836 */ /* 0x000fe20000000000 */
[----:B------:R-:W-:Y:S02]  /*0240*/  ISETP.NE.AND P1, PT, R4, RZ, PT ;  /* 0x000000ff0400720c */ /* 0x000fe40003f25270 */
[----:B------:R-:W-:Y:S02]  /*0250*/  ISETP.GE.U32.AND P0, PT, R0, R7, PT ;  /* 0x000000070000720c */ /* 0x000fe40003f06070 */
[----:B------:R-:W-:Y:S02]  /*0260*/  LOP3.LUT R0, R5, R4, RZ, 0x3c, !PT ;  /* 0x0000000405007212 */ /* 0x000fe400078e3cff */
[----:B-1----:R-:W-:Y:S02]  /*0270*/  LOP3.LUT R247, R8, 0x3f, RZ, 0xc0, !PT ;  /* 0x0000003f08f77812 */ /* 0x002fe400078ec0ff */
[----:B------:R-:W-:Y:S01]  /*0280*/  ISETP.GE.AND P2, PT, R0, RZ, PT ;  /* 0x000000ff0000720c */ /* 0x000fe20003f46270 */
[----:B------:R-:W-:Y:S01]  /*0290*/  VIADD R0, R11, 0x3f ;  /* 0x0000003f0b007836 */ /* 0x000fe20000000000 */
[----:B------:R-:W-:-:S04]  /*02a0*/  SHF.R.U32.HI R10, RZ, 0x6, R8 ;  /* 0x00000006ff0a7819 */ /* 0x000fc80000011608 */
[----:B------:R-:W-:Y:S01]  /*02b0*/  SGXT.U32 R10, R10, 0x1 ;  /* 0x000000010a0a781a */ /* 0x000fe20000000000 */
[----:B------:R-:W-:-:S04]  /*02c0*/  @P0 VIADD R3, R3, 0x1 ;  /* 0x0000000103030836 */ /* 0x000fc80000000000 */
[----:B------:R-:W-:Y:S01]  /*02d0*/  IMAD.MOV.U32 R2, RZ, RZ, R3 ;  /* 0x000000ffff027224 */ /* 0x000fe200078e0003 */
[----:B------:R-:W-:-:S03]  /*02e0*/  SHF.R.S32.HI R3, RZ, 0x1f, R0 ;  /* 0x0000001fff037819 */ /* 0x000fc60000011400 */
[----:B------:R-:W-:Y:S01]  /*02f0*/  @!P2 IMAD.MOV R2, RZ, RZ, -R2 ;  /* 0x000000ffff02a224 */ /* 0x000fe200078e0a02 */
[----:B------:R-:W-:Y:S02]  /*0300*/  @!P1 LOP3.LUT R2, RZ, R4, RZ, 0x33, !PT ;  /* 0x00000004ff029212 */ /* 0x000fe400078e33ff */
[----:B------:R-:W-:-:S03]  /*0310*/  LEA.HI R3, R3, R0, RZ, 0x6 ;  /* 0x0000000003037211 */ /* 0x000fc600078f30ff */
[C---:B------:R-:W-:Y:S01]  /*0320*/  IMAD.SHL.U32 R9, R2.reuse, 0x8, RZ ;  /* 0x0000000802097824 */ /* 0x040fe200078e00ff */
[----:B------:R-:W-:-:S04]  /*0330*/  IADD3 R2, -R2, RZ, RZ ;  /* 0x000000ff02027210 */ /* 0x000fc80007ffe1ff */
[----:B------:R-:W-:Y:S01]  /*0340*/  LEA.HI.SX32 R3, R3, -R9, 0x1a ;  /* 0x8000000903037211 */ /* 0x000fe200078fd2ff */
[----:B------:R-:W-:Y:S02]  /*0350*/  IMAD R16, R4, R2, R5 ;  /* 0x0000000204107224 */ /* 0x000fe400078e0205 */
[----:B------:R-:W-:Y:S01]  /*0360*/  IMAD.MOV.U32 R2, RZ, RZ, RZ ;  /* 0x000000ffff027224 */ /* 0x000fe200078e00ff */
[----:B------:R-:W-:Y:S02]  /*0370*/  VIMNMX R13, R3, 0x8, PT ;  /* 0x00000008030d7848 */ /* 0x000fe40003fe0100 */
[----:B------:R-:W-:Y:S02]  /*0380*/  IABS R4, R16 ;  /* 0x0000001000047213 */ /* 0x000fe40000000000 */
[----:B------:R-:W-:-:S04]  /*0390*/  IABS R7, R13 ;  /* 0x0000000d00077213 */ /* 0x000fc80000000000 */
[----:B------:R-:W1:Y:S08]  /*03a0*/  I2F.RP R0, R7 ;  /* 0x0000000700007306 */ /* 0x000e700000209400 */
[----:B-1----:R-:W1:Y:S02]  /*03b0*/  MUFU.RCP R0, R0 ;  /* 0x0000000000007308 */ /* 0x002e640000001000 */
[----:B-1----:R-:W-:Y:S01]  /*03c0*/  VIADD R3, R0, 0xffffffe ;  /* 0x0ffffffe00037836 */ /* 0x002fe20000000000 */
[----:B------:R-:W-:-:S05]  /*03d0*/  IABS R0, R13 ;  /* 0x0000000d00007213 */ /* 0x000fca0000000000 */
[----:B------:R-:W1:Y:S01]  /*03e0*/  F2I.FTZ.U32.TRUNC.NTZ R3, R3 ;  /* 0x0000000300037305 */ /* 0x000e62000021f000 */
[----:B------:R-:W-:Y:S02]  /*03f0*/  IMAD.MOV R0, RZ, RZ, -R0 ;  /* 0x000000ffff007224 */ /* 0x000fe400078e0a00 */
[----:B-1----:R-:W-:-:S04]  /*0400*/  IMAD.MOV R6, RZ, RZ, -R3 ;  /* 0x000000ffff067224 */ /* 0x002fc800078e0a03 */
[----:B------:R-:W-:Y:S02]  /*0410*/  IMAD R5, R6, R7, RZ ;  /* 0x0000000706057224 */ /* 0x000fe400078e02ff */
[----:B------:R-:W1:Y:S02]  /*0420*/  I2F.RP R6, R251 ;  /* 0x000000fb00067306 */ /* 0x000e640000209400 */
[----:B------:R-:W-:-:S04]  /*0430*/  IMAD.HI.U32 R2, R3, R5, R2 ;  /* 0x0000000503027227 */ /* 0x000fc800078e0002 */
[----:B------:R-:W-:Y:S02]  /*0440*/  IMAD.MOV.U32 R5, RZ, RZ, R4 ;  /* 0x000000ffff057224 */ /* 0x000fe400078e0004 */
[----:B------:R-:W2:Y:S02]  /*0450*/  I2F.RP R3, R252 ;  /* 0x000000fc00037306 */ /* 0x000ea40000209400 */
[----:B------:R-:W-:-:S04]  /*0460*/  IMAD.HI.U32 R2, R2, R5, RZ ;  /* 0x0000000502027227 */ /* 0x000fc800078e00ff */
[----:B------:R-:W-:Y:S02]  /*0470*/  IMAD R0, R2, R0, R5 ;  /* 0x0000000002007224 */ /* 0x000fe400078e0205 */
[----:B-1----:R-:W1:Y:S03]  /*0480*/  MUFU.RCP R6, R6 ;  /* 0x0000000600067308 */ /* 0x002e660000001000 */
[----:B------:R-:W-:-:S05]  /*0490*/  ISETP.GT.U32.AND P1, PT, R7, R0, PT ;  /* 0x000000000700720c */ /* 0x000fca0003f24070 */
[----:B--2---:R-:W2:Y:S08]  /*04a0*/  MUFU.RCP R3, R3 ;  /* 0x0000000300037308 */ /* 0x004eb00000001000 */
[----:B------:R-:W-:Y:S02]  /*04b0*/  @!P1 IMAD.IADD R0, R0, 0x1, -R7 ;  /* 0x0000000100009824 */ /* 0x000fe400078e0a07 */
[----:B------:R-:W-:Y:S01]  /*04c0*/  @!P1 VIADD R2, R2, 0x1 ;  /* 0x0000000102029836 */ /* 0x000fe20000000000 */
[----:B------:R-:W-:Y:S01]  /*04d0*/  ISETP.NE.AND P1, PT, R13, RZ, PT ;  /* 0x000000ff0d00720c */ /* 0x000fe20003f25270 */
[----:B-1----:R-:W-:Y:S01]  /*04e0*/  VIADD R4, R6, 0xffffffe ;  /* 0x0ffffffe06047836 */ /* 0x002fe20000000000 */
[----:B------:R-:W-:Y:S01]  /*04f0*/  ISETP.GE.U32.AND P0, PT, R0, R7, PT ;  /* 0x000000070000720c */ /* 0x000fe20003f06070 */
[----:B------:R-:W-:Y:S01]  /*0500*/  IMAD.SHL.U32 R7, R247, 0x80, RZ ;  /* 0x00000080f7077824 */ /* 0x000fe200078e00ff */
[----:B------:R-:W-:Y:S01]  /*0510*/  LOP3.LUT R0, R16, R13, RZ, 0x3c, !PT ;  /* 0x0000000d10007212 */ /* 0x000fe200078e3cff */
[----:B------:R-:W1:Y:S01]  /*0520*/  F2I.FTZ.U32.TRUNC.NTZ R5, R4 ;  /* 0x0000000400057305 */ /* 0x000e62000021f000 */
[----:B--2---:R-:W-:-:S02]  /*0530*/  VIADD R3, R3, 0xffffffe ;  /* 0x0ffffffe03037836 */ /* 0x004fc40000000000 */
[----:B------:R-:W-:Y:S02]  /*0540*/  ISETP.GE.AND P2, PT, R0, RZ, PT ;  /* 0x000000ff0000720c */ /* 0x000fe40003f46270 */
[----:B------:R-:W-:-:S03]  /*0550*/  LOP3.LUT R0, R8, 0x40, RZ, 0xc0, !PT ;  /* 0x0000004008007812 */ /* 0x000fc600078ec0ff */
[----:B------:R-:W2:Y:S01]  /*0560*/  F2I.FTZ.U32.TRUNC.NTZ R3, R3 ;  /* 0x0000000300037305 */ /* 0x000ea2000021f000 */
[----:B------:R-:W-:Y:S01]  /*0570*/  LEA.HI R6, R0, R7, RZ, 0x1c ;  /* 0x0000000700067211 */ /* 0x000fe200078fe0ff */
[----:B------:R-:W-:Y:S01]  /*0580*/  @P0 VIADD R2, R2, 0x1 ;  /* 0x0000000102020836 */ /* 0x000fe20000000000 */
[----:B------:R-:W-:-:S03]  /*0590*/  SHF.R.S32.HI R0, RZ, 0x6, R8 ;  /* 0x00000006ff007819 */ /* 0x000fc60000011408 */
[----:B------:R-:W-:Y:S01]  /*05a0*/  IMAD.MOV.U32 R246, RZ, RZ, R2 ;  /* 0x000000fffff67224 */ /* 0x000fe200078e0002 */
[----:B------:R-:W-:Y:S01]  /*05b0*/  SGXT R0, R0, 0x1 ;  /* 0x000000010000781a */ /* 0x000fe20000000200 */
[--C-:B-1----:R-:W-:Y:S01]  /*05c0*/  IMAD.MOV R4, RZ, RZ, -R5.reuse ;  /* 0x000000ffff047224 */ /* 0x102fe200078e0a05 */
[----:B------:R-:W-:Y:S01]  /*05d0*/  SHF.L.U32 R2, R8, 0x2, RZ ;  /* 0x0000000208027819 */ /* 0x000fe200000006ff */
[----:B------:R-:W-:Y:S01]  /*05e0*/  @!P2 IMAD.MOV R246, RZ, RZ, -R246 ;  /* 0x000000fffff6a224 */ /* 0x000fe200078e0af6 */
[----:B------:R-:W-:Y:S01]  /*05f0*/  @!P1 LOP3.LUT R246, RZ, R13, RZ, 0x33, !PT ;  /* 0x0000000dfff69212 */ /* 0x000fe200078e33ff */
[----:B------:R-:W-:Y:S01]  /*0600*/  IMAD R11, R4, R251, RZ ;  /* 0x000000fb040b7224 */ /* 0x000fe200078e02ff */
[----:B------:R-:W-:Y:S01]  /*0610*/  LOP3.LUT R7, R0, 0x90, RZ, 0xc0, !PT ;  /* 0x0000009000077812 */ /* 0x000fe200078ec0ff */
[----:B------:R-:W-:Y:S01]  /*0620*/  IMAD.MOV.U32 R4, RZ, RZ, RZ ;  /* 0x000000ffff047224 */ /* 0x000fe200078e00ff */
[----:B------:R1:W-:Y:S01]  /*0630*/  STL [R1+0x30], R6 ;  /* 0x0000300601007387 */ /* 0x0003e20000100800 */
[----:B------:R-:W-:Y:S01]  /*0640*/  IMAD.SHL.U32 R21, R246, 0x200, RZ ;  /* 0x00000200f6157824 */ /* 0x000fe200078e00ff */
[----:B------:R-:W-:Y:S01]  /*0650*/  LOP3.LUT R0, R7, 0x7c, R2, 0x78, !PT ;  /* 0x0000007c07007812 */ /* 0x000fe200078e7802 */
[----:B------:R-:W-:-:S03]  /*0660*/  IMAD.HI.U32 R11, R5, R11, R4 ;  /* 0x0000000b050b7227 */ /* 0x000fc600078e0004 */
[C-C-:B------:R-:W-:Y:S01]  /*0670*/  LOP3.LUT R12, R21.reuse, 0x2, R10.reuse, 0xfe, !PT ;  /* 0x00000002150c7812 */ /* 0x140fe200078efe0a */
[----:B------:R3:W-:Y:S01]  /*0680*/  STL [R1+0x64], R0 ;  /* 0x0000640001007387 */ /* 0x0007e20000100800 */
[--C-:B--2---:R-:W-:Y:S01]  /*0690*/  IMAD.MOV R249, RZ, RZ, -R3.reuse ;  /* 0x000000fffff97224 */ /* 0x104fe200078e0a03 */
[C-C-:B------:R-:W-:Y:S01]  /*06a0*/  LOP3.LUT R7, R21.reuse, 0x6, R10.reuse, 0xfe, !PT ;  /* 0x0000000615077812 */ /* 0x140fe200078efe0a */
[----:B------:R-:W-:Y:S01]  /*06b0*/  IMAD.MOV.U32 R2, RZ, RZ, RZ ;  /* 0x000000ffff027224 */ /* 0x000fe200078e00ff */
[----:B-1----:R-:W-:Y:S01]  /*06c0*/  LOP3.LUT R6, R21, R10, RZ, 0xfc, !PT ;  /* 0x0000000a15067212 */ /* 0x002fe200078efcff */
[----:B------:R1:W-:Y:S01]  /*06d0*/  STL [R1+0xab8], R12 ;  /* 0x000ab80c01007387 */ /* 0x0003e20000100800 */
[----:B------:R-:W-:Y:S01]  /*06e0*/  IMAD R249, R249, R252, RZ ;  /* 0x000000fcf9f97224 */ /* 0x000fe200078e02ff */
[----:B------:R-:W-:Y:S01]  /*06f0*/  LOP3.LUT R15, R21, 0x1a, R10, 0xfe, !PT ;  /* 0x0000001a150f7812 */ /* 0x000fe200078efe0a */
[----:B------:R-:W-:Y:S01]  /*0700*/  IMAD.MOV R246, RZ, RZ, -R246 ;  /* 0x000000fffff67224 */ /* 0x000fe200078e0af6 */
[----:B------:R-:W-:Y:S01]  /*0710*/  IABS R8, R6 ;  /* 0x0000000600087213 */ /* 0x000fe20000000000 */
[----:B------:R-:W-:Y:S01]  /*0720*/  IMAD.HI.U32 R249, R3, R249, R2 ;  /* 0x000000f903f97227 */ /* 0x000fe200078e0002 */
[----:B---3--:R-:W-:-:S03]  /*0730*/  LOP3.LUT R0, R21, 0x4, R10, 0xfe, !PT ;  /* 0x0000000415007812 */ /* 0x008fc600078efe0a */
[----:B------:R-:W-:Y:S01]  /*0740*/  IMAD R246, R13, R246, R16 ;  /* 0x000000f60df67224 */ /* 0x000fe200078e0210 */
[----:B-1----:R-:W-:Y:S01]  /*0750*/  IABS R12, R12 ;  /* 0x0000000c000c7213 */ /* 0x002fe20000000000 */
[----:B------:R1:W-:Y:S01]  /*0760*/  STL [R1+0xabc], R0 ;  /* 0x000abc0001007387 */ /* 0x0003e20000100800 */
[----:B------:R-:W-:Y:S01]  /*0770*/  IABS R14, R0 ;  /* 0x00000000000e7213 */ /* 0x000fe20000000000 */
[----:B------:R-:W-:Y:S01]  /*0780*/  IMAD.IADD R246, R9, 0x1, R246 ;  /* 0x0000000109f67824 */ /* 0x000fe200078e02f6 */
[--C-:B------:R-:W-:Y:S01]  /*0790*/  LOP3.LUT R13, R21, 0x1c, R10.reuse, 0xfe, !PT ;  /* 0x0000001c150d7812 */ /* 0x100fe200078efe0a */
[----:B------:R-:W-:Y:S01]  /*07a0*/  IMAD.HI.U32 R4, R11, R12, RZ ;  /* 0x0000000c0b047227 */ /* 0x000fe200078e00ff */
[----:B------:R-:W-:-:S03]  /*07b0*/  LOP3.LUT R9, R21, 0x1e, R10, 0xfe, !PT ;  /* 0x0000001e15097812 */ /* 0x000fc600078efe0a */
[----:B------:R-:W-:Y:S01]  /*07c0*/  IMAD.HI.U32 R5, R11, R14, RZ ;  /* 0x0000000e0b057227 */ /* 0x000fe200078e00ff */
[----:B------:R-:W-:-:S03]  /*07d0*/  IADD3 R4, -R4, RZ, RZ ;  /* 0x000000ff04047210 */ /* 0x000fc60007ffe1ff */
[----:B-1----:R-:W-:-:S04]  /*07e0*/  IMAD.HI.U32 R0, R11, R8, RZ ;  /* 0x000000080b007227 */ /* 0x002fc800078e00ff */
[----:B------:R-:W-:Y:S02]  /*07f0*/  IMAD.MOV R0, RZ, RZ, -R0 ;  /* 0x000000ffff007224 */ /* 0x000fe400078e0a00 */
[----:B------:R-:W-:Y:S02]  /*0800*/  IMAD.MOV R5, RZ, RZ, -R5 ;  /* 0x000000ffff057224 */ /* 0x000fe400078e0a05 */
[C---:B------:R-:W-:Y:S01]  /*0810*/  IMAD R3, R251.reuse, R0, R8 ;  /* 0x00000000fb037224 */ /* 0x040fe200078e0208 */
[----:B------:R-:W-:Y:S01]  /*0820*/  IABS R8, R7 ;  /* 0x0000000700087213 */ /* 0x000fe20000000000 */
[----:B------:R-:W-:Y:S01]  /*0830*/  IMAD R2, R251, R4, R12 ;  /* 0x00000004fb027224 */ /* 0x000fe200078e020c */
[----:B------:R-:W-:Y:S01]  /*0840*/  LOP3.LUT R4, R21, 0x8, R10, 0xfe, !PT ;  /* 0x0000000815047812 */ /* 0x000fe200078efe0a */
[----:B------:R-:W-:Y:S01]  /*0850*/  IMAD R0, R251, R5, R14 ;  /* 0x00000005fb007224 */ /* 0x000fe200078e020e */
[----:B------:R1:W-:Y:S02]  /*0860*/  STL [R1+0x28], R3 ;  /* 0x0000280301007387 */ /* 0x0003e40000100800 */
[----:B------:R-:W-:-:S02]  /*0870*/  IABS R12, R4 ;  /* 0x00000004000c7213 */ /* 0x000fc40000000000 */
[----:B------:R2:W-:Y:S04]  /*0880*/  STL [R1+0x24], R2 ;  /* 0x0000240201007387 */ /* 0x0005e80000100800 */
[----:B------:R3:W-:Y:S01]  /*0890*/  STL [R1+0x20], R0 ;  /* 0x0000200001007387 */ /* 0x0007e20000100800 */
[----:B-1----:R-:W-:-:S03]  /*08a0*/  LOP3.LUT R3, R21, 0xa, R10, 0xfe, !PT ;  /* 0x0000000a15037812 */ /* 0x002fc600078efe0a */
[----:B------:R-:W-:Y:S01]  /*08b0*/  STL [R1+0xac0], R7 ;  /* 0x000ac00701007387 */ /* 0x000fe20000100800 */
[----:B--2---:R-:W-:-:S03]  /*08c0*/  LOP3.LUT R2, R21, 0xc, R10, 0xfe, !PT ;  /* 0x0000000c15027812 */ /* 0x004fc600078efe0a */
[----:B------:R1:W-:Y:S01]  /*08d0*/  STL [R1+0xac4], R4 ;  /* 0x000ac40401007387 */ /* 0x0003e20000100800 */
[----:B------:R-:W-:Y:S02]  /*08e0*/  IABS R14, R3 ;  /* 0x00000003000e7213 */ /* 0x000fe40000000000 */
[----:B---3--:R-:W-:Y:S01]  /*08f0*/  LOP3.LUT R0, R21, 0xe, R10, 0xfe, !PT ;  /* 0x0000000e15007812 */ /* 0x008fe200078efe0a */
[----:B------:R2:W-:Y:S01]  /*0900*/  STL [R1+0xac8], R3 ;  /* 0x000ac80301007387 */ /* 0x0005e20000100800 */
[----:B------:R-:W-:Y:S02]  /*0910*/  IABS R16, R2 ;  /* 0x0000000200107213 */ /* 0x000fe40000000000 */
[----:B------:R-:W-:Y:S01]  /*0920*/  IABS R18, R0 ;  /* 0x0000000000127213 */ /* 0x000fe20000000000 */
[----:B------:R3:W-:Y:S02]  /*0930*/  STL [R1+0xacc], R2 ;  /* 0x000acc0201007387 */ /* 0x0007e40000100800 */
[----:B-1----:R-:W-:-:S02]  /*0940*/  IMAD.HI.U32 R4, R11, R16, RZ ;  /* 0x000000100b047227 */ /* 0x002fc400078e00ff */
[----:B------:R1:W-:Y:S02]  /*0950*/  STL [R1+0xad0], R0 ;  /* 0x000ad00001007387 */ /* 0x0003e40000100800 */
[----:B--2---:R-:W-:-:S04]  /*0960*/  IMAD.HI.U32 R3, R11, R14, RZ ;  /* 0x0000000e0b037227 */ /* 0x004fc800078e00ff */
[----:B---3--:R-:W-:-:S04]  /*0970*/  IMAD.HI.U32 R2, R11, R12, RZ ;  /* 0x0000000c0b027227 */ /* 0x008fc800078e00ff */
[----:B-1----:R-:W-:-:S04]  /*0980*/  IMAD.HI.U32 R0, R11, R8, RZ ;  /* 0x000000080b007227 */ /* 0x002fc800078e00ff */
[----:B------:R-:W-:Y:S02]  /*0990*/  IMAD.MOV R0, RZ, RZ, -R0 ;  /* 0x000000ffff007224 */ /* 0x000fe400078e0a00 */
[----:B------:R-:W-:Y:S02]  /*09a0*/  IMAD.MOV R2, RZ, RZ, -R2 ;  /* 0x000000ffff027224 */ /* 0x000fe400078e0a02 */
[----:B------:R-:W-:-:S04]  /*09b0*/  IMAD.HI.U32 R5, R11, R18, RZ ;  /* 0x000000120b057227 */ /* 0x000fc800078e00ff */
[----:B------:R-:W-:Y:S02]  /*09c0*/  IMAD.MOV R3, RZ, RZ, -R3 ;  /* 0x000000ffff037224 */ /* 0x000fe400078e0a03 */
[C---:B------:R-:W-:Y:S02]  /*09d0*/  IMAD R7, R251.reuse, R0, R8 ;  /* 0x00000000fb077224 */ /* 0x040fe400078e0208 */
[C---:B------:R-:W-:Y:S02]  /*09e0*/  IMAD R0, R251.reuse, R2, R12 ;  /* 0x00000002fb007224 */ /* 0x040fe400078e020c */
[----:B------:R-:W-:Y:S01]  /*09f0*/  IMAD.MOV R4, RZ, RZ, -R4 ;  /* 0x000000ffff047224 */ /* 0x000fe200078e0a04 */
[----:B------:R1:W-:Y:S01]  /*0a00*/  STL [R1+0x1c], R7 ;  /* 0x00001c0701007387 */ /* 0x0003e20000100800 */
[----:B------:R-:W-:Y:S02]  /*0a10*/  IMAD.MOV R5, RZ, RZ, -R5 ;  /* 0x000000ffff057224 */ /* 0x000fe400078e0a05 */
[C---:B------:R-:W-:Y:S01]  /*0a20*/  IMAD R3, R251.reuse, R3, R14 ;  /* 0x00000003fb037224 */ /* 0x040fe200078e020e */
[----:B------:R2:W-:Y:S01]  /*0a30*/  STL [R1+0x18], R0 ;  /* 0x0000180001007387 */ /* 0x0005e20000100800 */
[----:B------:R-:W-:Y:S01]  /*0a40*/  IMAD R2, R251, R4, R16 ;  /* 0x00000004fb027224 */ /* 0x000fe200078e0210 */
[----:B------:R-:W-:-:S02]  /*0a50*/  LOP3.LUT R4, R21, 0x12, R10, 0xfe, !PT ;  /* 0x0000001215047812 */ /* 0x000fc400078efe0a */
[----:B------:R3:W-:Y:S01]  /*0a60*/  STL [R1+0x14], R3 ;  /* 0x0000140301007387 */ /* 0x0007e20000100800 */
[----:B-1----:R-:W-:-:S03]  /*0a70*/  LOP3.LUT R7, R21, 0x10, R10, 0xfe, !PT ;  /* 0x0000001015077812 */ /* 0x002fc600078efe0a */
[----:B------:R1:W-:Y:S01]  /*0a80*/  STL [R1+0x10], R2 ;  /* 0x0000100201007387 */ /* 0x0003e20000100800 */
[----:B------:R-:W-:Y:S01]  /*0a90*/  IABS R12, R4 ;  /* 0x00000004000c7213 */ /* 0x000fe20000000000 */
[----:B--2---:R-:W-:Y:S01]  /*0aa0*/  IMAD R0, R251, R5, R18 ;  /* 0x00000005fb007224 */ /* 0x004fe200078e0212 */
[----:B------:R-:W-:Y:S02]  /*0ab0*/  IABS R8, R7 ;  /* 0x0000000700087213 */ /* 0x000fe40000000000 */
[C-C-:B---3--:R-:W-:Y:S02]  /*0ac0*/  LOP3.LUT R3, R21.reuse, 0x14, R10.reuse, 0xfe, !PT ;  /* 0x0000001415037812 */ /* 0x148fe400078efe0a */
[----:B------:R2:W-:Y:S01]  /*0ad0*/  STL [R1+0xc], R0 ;  /* 0x00000c0001007387 */ /* 0x0005e20000100800 */
[----:B-1----:R-:W-:-:S03]  /*0ae0*/  LOP3.LUT R2, R21, 0x16, R10, 0xfe, !PT ;  /* 0x0000001615027812 */ /* 0x002fc600078efe0a */
[----:B------:R-:W-:Y:S01]  /*0af0*/  STL [R1+0xad4], R7 ;  /* 0x000ad40701007387 */ /* 0x000fe20000100800 */
[----:B------:R-:W-:Y:S02]  /*0b00*/  IABS R14, R3 ;  /* 0x00000003000e7213 */ /* 0x000fe40000000000 */
[----:B------:R-:W-:Y:S01]  /*0b10*/  IABS R16, R2 ;  /* 0x0000000200107213 */ /* 0x000fe20000000000 */
[----:B------:R1:W-:Y:S01]  /*0b20*/  STL [R1+0xad8], R4 ;  /* 0x000ad80401007387 */ /* 0x0003e20000100800 */
[----:B--2---:R-:W-:-:S03]  /*0b30*/  LOP3.LUT R0, R21, 0x18, R10, 0xfe, !PT ;  /* 0x0000001815007812 */ /* 0x004fc600078efe0a */
[----:B------:R2:W-:Y:S01]  /*0b40*/  STL [R1+0xadc], R3 ;  /* 0x000adc0301007387 */ /* 0x0005e20000100800 */
[----:B------:R-:W-:-:S03]  /*0b50*/  IABS R18, R0 ;  /* 0x0000000000127213 */ /* 0x000fc60000000000 */
[----:B------:R3:W-:Y:S01]  /*0b60*/  STL [R1+0xae0], R2 ;  /* 0x000ae00201007387 */ /* 0x0007e20000100800 */
[----:B-1----:R-:W-:-:S03]  /*0b70*/  IMAD.HI.U32 R4, R11, R16, RZ ;  /* 0x000000100b047227 */ /* 0x002fc600078e00ff */
[----:B------:R1:W-:Y:S01]  /*0b80*/  STL [R1+0xae4], R0 ;  /* 0x000ae40001007387 */ /* 0x0003e20000100800 */
[----:B--2---:R-:W-:-:S04]  /*0b90*/  IMAD.HI.U32 R3, R11, R14, RZ ;  /* 0x0000000e0b037227 */ /* 0x004fc800078e00ff */
[----:B---3--:R-:W-:Y:S01]  /*0ba0*/  IMAD.HI.U32 R2, R11, R12, RZ ;  /* 0x0000000c0b027227 */ /* 0x008fe200078e00ff */
[----:B------:R-:W-:-:S03]  /*0bb0*/  IADD3 R3, -R3, RZ, RZ ;  /* 0x000000ff03037210 */ /* 0x000fc60007ffe1ff */
[----:B-1----:R-:W-:-:S04]  /*0bc0*/  IMAD.HI.U32 R0, R11, R8, RZ ;  /* 0x000000080b007227 */ /* 0x002fc800078e00ff */
[----:B------:R-:W-:Y:S02]  /*0bd0*/  IMAD.MOV R0, RZ, RZ, -R0 ;  /* 0x000000ffff007224 */ /* 0x000fe400078e0a00 */
[----:B------:R-:W-:Y:S02]  /*0be0*/  IMAD.MOV R2, RZ, RZ, -R2 ;  /* 0x000000ffff027224 */ /* 0x000fe400078e0a02 */
[----:B------:R-:W-:Y:S01]  /*0bf0*/  IMAD R7, R251, R0, R8 ;  /* 0x00000000fb077224 */ /* 0x000fe200078e0208 */
[----:B------:R-:W-:Y:S01]  /*0c00*/  LOP3.LUT R8, R21, 0x20, R10, 0xfe, !PT ;  /* 0x0000002015087812 */ /* 0x000fe200078efe0a */
[----:B------:R-:W-:-:S03]  /*0c10*/  IMAD.HI.U32 R5, R11, R18, RZ ;  /* 0x000000120b057227 */ /* 0x000fc600078e00ff */
[----:B------:R1:W-:Y:S01]  /*0c20*/  STL [R1+0x8], R7 ;  /* 0x0000080701007387 */ /* 0x0003e20000100800 */
[C---:B------:R-:W-:Y:S01]  /*0c30*/  IMAD R250, R251.reuse, R3, R14 ;  /* 0x00000003fbfa7224 */ /* 0x040fe200078e020e */
[----:B------:R-:W-:Y:S01]  /*0c40*/  IABS R14, R13 ;  /* 0x0000000d000e7213 */ /* 0x000fe20000000000 */
[----:B------:R-:W-:Y:S01]  /*0c50*/  IMAD R0, R251, R2, R12 ;  /* 0x00000002fb007224 */ /* 0x000fe200078e020c */
[----:B------:R-:W-:Y:S01]  /*0c60*/  IABS R12, R15 ;  /* 0x0000000f000c7213 */ /* 0x000fe20000000000 */
[----:B------:R-:W-:Y:S01]  /*0c70*/  IMAD.MOV R4, RZ, RZ, -R4 ;  /* 0x000000ffff047224 */ /* 0x000fe200078e0a04 */
[----:B------:R-:W-:Y:S01]  /*0c80*/  STL [R1+0xfa8], R250 ;  /* 0x000fa8fa01007387 */ /* 0x000fe20000100800 */
[----:B------:R-:W-:Y:S02]  /*0c90*/  IMAD.MOV R5, RZ, RZ, -R5 ;  /* 0x000000ffff057224 */ /* 0x000fe400078e0a05 */
[----:B------:R-:W-:Y:S01]  /*0ca0*/  IMAD.HI.U32 R3, R11, R12, RZ ;  /* 0x0000000c0b037227 */ /* 0x000fe200078e00ff */
[----:B------:R2:W-:Y:S01]  /*0cb0*/  STL [R1+0x4], R0 ;  /* 0x0000040001007387 */ /* 0x0005e20000100800 */
[----:B-1----:R-:W-:-:S02]  /*0cc0*/  LOP3.LUT R7, R21, 0x22, R10, 0xfe, !PT ;  /* 0x0000002215077812 */ /* 0x002fc400078efe0a */
[----:B------:R-:W-:Y:S01]  /*0cd0*/  IMAD R2, R251, R5, R18 ;  /* 0x00000005fb027224 */ /* 0x000fe200078e0212 */
[----:B------:R-:W-:Y:S01]  /*0ce0*/  IABS R18, R8 ;  /* 0x0000000800127213 */ /* 0x000fe20000000000 */
[----:B------:R-:W-:Y:S01]  /*0cf0*/  IMAD.MOV R3, RZ, RZ, -R3 ;  /* 0x000000ffff037224 */ /* 0x000fe200078e0a03 */
[----:B------:R-:W-:-:S03]  /*0d00*/  IABS R20, R7 ;  /* 0x0000000700147213 */ /* 0x000fc60000000000 */
[C---:B------:R-:W-:Y:S02]  /*0d10*/  IMAD R3, R251.reuse, R3, R12 ;  /* 0x00000003fb037224 */ /* 0x040fe400078e020c */
[----:B--2---:R-:W-:Y:S01]  /*0d20*/  IMAD R0, R251, R4, R16 ;  /* 0x00000004fb007224 */ /* 0x004fe200078e0210 */
[----:B------:R-:W-:Y:S01]  /*0d30*/  IABS R16, R9 ;  /* 0x0000000900107213 */ /* 0x000fe20000000000 */
[----:B------:R-:W-:-:S03]  /*0d40*/  IMAD.HI.U32 R4, R11, R14, RZ ;  /* 0x0000000e0b047227 */ /* 0x000fc600078e00ff */
[----:B------:R1:W-:Y:S01]  /*0d50*/  STL [R1+0xfa4], R0 ;  /* 0x000fa40001007387 */ /* 0x0003e20000100800 */
[----:B------:R-:W-:-:S03]  /*0d60*/  IMAD.HI.U32 R5, R11, R16, RZ ;  /* 0x000000100b057227 */ /* 0x000fc600078e00ff */
[----:B------:R2:W-:Y:S01]  /*0d70*/  STL [R1+0xf98], R2 ;  /* 0x000f980201007387 */ /* 0x0005e20000100800 */
[----:B------:R-:W-:Y:S02]  /*0d80*/  IMAD.MOV R4, RZ, RZ, -R4 ;  /* 0x000000ffff047224 */ /* 0x000fe400078e0a04 */
[----:B------:R-:W-:Y:S01]  /*0d90*/  IMAD.MOV R5, RZ, RZ, -R5 ;  /* 0x000000ffff057224 */ /* 0x000fe200078e0a05 */
[----:B------:R3:W-:Y:S01]  /*0da0*/  STL [R1+0xae8], R15 ;  /* 0x000ae80f01007387 */ /* 0x0007e20000100800 */
[----:B------:R-:W-:Y:S01]  /*0db0*/  IMAD R4, R251, R4, R14 ;  /* 0x00000004fb047224 */ /* 0x000fe200078e020e */
[----:B-1----:R-:W-:Y:S01]  /*0dc0*/  LOP3.LUT R0, R21, 0x2c, R10, 0xfe, !PT ;  /* 0x0000002c15007812 */ /* 0x002fe200078efe0a */
[----:B------:R-:W-:Y:S01]  /*0dd0*/  IMAD R5, R251, R5, R16 ;  /* 0x00000005fb057224 */ /* 0x000fe200078e0210 */
[----:B------:R1:W-:Y:S01]  /*0de0*/  STL [R1+0xaec], R13 ;  /* 0x000aec0d01007387 */ /* 0x0003e20000100800 */
[----:B--2---:R-:W-:-:S03]  /*0df0*/  LOP3.LUT R2, R21, 0x2a, R10, 0xfe, !PT ;  /* 0x0000002a15027812 */ /* 0x004fc600078efe0a */
[----:B------:R2:W-:Y:S01]  /*0e00*/  STL [R1+0xaf0], R9 ;  /* 0x000af00901007387 */ /* 0x0005e20000100800 */
[----:B------:R-:W-:Y:S02]  /*0e10*/  IABS R24, R0 ;  /* 0x0000000000187213 */ /* 0x000fe40000000000 */
[C-C-:B---3--:R-:W-:Y:S01]  /*0e20*/  LOP3.LUT R15, R21.reuse, 0x24, R10.reuse, 0xfe, !PT ;  /* 0x00000024150f7812 */ /* 0x148fe200078efe0a */
[----:B------:R3:W-:Y:S01]  /*0e30*/  STL [R1+0xaf8], R8 ;  /* 0x000af80801007387 */ /* 0x0007e20000100800 */
[----:B------:R-:W-:Y:S02]  /*0e40*/  IABS R22, R2 ;  /* 0x0000000200167213 */ /* 0x000fe40000000000 */
[--C-:B-1----:R-:W-:Y:S01]  /*0e50*/  LOP3.LUT R13, R21, 0x26, R10.reuse, 0xfe, !PT ;  /* 0x00000026150d7812 */ /* 0x102fe200078efe0a */
[----:B------:R1:W-:Y:S01]  /*0e60*/  STL [R1+0xaf4], R7 ;  /* 0x000af40701007387 */ /* 0x0003e20000100800 */
[----:B------:R-:W-:Y:S01]  /*0e70*/  IABS R16, R15 ;  /* 0x0000000f00107213 */ /* 0x000fe20000000000 */
[----:B------:R-:W-:Y:S01]  /*0e80*/  IMAD.HI.U32 R14, R11, R22, RZ ;  /* 0x000000160b0e7227 */ /* 0x000fe200078e00ff */
[----:B--2---:R-:W-:Y:S01]  /*0e90*/  LOP3.LUT R9, R21, 0x28, R10, 0xfe, !PT ;  /* 0x0000002815097812 */ /* 0x004fe200078efe0a */
[----:B------:R2:W-:Y:S02]  /*0ea0*/  STL [R1+0xf90], R3 ;  /* 0x000f900301007387 */ /* 0x0005e40000100800 */
[----:B---3--:R-:W-:-:S02]  /*0eb0*/  IMAD.HI.U32 R8, R11, R20, RZ ;  /* 0x000000140b087227 */ /* 0x008fc400078e00ff */
[----:B------:R-:W-:Y:S02]  /*0ec0*/  STL [R1+0xf94], R4 ;  /* 0x000f940401007387 */ /* 0x000fe40000100800 */
[----:B-1----:R-:W-:Y:S02]  /*0ed0*/  IMAD.HI.U32 R7, R11, R18, RZ ;  /* 0x000000120b077227 */ /* 0x002fe400078e00ff */
[----:B------:R1:W-:Y:S02]  /*0ee0*/  STL [R1+0xf9c], R5 ;  /* 0x000f9c0501007387 */ /* 0x0003e40000100800 */
[----:B------:R-:W-:Y:S01]  /*0ef0*/  IMAD.MOV R7, RZ, RZ, -R7 ;  /* 0x000000ffff077224 */ /* 0x000fe200078e0a07 */
[----:B--2---:R-:W-:Y:S01]  /*0f00*/  LOP3.LUT R3, R21, 0x32, R10, 0xfe, !PT ;  /* 0x0000003215037812 */ /* 0x004fe200078efe0a */
[----:B------:R-:W-:Y:S02]  /*0f10*/  IMAD.MOV R8, RZ, RZ, -R8 ;  /* 0x000000ffff087224 */ /* 0x000fe400078e0a08 */
[C---:B------:R-:W-:Y:S01]  /*0f20*/  IMAD R7, R251.reuse, R7, R18 ;  /* 0x00000007fb077224 */ /* 0x040fe200078e0212 */
[----:B------:R-:W-:Y:S01]  /*0f30*/  IABS R18, R13 ;  /* 0x0000000d00127213 */ /* 0x000fe20000000000 */
[----:B------:R-:W-:Y:S01]  /*0f40*/  IMAD R8, R251, R8, R20 ;  /* 0x00000008fb087224 */ /* 0x000fe200078e0214 */
[----:B------:R-:W-:Y:S01]  /*0f50*/  IABS R20, R9 ;  /* 0x0000000900147213 */ /* 0x000fe20000000000 */
[----:B------:R-:W-:Y:S01]  /*0f60*/  IMAD.MOV R14, RZ, RZ, -R14 ;  /* 0x000000ffff0e7224 */ /* 0x000fe200078e0a0e */
[----:B------:R-:W-:Y:S01]  /*0f70*/  STL [R1+0xfa0], R7 ;  /* 0x000fa00701007387 */ /* 0x000fe20000100800 */
[--C-:B-1----:R-:W-:Y:S01]  /*0f80*/  LOP3.LUT R5, R21, 0x2e, R10.reuse, 0xfe, !PT ;  /* 0x0000002e15057812 */ /* 0x102fe200078efe0a */
[----:B------:R-:W-:Y:S01]  /*0f90*/  IMAD.HI.U32 R12, R11, R18, RZ ;  /* 0x000000120b0c7227 */ /* 0x000fe200078e00ff */
[----:B------:R-:W-:Y:S01]  /*0fa0*/  LOP3.LUT R4, R21, 0x30, R10, 0xfe, !PT ;  /* 0x0000003015047812 */ /* 0x000fe200078efe0a */
[----:B------:R-:W-:Y:S01]  /*0fb0*/  STL [R1+0xfac], R8 ;  /* 0x000fac0801007387 */ /* 0x000fe20000100800 */
[----:B------:R-:W-:Y:S01]  /*0fc0*/  IABS R26, R3 ;  /* 0x00000003001a7213 */ /* 0x000fe20000000000 */
[----:B------:R-:W-:Y:S01]  /*0fd0*/  IMAD R14, R251, R14, R22 ;  /* 0x0000000efb0e7224 */ /* 0x000fe200078e0216 */
[----:B------:R-:W-:Y:S01]  /*0fe0*/  IABS R22, R5 ;  /* 0x0000000500167213 */ /* 0x000fe20000000000 */
[----:B------:R1:W-:Y:S01]  /*0ff0*/  STL [R1+0xb04], R15 ;  /* 0x000b040f01007387 */ /* 0x0003e20000100800 */
[----:B------:R-:W-:-:S03]  /*1000*/  IMAD.MOV R12, RZ, RZ, -R12 ;  /* 0x000000ffff0c7224 */ /* 0x000fc600078e0a0c */
[----:B------:R2:W-:Y:S01]  /*1010*/  STL [R1+0xb00], R13 ;  /* 0x000b000d01007387 */ /* 0x0005e20000100800 */
[----:B------:R-:W-:Y:S02]  /*1020*/  IMAD R12, R251, R12, R18 ;  /* 0x0000000cfb0c7224 */ /* 0x000fe400078e0212 */
[C---:B------:R-:W-:Y:S01]  /*1030*/  IMAD.HI.U32 R18, R11.reuse, R26, RZ ;  /* 0x0000001a0b127227 */ /* 0x040fe200078e00ff */
[----:B------:R-:W-:Y:S03]  /*1040*/  STL [R1+0xb10], R9 ;  /* 0x000b100901007387 */ /* 0x000fe60000100800 */
[C---:B-1----:R-:W-:Y:S01]  /*1050*/  IMAD.HI.U32 R15, R11.reuse, R24, RZ ;  /* 0x000000180b0f7227 */ /* 0x042fe200078e00ff */
[----:B------:R1:W-:Y:S03]  /*1060*/  STL [R1+0xb0c], R2 ;  /* 0x000b0c0201007387 */ /* 0x0003e60000100800 */
[----:B--2---:R-:W-:Y:S01]  /*1070*/  IMAD.HI.U32 R13, R11, R20, RZ ;  /* 0x000000140b0d7227 */ /* 0x004fe200078e00ff */
[----:B------:R2:W-:Y:S03]  /*1080*/  STL [R1+0xb1c], R0 ;  /* 0x000b1c0001007387 */ /* 0x0005e60000100800 */
[----:B------:R-:W-:Y:S01]  /*1090*/  IMAD.MOV R15, RZ, RZ, -R15 ;  /* 0x000000ffff0f7224 */ /* 0x000fe200078e0a0f */
[----:B------:R-:W-:Y:S01]  /*10a0*/  IADD3 R13, -R13, RZ, RZ ;  /* 0x000000ff0d0d7210 */ /* 0x000fe20007ffe1ff */
[----:B------:R3:W-:Y:S01]  /*10b0*/  STL [R1+0xb18], R5 ;  /* 0x000b180501007387 */ /* 0x0007e20000100800 */
[----:B-1----:R-:W-:Y:S01]  /*10c0*/  LOP3.LUT R2, R21, 0x34, R10, 0xfe, !PT ;  /* 0x0000003415027812 */ /* 0x002fe200078efe0a */
[C---:B------:R-:W-:Y:S01]  /*10d0*/  IMAD R15, R251.reuse, R15, R24 ;  /* 0x0000000ffb0f7224 */ /* 0x040fe200078e0218 */
[----:B------:R-:W-:Y:S01]  /*10e0*/  IABS R24, R4 ;  /* 0x0000000400187213 */ /* 0x000fe20000000000 */
[----:B------:R-:W-:Y:S01]  /*10f0*/  IMAD R13, R251, R13, R20 ;  /* 0x0000000dfb0d7224 */ /* 0x000fe200078e0214 */
[--C-:B--2---:R-:W-:Y:S01]  /*1100*/  LOP3.LUT R0, R21, 0x36, R10.reuse, 0xfe, !PT ;  /* 0x0000003615007812 */ /* 0x104fe200078efe0a */
[----:B------:R1:W-:Y:S01]  /*1110*/  STL [R1+0xb28], R4 ;  /* 0x000b280401007387 */ /* 0x0003e20000100800 */
[----:B------:R-:W-:Y:S01]  /*1120*/  IABS R28, R2 ;  /* 0x00000002001c7213 */ /* 0x000fe20000000000 */
[----:B------:R-:W-:Y:S01]  /*1130*/  IMAD.HI.U32 R9, R11, R16, RZ ;  /* 0x000000100b097227 */ /* 0x000fe200078e00ff */
[----:B------:R-:W-:Y:S01]  /*1140*/  IABS R30, R0 ;  /* 0x00000000001e7213 */ /* 0x000fe20000000000 */
[----:B------:R2:W-:Y:S01]  /*1150*/  STL [R1+0xb24], R3 ;  /* 0x000b240301007387 */ /* 0x0005e20000100800 */
[----:B---3--:R-:W-:Y:S01]  /*1160*/  LOP3.LUT R5, R21, 0x38, R10, 0xfe, !PT ;  /* 0x0000003815057812 */ /* 0x008fe200078efe0a */
[----:B------:R-:W-:-:S02]  /*1170*/  IMAD.HI.U32 R17, R11, R24, RZ ;  /* 0x000000180b117227 */ /* 0x000fc400078e00ff */
[----:B------:R3:W-:Y:S02]  /*1180*/  STL [R1+0xb34], R2 ;  /* 0x000b340201007387 */ /* 0x0007e40000100800 */
[----:B------:R-:W-:Y:S01]  /*1190*/  IMAD.HI.U32 R20, R11, R30, RZ ;  /* 0x0000001e0b147227 */ /* 0x000fe200078e00ff */
[C---:B-1----:R-:W-:Y:S01]  /*11a0*/  LOP3.LUT R4, R21.reuse, 0x3a, R10, 0xfe, !PT ;  /* 0x0000003a15047812 */ /* 0x042fe200078efe0a */
[----:B------:R1:W-:Y:S02]  /*11b0*/  STL [R1+0xb30], R0 ;  /* 0x000b300001007387 */ /* 0x0003e40000100800 */
[----:B------:R-:W-:Y:S01]  /*11c0*/  IMAD.MOV R20, RZ, RZ, -R20 ;  /* 0x000000ffff147224 */ /* 0x000fe200078e0a14 */
[--C-:B--2---:R-:W-:Y:S01]  /*11d0*/  LOP3.LUT R3, R21, 0x3c, R10.reuse, 0xfe, !PT ;  /* 0x0000003c15037812 */ /* 0x104fe200078efe0a */
[----:B------:R-:W-:Y:S01]  /*11e0*/  STL [R1+0xb2c], R5 ;  /* 0x000b2c0501007387 */ /* 0x000fe20000100800 */
[----:B------:R-:W-:Y:S01]  /*11f0*/  IMAD.HI.U32 R19, R11, R28, RZ ;  /* 0x0000001c0b137227 */ /* 0x000fe200078e00ff */
[----:B---3--:R-:W-:-:S02]  /*1200*/  LOP3.LUT R2, R21, 0x3e, R10, 0xfe, !PT ;  /* 0x0000003e15027812 */ /* 0x008fc400078efe0a */
[----:B------:R-:W-:Y:S01]  /*1210*/  STL [R1+0xb20], R4 ;  /* 0x000b200401007387 */ /* 0x000fe20000100800 */
[----:B------:R-:W-:Y:S01]  /*1220*/  IMAD R20, R251, R20, R30 ;  /* 0x00000014fb147224 */ /* 0x000fe200078e021e */
[----:B------:R-:W-:Y:S01]  /*1230*/  IABS R30, R3 ;  /* 0x00000003001e7213 */ /* 0x000fe20000000000 */
[----:B------:R-:W-:Y:S01]  /*1240*/  IMAD.MOV R9, RZ, RZ, -R9 ;  /* 0x000000ffff097224 */ /* 0x000fe200078e0a09 */
[----:B-1----:R-:W-:Y:S01]  /*1250*/  LOP3.LUT R0, R6, 0x1fe, RZ, 0xfc, !PT ;  /* 0x000001fe06007812 */ /* 0x002fe200078efcff */
[----:B------:R1:W-:Y:S01]  /*1260*/  STL [R1+0xb14], R3 ;  /* 0x000b140301007387 */ /* 0x0003e20000100800 */
[----:B------:R-:W-:Y:S01]  /*1270*/  IMAD.MOV R17, RZ, RZ, -R17 ;  /* 0x000000ffff117224 */ /* 0x000fe200078e0a11 */
[----:B------:R-:W-:Y:S01]  /*1280*/  IABS R32, R2 ;  /* 0x0000000200207213 */ /* 0x000fe20000000000 */
[----:B------:R-:W-:Y:S01]  /*1290*/  IMAD.HI.U32 R23, R11, R30, RZ ;  /* 0x0000001e0b177227 */ /* 0x000fe200078e00ff */
[----:B------:R2:W-:Y:S01]  /*12a0*/  STL [R1+0xb08], R2 ;  /* 0x000b080201007387 */ /* 0x0005e20000100800 */
[----:B------:R-:W-:-:S02]  /*12b0*/  IABS R34, R0 ;  /* 0x0000000000227213 */ /* 0x000fc40000000000 */
[----:B------:R-:W-:Y:S01]  /*12c0*/  IMAD.MOV R18, RZ, RZ, -R18 ;  /* 0x000000ffff127224 */ /* 0x000fe200078e0a12 */
[----:B------:R3:W-:Y:S01]  /*12d0*/  STL [R1+0xeb0], R0 ;  /* 0x000eb00001007387 */ /* 0x0007e20000100800 */
[----:B------:R-:W-:Y:S01]  /*12e0*/  IMAD.MOV R19, RZ, RZ, -R19 ;  /* 0x000000ffff137224 */ /* 0x000fe200078e0a13 */
[----:B------:R-:W-:Y:S01]  /*12f0*/  IADD3 R23, -R23, RZ, RZ ;  /* 0x000000ff17177210 */ /* 0x000fe20007ffe1ff */
[----:B------:R-:W-:Y:S01]  /*1300*/  IMAD R9, R251, R9, R16 ;  /* 0x00000009fb097224 */ /* 0x000fe200078e0210 */
[C---:B-1----:R-:W-:Y:S01]  /*1310*/  LOP3.LUT R3, R6.reuse, 0x44, RZ, 0xfc, !PT ;  /* 0x0000004406037812 */ /* 0x042fe200078efcff */
[----:B------:R-:W-:Y:S01]  /*1320*/  IMAD.HI.U32 R16, R11, R22, RZ ;  /* 0x000000160b107227 */ /* 0x000fe200078e00ff */
[C---:B--2---:R-:W-:Y:S02]  /*1330*/  LOP3.LUT R2, R6.reuse, 0x46, RZ, 0xfc, !PT ;  /* 0x0000004606027812 */ /* 0x044fe400078efcff */
[----:B------:R-:W-:Y:S01]  /*1340*/  IABS R36, R3 ;  /* 0x0000000300247213 */ /* 0x000fe20000000000 */
[C---:B------:R-:W-:Y:S01]  /*1350*/  IMAD R17, R251.reuse, R17, R24 ;  /* 0x00000011fb117224 */ /* 0x040fe200078e0218 */
[----:B---3--:R-:W-:Y:S01]  /*1360*/  LOP3.LUT R0, R6, 0x48, RZ, 0xfc, !PT ;  /* 0x0000004806007812 */ /* 0x008fe200078efcff */
[C---:B------:R-:W-:Y:S01]  /*1370*/  IMAD R18, R251.reuse, R18, R26 ;  /* 0x00000012fb127224 */ /* 0x040fe200078e021a */
[----:B------:R-:W-:Y:S01]  /*1380*/  IABS R26, R5 ;  /* 0x00000005001a7213 */ /* 0x000fe20000000000 */
[----:B------:R-:W-:Y:S01]  /*1390*/  IMAD R19, R251, R19, R28 ;  /* 0x00000013fb137224 */ /* 0x000fe200078e021c */
[----:B------:R-:W-:Y:S01]  /*13a0*/  IABS R40, R0 ;  /* 0x0000000000287213 */ /* 0x000fe20000000000 */
[----:B------:R-:W-:Y:S01]  /*13b0*/  IMAD.HI.U32 R24, R11, R32, RZ ;  /* 0x000000200b187227 */ /* 0x000fe200078e00ff */
[----:B------:R-:W-:-:S02]  /*13c0*/  IABS R28, R4 ;  /* 0x00000004001c7213 */ /* 0x000fc40000000000 */
[C---:B------:R-:W-:Y:S01]  /*13d0*/  LOP3.LUT R5, R6.reuse, 0x40, RZ, 0xfc, !PT ;  /* 0x0000004006057812 */ /* 0x040fe200078efcff */
[----:B------:R-:W-:Y:S01]  /*13e0*/  IMAD.HI.U32 R25, R11, R34, RZ ;  /* 0x000000220b197227 */ /* 0x000fe200078e00ff */
[----:B------:R-:W-:Y:S02]  /*13f0*/  LOP3.LUT R4, R6, 0x42, RZ, 0xfc, !PT ;  /* 0x0000004206047812 */ /* 0x000fe400078efcff */
[----:B------:R-:W-:Y:S01]  /*1400*/  IABS R38, R2 ;  /* 0x0000000200267213 */ /* 0x000fe20000000000 */
[----:B------:R-:W-:Y:S01]  /*1410*/  IMAD.MOV R16, RZ, RZ, -R16 ;  /* 0x000000ffff107224 */ /* 0x000fe200078e0a10 */
[----:B------:R-:W-:Y:S01]  /*1420*/  STL [R1+0xafc], R5 ;  /* 0x000afc0501007387 */ /* 0x000fe20000100800 */
[----:B------:R-:W-:Y:S02]  /*1430*/  IMAD R23, R251, R23, R30 ;  /* 0x00000017fb177224 */ /* 0x000fe400078e021e */
[----:B------:R-:W-:Y:S01]  /*1440*/  IMAD.MOV R24, RZ, RZ, -R24 ;  /* 0x000000ffff187224 */ /* 0x000fe200078e0a18 */
[----:B------:R-:W-:Y:S01]  /*1450*/  STL [R1+0xb3c], R4 ;  /* 0x000b3c0401007387 */ /* 0x000fe20000100800 */
[----:B------:R-:W-:-:S03]  /*1460*/  IMAD.HI.U32 R30, R11, R40, RZ ;  /* 0x000000280b1e7227 */ /* 0x000fc600078e00ff */
[----:B------:R1:W-:Y:S01]  /*1470*/  STL [R1+0xb38], R3 ;  /* 0x000b380301007387 */ /* 0x0003e20000100800 */
[----:B------:R-:W-:Y:S02]  /*1480*/  IMAD.MOV R25, RZ, RZ, -R25 ;  /* 0x000000ffff197224 */ /* 0x000fe400078e0a19 */
[----:B------:R-:W-:Y:S01]  /*1490*/  IMAD R16, R251, R16, R22 ;  /* 0x00000010fb107224 */ /* 0x000fe200078e0216 */
[----:B------:R2:W-:Y:S01]  /*14a0*/  STL [R1+0xbb4], R2 ;  /* 0x000bb40201007387 */ /* 0x0005e20000100800 */
[----:B------:R-:W-:-:S03]  /*14b0*/  IMAD.HI.U32 R22, R11, R28, RZ ;  /* 0x0000001c0b167227 */ /* 0x000fc600078e00ff */
[----:B------:R3:W-:Y:S01]  /*14c0*/  STL [R1+0xbbc], R0 ;  /* 0x000bbc0001007387 */ /* 0x0007e20000100800 */
[C---:B------:R-:W-:Y:S01]  /*14d0*/  IMAD R24, R251.reuse, R24, R32 ;  /* 0x00000018fb187224 */ /* 0x040fe200078e0220 */
[----:B------:R-:W-:Y:S01]  /*14e0*/  IABS R32, R5 ;  /* 0x0000000500207213 */ /* 0x000fe20000000000 */
[----:B------:R-:W-:Y:S01]  /*14f0*/  IMAD.MOV R30, RZ, RZ, -R30 ;  /* 0x000000ffff1e7224 */ /* 0x000fe200078e0a1e */
[C---:B-1----:R-:W-:Y:S01]  /*1500*/  LOP3.LUT R3, R6.reuse, 0x4e, RZ, 0xfc, !PT ;  /* 0x0000004e06037812 */ /* 0x042fe200078efcff */
[C---:B------:R-:W-:Y:S01]  /*1510*/  IMAD R25, R251.reuse, R25, R34 ;  /* 0x00000019fb197224 */ /* 0x040fe200078e0222 */
[----:B------:R-:W-:Y:S01]  /*1520*/  IABS R34, R4 ;  /* 0x0000000400227213 */ /* 0x000fe20000000000 */
[----:B------:R-:W-:Y:S01]  /*1530*/  IMAD.MOV R22, RZ, RZ, -R22 ;  /* 0x000000ffff167224 */ /* 0x000fe200078e0a16 */
[C---:B------:R-:W-:Y:S01]  /*1540*/  LOP3.LUT R5, R6.reuse, 0x4a, RZ, 0xfc, !PT ;  /* 0x0000004a06057812 */ /* 0x040fe200078efcff */
[----:B------:R-:W-:Y:S01]  /*1550*/  IMAD R30, R251, R30, R40 ;  /* 0x0000001efb1e7224 */ /* 0x000fe200078e0228 */
[C---:B------:R-:W-:Y:S01]  /*1560*/  LOP3.LUT R4, R6.reuse, 0x4c, RZ, 0xfc, !PT ;  /* 0x0000004c06047812 */ /* 0x040fe200078efcff */
[----:B------:R-:W-:Y:S01]  /*1570*/  IMAD.HI.U32 R21, R11, R26, RZ ;  /* 0x0000001a0b157227 */ /* 0x000fe200078e00ff */
[C---:B--2---:R-:W-:Y:S01]  /*1580*/  LOP3.LUT R2, R6.reuse, 0x50, RZ, 0xfc, !PT ;  /* 0x0000005006027812 */ /* 0x044fe200078efcff */
[----:B------:R-:W-:Y:S01]  /*1590*/  STL [R1+0xbc0], R5 ;  /* 0x000bc00501007387 */ /* 0x000fe20000100800 */
[----:B------:R-:W-:Y:S01]  /*15a0*/  IABS R40, R3 ;  /* 0x0000000300287213 */ /* 0x000fe20000000000 */
[----:B------:R-:W-:Y:S01]  /*15b0*/  IMAD R22, R251, R22, R28 ;  /* 0x00000016fb167224 */ /* 0x000fe200078e021c */
[----:B---3--:R-:W-:Y:S01]  /*15c0*/  LOP3.LUT R0, R6, 0x52, RZ, 0xfc, !PT ;  /* 0x0000005206007812 */ /* 0x008fe200078efcff */
[----:B------:R-:W-:Y:S01]  /*15d0*/  IMAD.HI.U32 R27, R11, R34, RZ ;  /* 0x000000220b1b7227 */ /* 0x000fe200078e00ff */
[----:B------:R-:W-:Y:S01]  /*15e0*/  STL [R1+0xbc8], R4 ;  /* 0x000bc80401007387 */ /* 0x000fe20000100800 */
[----:B------:R-:W-:-:S02]  /*15f0*/  IABS R42, R2 ;  /* 0x00000002002a7213 */ /* 0x000fc40000000000 */
[C---:B------:R-:W-:Y:S01]  /*1600*/  IMAD.HI.U32 R28, R11.reuse, R36, RZ ;  /* 0x000000240b1c7227 */ /* 0x040fe200078e00ff */
[----:B------:R1:W-:Y:S01]  /*1610*/  STL [R1+0xbcc], R3 ;  /* 0x000bcc0301007387 */ /* 0x0003e20000100800 */
[----:B------:R-:W-:Y:S02]  /*1620*/  IABS R44, R0 ;  /* 0x00000000002c7213 */ /* 0x000fe40000000000 */
[C---:B------:R-:W-:Y:S01]  /*1630*/  IMAD.HI.U32 R29, R11.reuse, R38, RZ ;  /* 0x000000260b1d7227 */ /* 0x040fe200078e00ff */
[----:B------:R2:W-:Y:S03]  /*1640*/  STL [R1+0xbd8], R2 ;  /* 0x000bd80201007387 */ /* 0x0005e60000100800 */
[----:B------:R-:W-:Y:S01]  /*1650*/  IMAD.MOV R21, RZ, RZ, -R21 ;  /* 0x000000ffff157224 */ /* 0x000fe200078e0a15 */
[----:B------:R3:W-:Y:S01]  /*1660*/  STL [R1+0xbdc], R0 ;  /* 0x000bdc0001007387 */ /* 0x0007e20000100800 */
[----:B------:R-:W-:Y:S01]  /*1670*/  IMAD.HI.U32 R33, R11, R40, RZ ;  /* 0x000000280b217227 */ /* 0x000fe200078e00ff */
[----:B-1----:R-:W-:-:S03]  /*1680*/  LOP3.LUT R3, R6, 0x58, RZ, 0xfc, !PT ;  /* 0x0000005806037812 */ /* 0x002fc600078efcff */
[----:B------:R-:W-:Y:S01]  /*1690*/  IMAD.MOV R27, RZ, RZ, -R27 ;  /* 0x000000ffff1b7224 */ /* 0x000fe200078e0a1b */
[----:B------:R-:W-:Y:S01]  /*16a0*/  IADD3 R33, -R33, RZ, RZ ;  /* 0x000000ff21217210 */ /* 0x000fe20007ffe1ff */
[----:B------:R-:W-:Y:S01]  /*16b0*/  IMAD.MOV R28, RZ, RZ, -R28 ;  /* 0x000000ffff1c7224 */ /* 0x000fe200078e0a1c */
[C---:B--2---:R-:W-:Y:S01]  /*16c0*/  LOP3.LUT R2, R6.reuse, 0x5a, RZ, 0xfc, !PT ;  /* 0x0000005a06027812 */ /* 0x044fe200078efcff */
[----:B------:R-:W-:Y:S01]  /*16d0*/  IMAD.MOV R29, RZ, RZ, -R29 ;  /* 0x000000ffff1d7224 */ /* 0x000fe200078e0a1d */
[----:B---3--:R-:W-:Y:S01]  /*16e0*/  LOP3.LUT R0, R6, 0x5c, RZ, 0xfc, !PT ;  /* 0x0000005c06007812 */ /* 0x008fe200078efcff */
[----:B------:R-:W-:Y:S01]  /*16f0*/  IMAD R21, R251, R21, R26 ;  /* 0x00000015fb157224 */ /* 0x000fe200078e021a */
[----:B------:R-:W-:Y:S01]  /*1700*/  IABS R46, R3 ;  /* 0x00000003002e7213 */ /* 0x000fe20000000000 */
[----:B------:R-:W-:Y:S01]  /*1710*/  IMAD.HI.U32 R26, R11, R32, RZ ;  /* 0x000000200b1a7227 */ /* 0x000fe200078e00ff */
[----:B------:R-:W-:Y:S02]  /*1720*/  IABS R50, R0 ;  /* 0x0000000000327213 */ /* 0x000fe40000000000 */
[----:B------:R-:W-:Y:S01]  /*1730*/  IABS R48, R2 ;  /* 0x0000000200307213 */ /* 0x000fe20000000000 */
[----:B------:R-:W-:-:S02]  /*1740*/  IMAD R27, R251, R27, R34 ;  /* 0x0000001bfb1b7224 */ /* 0x000fc400078e0222 */
[C---:B------:R-:W-:Y:S01]  /*1750*/  IMAD R28, R251.reuse, R28, R36 ;  /* 0x0000001cfb1c7224 */ /* 0x040fe200078e0224 */
[----:B------:R-:W-:Y:S01]  /*1760*/  IABS R36, R5 ;  /* 0x0000000500247213 */ /* 0x000fe20000000000 */
[----:B------:R-:W-:Y:S01]  /*1770*/  IMAD R29, R251, R29, R38 ;  /* 0x0000001dfb1d7224 */ /* 0x000fe200078e0226 */
[----:B------:R-:W-:Y:S01]  /*1780*/  IABS R38, R4 ;  /* 0x0000000400267213 */ /* 0x000fe20000000000 */
[C---:B------:R-:W-:Y:S01]  /*1790*/  IMAD.HI.U32 R34, R11.reuse, R42, RZ ;  /* 0x0000002a0b227227 */ /* 0x040fe200078e00ff */
[C---:B------:R-:W-:Y:S02]  /*17a0*/  LOP3.LUT R5, R6.reuse, 0x54, RZ, 0xfc, !PT ;  /* 0x0000005406057812 */ /* 0x040fe400078efcff */
[----:B------:R-:W-:Y:S01]  /*17b0*/  LOP3.LUT R4, R6, 0x56, RZ, 0xfc, !PT ;  /* 0x0000005606047812 */ /* 0x000fe200078efcff */
[----:B------:R-:W-:Y:S02]  /*17c0*/  IMAD.HI.U32 R35, R11, R44, RZ ;  /* 0x0000002c0b237227 */ /* 0x000fe400078e00ff */
[----:B------:R-:W-:Y:S02]  /*17d0*/  STL [R1+0xbe4], R5 ;  /* 0x000be40501007387 */ /* 0x000fe40000100800 */
[----:B------:R-:W-:-:S02]  /*17e0*/  IMAD.MOV R26, RZ, RZ, -R26 ;  /* 0x000000ffff1a7224 */ /* 0x000fc400078e0a1a */
[----:B------:R-:W-:Y:S01]  /*17f0*/  IMAD R33, R251, R33, R40 ;  /* 0x00000021fb217224 */ /* 0x000fe200078e0228 */
[----:B------:R-:W-:Y:S01]  /*1800*/  STL [R1+0xbe8], R4 ;  /* 0x000be80401007387 */ /* 0x000fe20000100800 */
[----:B------:R-:W-:Y:S02]  /*1810*/  IMAD.MOV R34, RZ, RZ, -R34 ;  /* 0x000000ffff227224 */ /* 0x000fe400078e0a22 */
[----:B------:R-:W-:Y:S01]  /*1820*/  IMAD.HI.U32 R40, R11, R50, RZ ;  /* 0x000000320b287227 */ /* 0x000fe200078e00ff */
[----:B------:R1:W-:Y:S03]  /*1830*/  STL [R1+0xbf0], R3 ;  /* 0x000bf00301007387 */ /* 0x0003e60000100800 */
[----:B------:R-:W-:Y:S01]  /*1840*/  IMAD.MOV R35, RZ, RZ, -R35 ;  /* 0x000000ffff237224 */ /* 0x000fe200078e0a23 */
[----:B------:R2:W-:Y:S01]  /*1850*/  STL [R1+0xc00], R2 ;  /* 0x000c000201007387 */ /* 0x0005e20000100800 */
[----:B------:R-:W-:-:S02]  /*1860*/  IMAD R26, R251, R26, R32 ;  /* 0x0000001afb1a7224 */ /* 0x000fc400078e0220 */
[----:B------:R-:W-:Y:S01]  /*1870*/  IMAD.HI.U32 R32, R11, R38, RZ ;  /* 0x000000260b207227 */ /* 0x000fe200078e00ff */
[----:B------:R3:W-:Y:S01]  /*1880*/  STL [R1+0xc04], R0 ;  /* 0x000c040001007387 */ /* 0x0007e20000100800 */
[C---:B-1----:R-:W-:Y:S02]  /*1890*/  LOP3.LUT R3, R6.reuse, 0x62, RZ, 0xfc, !PT ;  /* 0x0000006206037812 */ /* 0x042fe400078efcff */
[C---:B------:R-:W-:Y:S01]  /*18a0*/  IMAD R34, R251.reuse, R34, R42 ;  /* 0x00000022fb227224 */ /* 0x040fe200078e022a */
[----:B------:R-:W-:Y:S01]  /*18b0*/  IABS R42, R5 ;  /* 0x00000005002a7213 */ /* 0x000fe20000000000 */
[----:B------:R-:W-:Y:S01]  /*18c0*/  IMAD.MOV R40, RZ, RZ, -R40 ;  /* 0x000000ffff287224 */ /* 0x000fe200078e0a28 */
[C---:B------:R-:W-:Y:S01]  /*18d0*/  LOP3.LUT R5, R6.reuse, 0x5e, RZ, 0xfc, !PT ;  /* 0x0000005e06057812 */ /* 0x040fe200078efcff */
[C---:B------:R-:W-:Y:S01]  /*18e0*/  IMAD R35, R251.reuse, R35, R44 ;  /* 0x00000023fb237224 */ /* 0x040fe200078e022c */
[----:B------:R-:W-:Y:S01]  /*18f0*/  IABS R44, R4 ;  /* 0x00000004002c7213 */ /* 0x000fe20000000000 */
[----:B------:R-:W-:Y:S01]  /*1900*/  IMAD.MOV R32, RZ, RZ, -R32 ;  /* 0x000000ffff207224 */ /* 0x000fe200078e0a20 */
[C---:B------:R-:W-:Y:S01]  /*1910*/  LOP3.LUT R4, R6.reuse, 0x60, RZ, 0xfc, !PT ;  /* 0x0000006006047812 */ /* 0x040fe200078efcff */
[----:B------:R-:W-:Y:S01]  /*1920*/  IMAD R40, R251, R40, R50 ;  /* 0x00000028fb287224 */ /* 0x000fe200078e0232 */
[C---:B--2---:R-:W-:Y:S01]  /*1930*/  LOP3.LUT R2, R6.reuse, 0x64, RZ, 0xfc, !PT ;  /* 0x0000006406027812 */ /* 0x044fe200078efcff */
[----:B------:R-:W-:Y:S01]  /*1940*/  IMAD.HI.U32 R31, R11, R36, RZ ;  /* 0x000000240b1f7227 */ /* 0x000fe200078e00ff */
[----:B------:R-:W-:Y:S01]  /*1950*/  IABS R50, R3 ;  /* 0x0000000300327213 */ /* 0x000fe20000000000 */
[----:B------:R-:W-:Y:S01]  /*1960*/  STL [R1+0xc08], R5 ;  /* 0x000c080501007387 */ /* 0x000fe20000100800 */
[----:B---3--:R-:W-:Y:S01]  /*1970*/  LOP3.LUT R0, R6, 0x66, RZ, 0xfc, !PT ;  /* 0x0000006606007812 */ /* 0x008fe200078efcff */
[----:B------:R-:W-:Y:S01]  /*1980*/  IMAD R32, R251, R32, R38 ;  /* 0x00000020fb207224 */ /* 0x000fe200078e0226 */
[----:B------:R-:W-:Y:S01]  /*1990*/  IABS R52, R2 ;  /* 0x0000000200347213 */ /* 0x000fe20000000000 */
[----:B------:R-:W-:Y:S01]  /*19a0*/  IMAD.HI.U32 R37, R11, R44, RZ ;  /* 0x0000002c0b257227 */ /* 0x000fe200078e00ff */
[----:B------:R-:W-:Y:S01]  /*19b0*/  STL [R1+0xc0c], R4 ;  /* 0x000c0c0401007387 */ /* 0x000fe20000100800 */
[----:B------:R-:W-:-:S02]  /*19c0*/  IABS R54, R0 ;  /* 0x0000000000367213 */ /* 0x000fc40000000000 */
[C---:B------:R-:W-:Y:S01]  /*19d0*/  IMAD.HI.U32 R38, R11.reuse, R46, RZ ;  /* 0x0000002e0b267227 */ /* 0x040fe200078e00ff */
[----:B------:R1:W-:Y:S03]  /*19e0*/  STL [R1+0xc10], R3 ;  /* 0x000c100301007387 */ /* 0x0003e60000100800 */
        /* <DEDUP_REMOVED lines=60> */
[----:B------:R-:W-:Y:S01]  /*1db0*/  IMAD.MOV R41, RZ, RZ, -R41 ;  /* 0x000000ffff297224 */ /* 0x000fe200078e0a29 */
[----:B------:R2:W-:Y:S01]  /*1dc0*/  STL [R1+0xc64], R2 ;  /* 0x000c640201007387 */ /* 0x0005e20000100800 */
[----:B------:R-:W-:-:S03]  /*1dd0*/  IMAD.HI.U32 R49, R11, R58, RZ ;  /* 0x0000003a0b317227 */ /* 0x000fc600078e00ff */
[----:B------:R3:W-:Y:S01]  /*1de0*/  STL [R1+0xc68], R0 ;  /* 0x000c680001007387 */ /* 0x0007e20000100800 */
[----:B------:R-:W-:Y:S01]  /*1df0*/  IMAD.HI.U32 R53, R11, R60, RZ ;  /* 0x0000003c0b357227 */ /* 0x000fe200078e00ff */
[----:B-1----:R-:W-:-:S03]  /*1e00*/  LOP3.LUT R3, R6, 0x80, RZ, 0xfc, !PT ;  /* 0x0000008006037812 */ /* 0x002fc600078efcff */
[----:B------:R-:W-:Y:S01]  /*1e10*/  IMAD.MOV R47, RZ, RZ, -R47 ;  /* 0x000000ffff2f7224 */ /* 0x000fe200078e0a2f */
[----:B------:R-:W-:Y:S01]  /*1e20*/  IADD3 R53, -R53, RZ, RZ ;  /* 0x000000ff35357210 */ /* 0x000fe20007ffe1ff */
[----:B------:R-:W-:Y:S01]  /*1e30*/  IMAD.MOV R48, RZ, RZ, -R48 ;  /* 0x000000ffff307224 */ /* 0x000fe200078e0a30 */
[C---:B--2---:R-:W-:Y:S01]  /*1e40*/  LOP3.LUT R2, R6.reuse, 0x82, RZ, 0xfc, !PT ;  /* 0x0000008206027812 */ /* 0x044fe200078efcff */
[----:B------:R-:W-:Y:S01]  /*1e50*/  IMAD R41, R251, R41, R46 ;  /* 0x00000029fb297224 */ /* 0x000fe200078e022e */
[----:B---3--:R-:W-:Y:S01]  /*1e60*/  LOP3.LUT R0, R6, 0x84, RZ, 0xfc, !PT ;  /* 0x0000008406007812 */ /* 0x008fe200078efcff */
[----:B------:R-:W-:Y:S01]  /*1e70*/  IMAD.MOV R49, RZ, RZ, -R49 ;  /* 0x000000ffff317224 */ /* 0x000fe200078e0a31 */
        /* <DEDUP_REMOVED lines=12> */
[----:B------:R-:W-:Y:S02]  /*1f40*/  IMAD.MOV R46, RZ, RZ, -R46 ;  /* 0x000000ffff2e7224 */ /* 0x000fe400078e0a2e */
[----:B------:R-:W-:Y:S01]  /*1f50*/  IMAD.HI.U32 R55, R11, R64, RZ ;  /* 0x000000400b377227 */ /* 0x000fe200078e00ff */
[----:B------:R-:W-:Y:S03]  /*1f60*/  STL [R1+0xc74], R5 ;  /* 0x000c740501007387 */ /* 0x000fe60000100800 */
[----:B------:R-:W-:Y:S01]  /*1f70*/  IMAD R53, R251, R53, R60 ;  /* 0x00000035fb357224 */ /* 0x000fe200078e023c */
[----:B------:R-:W-:Y:S01]  /*1f80*/  STL [R1+0xc78], R4 ;  /* 0x000c780401007387 */ /* 0x000fe20000100800 */
[----:B------:R-:W-:-:S02]  /*1f90*/  IMAD.MOV R54, RZ, RZ, -R54 ;  /* 0x000000ffff367224 */ /* 0x000fc400078e0a36 */
[----:B------:R-:W-:Y:S01]  /*1fa0*/  IMAD.HI.U32 R60, R11, R70, RZ ;  /* 0x000000460b3c7227 */ /* 0x000fe200078e00ff */
[----:B------:R1:W-:Y:S03]  /*1fb0*/  STL [R1+0xc80], R3 ;  /* 0x000c800301007387 */ /* 0x0003e60000100800 */
[----:B------:R-:W-:Y:S01]  /*1fc0*/  IMAD R46, R251, R46, R52 ;  /* 0x0000002efb2e7224 */ /* 0x000fe200078e0234 */
[----:B------:R2:W-:Y:S01]  /*1fd0*/  STL [R1+0xc8c], R2 ;  /* 0x000c8c0201007387 */ /* 0x0005e20000100800 */
[----:B------:R-:W-:Y:S02]  /*1fe0*/  IMAD.MOV R55, RZ, RZ, -R55 ;  /* 0x000000ffff377224 */ /* 0x000fe400078e0a37 */
[----:B------:R-:W-:Y:S01]  /*1ff0*/  IMAD.HI.U32 R52, R11, R58, RZ ;  /* 0x0000003a0b347227 */ /* 0x000fe200078e00ff */
[----:B------:R3:W-:Y:S01]  /*2000*/  STL [R1+0xc90], R0 ;  /* 0x000c900001007387 */ /* 0x0007e20000100800 */
[----:B-1----:R-:W-:-:S02]  /*2010*/  LOP3.LUT R3, R6, 0x8a, RZ, 0xfc, !PT ;  /* 0x0000008a06037812 */ /* 0x002fc400078efcff */
[----:B------:R-:W-:Y:S01]  /*2020*/  IMAD.HI.U32 R51, R11, R56, RZ ;  /* 0x000000380b337227 */ /* 0x000fe200078e00ff */
[----:B--2---:R-:W-:-:S03]  /*2030*/  LOP3.LUT R2, R6, 0x8c, RZ, 0xfc, !PT ;  /* 0x0000008c06027812 */ /* 0x004fc600078efcff */
[C---:B------:R-:W-:Y:S01]  /*2040*/  IMAD R54, R251.reuse, R54, R62 ;  /* 0x00000036fb367224 */ /* 0x040fe200078e023e */
[----:B------:R-:W-:Y:S01]  /*2050*/  IABS R62, R5 ;  /* 0x00000005003e7213 */ /* 0x000fe20000000000 */
[----:B------:R-:W-:Y:S01]  /*2060*/  IMAD.MOV R60, RZ, RZ, -R60 ;  /* 0x000000ffff3c7224 */ /* 0x000fe200078e0a3c */
[C---:B------:R-:W-:Y:S01]  /*2070*/  LOP3.LUT R5, R6.reuse, 0x86, RZ, 0xfc, !PT ;  /* 0x0000008606057812 */ /* 0x040fe200078efcff */
[----:B------:R-:W-:Y:S01]  /*2080*/  IMAD R55, R251, R55, R64 ;  /* 0x00000037fb377224 */ /* 0x000fe200078e0240 */
[----:B------:R-:W-:Y:S01]  /*2090*/  IABS R64, R4 ;  /* 0x0000000400407213 */ /* 0x000fe20000000000 */
[----:B------:R-:W-:Y:S01]  /*20a0*/  IMAD.MOV R52, RZ, RZ, -R52 ;  /* 0x000000ffff347224 */ /* 0x000fe200078e0a34 */
[C---:B------:R-:W-:Y:S01]  /*20b0*/  LOP3.LUT R4, R6.reuse, 0x88, RZ, 0xfc, !PT ;  /* 0x0000008806047812 */ /* 0x040fe200078efcff */
[----:B------:R-:W-:Y:S01]  /*20c0*/  IMAD.MOV R51, RZ, RZ, -R51 ;  /* 0x000000ffff337224 */ /* 0x000fe200078e0a33 */
[----:B---3--:R-:W-:Y:S01]  /*20d0*/  LOP3.LUT R0, R6, 0x8e, RZ, 0xfc, !PT ;  /* 0x0000008e06007812 */ /* 0x008fe200078efcff */
[----:B------:R-:W-:Y:S01]  /*20e0*/  IMAD.HI.U32 R59, R11, R68, RZ ;  /* 0x000000440b3b7227 */ /* 0x000fe200078e00ff */
[----:B------:R-:W-:Y:S01]  /*20f0*/  STL [R1+0xc94], R5 ;  /* 0x000c940501007387 */ /* 0x000fe20000100800 */
[----:B------:R-:W-:-:S02]  /*2100*/  IABS R72, R2 ;  /* 0x0000000200487213 */ /* 0x000fc40000000000 */
[C---:B------:R-:W-:Y:S01]  /*2110*/  IMAD R60, R251.reuse, R60, R70 ;  /* 0x0000003cfb3c7224 */ /* 0x040fe200078e0246 */
[----:B------:R-:W-:Y:S01]  /*2120*/  IABS R70, R3 ;  /* 0x0000000300467213 */ /* 0x000fe20000000000 */
[C---:B------:R-:W-:Y:S01]  /*2130*/  IMAD R52, R251.reuse, R52, R58 ;  /* 0x00000034fb347224 */ /* 0x040fe200078e023a */
[----:B------:R-:W-:Y:S01]  /*2140*/  STL [R1+0xc98], R4 ;  /* 0x000c980401007387 */ /* 0x000fe20000100800 */
[----:B------:R-:W-:Y:S01]  /*2150*/  IMAD R51, R251, R51, R56 ;  /* 0x00000033fb337224 */ /* 0x000fe200078e0238 */
[----:B------:R-:W-:Y:S01]  /*2160*/  IABS R74, R0 ;  /* 0x00000000004a7213 */ /* 0x000fe20000000000 */
        /* <DEDUP_REMOVED lines=8> */
[----:B------:R-:W-:Y:S01]  /*21f0*/  IMAD.HI.U32 R63, R11, R70, RZ ;  /* 0x000000460b3f7227 */ /* 0x000fe200078e00ff */
[C---:B--2---:R-:W-:Y:S02]  /*2200*/  LOP3.LUT R2, R6.reuse, 0x96, RZ, 0xfc, !PT ;  /* 0x0000009606027812 */ /* 0x044fe400078efcff */
[----:B------:R-:W-:Y:S01]  /*2210*/  IABS R76, R3 ;  /* 0x00000003004c7213 */ /* 0x000fe20000000000 */
[----:B------:R-:W-:Y:S01]  /*2220*/  IMAD.MOV R58, RZ, RZ, -R58 ;  /* 0x000000ffff3a7224 */ /* 0x000fe200078e0a3a */
[C---:B---3--:R-:W-:Y:S01]  /*2230*/  LOP3.LUT R0, R6.reuse, 0x98, RZ, 0xfc, !PT ;  /* 0x0000009806007812 */ /* 0x048fe200078efcff */
[----:B------:R-:W-:Y:S01]  /*2240*/  IMAD R59, R251, R59, R68 ;  /* 0x0000003bfb3b7224 */ /* 0x000fe200078e0244 */
[----:B------:R-:W-:Y:S01]  /*2250*/  IABS R68, R4 ;  /* 0x0000000400447213 */ /* 0x000fe20000000000 */
[----:B------:R-:W-:Y:S01]  /*2260*/  IMAD.MOV R56, RZ, RZ, -R56 ;  /* 0x000000ffff387224 */ /* 0x000fe200078e0a38 */
[----:B------:R-:W-:Y:S01]  /*2270*/  IADD3 R63, -R63, RZ, RZ ;  /* 0x000000ff3f3f7210 */ /* 0x000fe20007ffe1ff */
[----:B------:R-:W-:Y:S01]  /*2280*/  IMAD.MOV R57, RZ, RZ, -R57 ;  /* 0x000000ffff397224 */ /* 0x000fe200078e0a39 */
[----:B------:R-:W-:Y:S01]  /*2290*/  IABS R80, R0 ;  /* 0x0000000000507213 */ /* 0x000fe20000000000 */
[----:B------:R-:W-:Y:S01]  /*22a0*/  IMAD.HI.U32 R65, R11, R74, RZ ;  /* 0x0000004a0b417227 */ /* 0x000fe200078e00ff */
[----:B------:R-:W-:-:S02]  /*22b0*/  LOP3.LUT R4, R6, 0x92, RZ, 0xfc, !PT ;  /* 0x0000009206047812 */ /* 0x000fc400078efcff */
[----:B------:R-:W-:Y:S01]  /*22c0*/  IABS R78, R2 ;  /* 0x00000002004e7213 */ /* 0x000fe20000000000 */
[C---:B------:R-:W-:Y:S01]  /*22d0*/  IMAD R58, R251.reuse, R58, R66 ;  /* 0x0000003afb3a7224 */ /* 0x040fe200078e0242 */
[----:B------:R-:W-:Y:S01]  /*22e0*/  IABS R66, R5 ;  /* 0x0000000500427213 */ /* 0x000fe20000000000 */
[C---:B------:R-:W-:Y:S01]  /*22f0*/  IMAD R56, R251.reuse, R56, R62 ;  /* 0x00000038fb387224 */ /* 0x040fe200078e023e */
[----:B------:R-:W-:Y:S01]  /*2300*/  LOP3.LUT R5, R6, 0x90, RZ, 0xfc, !PT ;  /* 0x0000009006057812 */ /* 0x000fe200078efcff */
[----:B------:R-:W-:Y:S02]  /*2310*/  IMAD R57, R251, R57, R64 ;  /* 0x00000039fb397224 */ /* 0x000fe400078e0240 */
[C---:B------:R-:W-:Y:S02]  /*2320*/  IMAD.HI.U32 R62, R11.reuse, R68, RZ ;  /* 0x000000440b3e7227 */ /* 0x040fe400078e00ff */
[----:B------:R-:W-:Y:S02]  /*2330*/  STL [R1+0xcbc], R5 ;  /* 0x000cbc0501007387 */ /* 0x000fe40000100800 */
[----:B------:R-:W-:-:S02]  /*2340*/  IMAD.HI.U32 R64, R11, R72, RZ ;  /* 0x000000480b407227 */ /* 0x000fc400078e00ff */
[----:B------:R-:W-:Y:S02]  /*2350*/  STL [R1+0xcc0], R4 ;  /* 0x000cc00401007387 */ /* 0x000fe40000100800 */
[----:B------:R-:W-:Y:S02]  /*2360*/  IMAD.MOV R65, RZ, RZ, -R65 ;  /* 0x000000ffff417224 */ /* 0x000fe400078e0a41 */
[----:B------:R-:W-:Y:S01]  /*2370*/  IMAD R63, R251, R63, R70 ;  /* 0x0000003ffb3f7224 */ /* 0x000fe200078e0246 */
[----:B------:R1:W-:Y:S01]  /*2380*/  STL [R1+0xcc4], R3 ;  /* 0x000cc40301007387 */ /* 0x0003e20000100800 */
[----:B------:R-:W-:Y:S02]  /*2390*/  IMAD.MOV R62, RZ, RZ, -R62 ;  /* 0x000000ffff3e7224 */ /* 0x000fe400078e0a3e */
[----:B------:R-:W-:Y:S01]  /*23a0*/  IMAD.MOV R64, RZ, RZ, -R64 ;  /* 0x000000ffff407224 */ /* 0x000fe200078e0a40 */
[----:B------:R2:W-:Y:S01]  /*23b0*/  STL [R1+0xcd4], R2 ;  /* 0x000cd40201007387 */ /* 0x0005e20000100800 */
[----:B------:R-:W-:-:S03]  /*23c0*/  IMAD.HI.U32 R70, R11, R80, RZ ;  /* 0x000000500b467227 */ /* 0x000fc600078e00ff */
[----:B------:R3:W-:Y:S01]  /*23d0*/  STL [R1+0xcdc], R0 ;  /* 0x000cdc0001007387 */ /* 0x0007e20000100800 */
[----:B------:R-:W-:Y:S01]  /*23e0*/  IMAD R65, R251, R65, R74 ;  /* 0x00000041fb417224 */ /* 0x000fe200078e024a */
[----:B------:R-:W-:Y:S01]  /*23f0*/  IABS R74, R4 ;  /* 0x00000004004a7213 */ /* 0x000fe20000000000 */
[----:B------:R-:W-:Y:S01]  /*2400*/  IMAD.HI.U32 R61, R11, R66, RZ ;  /* 0x000000420b3d7227 */ /* 0x000fe200078e00ff */
[C---:B-1----:R-:W-:Y:S02]  /*2410*/  LOP3.LUT R3, R6.reuse, 0x9e, RZ, 0xfc, !PT ;  /* 0x0000009e06037812 */ /* 0x042fe400078efcff */
[C---:B------:R-:W-:Y:S01]  /*2420*/  LOP3.LUT R4, R6.reuse, 0x9c, RZ, 0xfc, !PT ;  /* 0x0000009c06047812 */ /* 0x040fe200078efcff */
[C---:B------:R-:W-:Y:S01]  /*2430*/  IMAD R62, R251.reuse, R62, R68 ;  /* 0x0000003efb3e7224 */ /* 0x040fe200078e0244 */
[C---:B--2---:R-:W-:Y:S01]  /*2440*/  LOP3.LUT R2, R6.reuse, 0xa0, RZ, 0xfc, !PT ;  /* 0x000000a006027812 */ /* 0x044fe200078efcff */
[----:B------:R-:W-:Y:S01]  /*2450*/  IMAD R64, R251, R64, R72 ;  /* 0x00000040fb407224 */ /* 0x000fe200078e0248 */
[----:B------:R-:W-:Y:S01]  /*2460*/  IABS R72, R5 ;  /* 0x0000000500487213 */ /* 0x000fe20000000000 */
[----:B------:R-:W-:Y:S01]  /*2470*/  IMAD.MOV R70, RZ, RZ, -R70 ;  /* 0x000000ffff467224 */ /* 0x000fe200078e0a46 */
[C---:B------:R-:W-:Y:S01]  /*2480*/  LOP3.LUT R5, R6.reuse, 0x9a, RZ, 0xfc, !PT ;  /* 0x0000009a06057812 */ /* 0x040fe200078efcff */
[----:B------:R-:W-:Y:S01]  /*2490*/  IMAD.HI.U32 R68, R11, R76, RZ ;  /* 0x0000004c0b447227 */ /* 0x000fe200078e00ff */
[----:B---3--:R-:W-:-:S02]  /*24a0*/  LOP3.LUT R0, R6, 0xa2, RZ, 0xfc, !PT ;  /* 0x000000a206007812 */ /* 0x008fc400078efcff */
[----:B------:R-:W-:Y:S01]  /*24b0*/  IABS R82, R2 ;  /* 0x0000000200527213 */ /* 0x000fe20000000000 */
[----:B------:R-:W-:Y:S01]  /*24c0*/  IMAD.MOV R61, RZ, RZ, -R61 ;  /* 0x000000ffff3d7224 */ /* 0x000fe200078e0a3d */
[----:B------:R-:W-:Y:S01]  /*24d0*/  IABS R84, R0 ;  /* 0x0000000000547213 */ /* 0x000fe20000000000 */
[C---:B------:R-:W-:Y:S01]  /*24e0*/  IMAD.HI.U32 R69, R11.reuse, R78, RZ ;  /* 0x0000004e0b457227 */ /* 0x040fe200078e00ff */
[----:B------:R-:W-:Y:S03]  /*24f0*/  STL [R1+0xce0], R5 ;  /* 0x000ce00501007387 */ /* 0x000fe60000100800 */
[----:B------:R-:W-:Y:S01]  /*2500*/  IMAD.HI.U32 R67, R11, R74, RZ ;  /* 0x0000004a0b437227 */ /* 0x000fe200078e00ff */
[----:B------:R-:W-:Y:S03]  /*2510*/  STL [R1+0xce8], R4 ;  /* 0x000ce80401007387 */ /* 0x000fe60000100800 */
[C---:B------:R-:W-:Y:S01]  /*2520*/  IMAD R70, R251.reuse, R70, R80 ;  /* 0x00000046fb467224 */ /* 0x040fe200078e0250 */
[----:B------:R-:W-:Y:S01]  /*2530*/  IABS R80, R3 ;  /* 0x0000000300507213 */ /* 0x000fe20000000000 */
[----:B------:R-:W-:Y:S01]  /*2540*/  IMAD.MOV R68, RZ, RZ, -R68 ;  /* 0x000000ffff447224 */ /* 0x000fe200078e0a44 */
[----:B------:R1:W-:Y:S01]  /*2550*/  STL [R1+0xcec], R3 ;  /* 0x000cec0301007387 */ /* 0x0003e20000100800 */
[----:B------:R-:W-:-:S02]  /*2560*/  IMAD R61, R251, R61, R66 ;  /* 0x0000003dfb3d7224 */ /* 0x000fc400078e0242 */
[----:B------:R-:W-:Y:S01]  /*2570*/  IMAD.MOV R69, RZ, RZ, -R69 ;  /* 0x000000ffff457224 */ /* 0x000fe200078e0a45 */
[----:B------:R2:W-:Y:S01]  /*2580*/  STL [R1+0xcf4], R2 ;  /* 0x000cf40201007387 */ /* 0x0005e20000100800 */
[----:B------:R-:W-:-:S03]  /*2590*/  IMAD.HI.U32 R66, R11, R72, RZ ;  /* 0x000000480b427227 */ /* 0x000fc600078e00ff */
[----:B------:R3:W-:Y:S01]  /*25a0*/  STL [R1+0xcf8], R0 ;  /* 0x000cf80001007387 */ /* 0x0007e20000100800 */
[----:B------:R-:W-:Y:S01]  /*25b0*/  IMAD.MOV R67, RZ, RZ, -R67 ;  /* 0x000000ffff437224 */ /* 0x000fe200078e0a43 */
[C---:B-1----:R-:W-:Y:S01]  /*25c0*/  LOP3.LUT R3, R6.reuse, 0xa8, RZ, 0xfc, !PT ;  /* 0x000000a806037812 */ /* 0x042fe200078efcff */
[C---:B------:R-:W-:Y:S01]  /*25d0*/  IMAD R68, R251.reuse, R68, R76 ;  /* 0x00000044fb447224 */ /* 0x040fe200078e024c */
[----:B------:R-:W-:Y:S01]  /*25e0*/  IABS R76, R5 ;  /* 0x00000005004c7213 */ /* 0x000fe20000000000 */
[----:B------:R-:W-:Y:S01]  /*25f0*/  IMAD R69, R251, R69, R78 ;  /* 0x00000045fb457224 */ /* 0x000fe200078e024e */
[----:B------:R-:W-:Y:S01]  /*2600*/  IABS R78, R4 ;  /* 0x00000004004e7213 */ /* 0x000fe20000000000 */
[----:B------:R-:W-:Y:S01]  /*2610*/  IMAD.HI.U32 R73, R11, R80, RZ ;  /* 0x000000500b497227 */ /* 0x000fe200078e00ff */
[C---:B------:R-:W-:Y:S02]  /*2620*/  LOP3.LUT R5, R6.reuse, 0xa4, RZ, 0xfc, !PT ;  /* 0x000000a406057812 */ /* 0x040fe400078efcff */
[C---:B------:R-:W-:Y:S01]  /*2630*/  LOP3.LUT R4, R6.reuse, 0xa6, RZ, 0xfc, !PT ;  /* 0x000000a606047812 */ /* 0x040fe200078efcff */
[----:B------:R-:W-:Y:S01]  /*2640*/  IMAD.MOV R66, RZ, RZ, -R66 ;  /* 0x000000ffff427224 */ /* 0x000fe200078e0a42 */
[C---:B--2---:R-:W-:Y:S01]  /*2650*/  LOP3.LUT R2, R6.reuse, 0xaa, RZ, 0xfc, !PT ;  /* 0x000000aa06027812 */ /* 0x044fe200078efcff */
[----:B------:R-:W-:Y:S01]  /*2660*/  IMAD R67, R251, R67, R74 ;  /* 0x00000043fb437224 */ /* 0x000fe200078e024a */
[----:B---3--:R-:W-:Y:S01]  /*2670*/  LOP3.LUT R0, R6, 0xac, RZ, 0xfc, !PT ;  /* 0x000000ac06007812 */ /* 0x008fe200078efcff */
[----:B------:R-:W-:Y:S01]  /*2680*/  IMAD.HI.U32 R75, R11, R84, RZ ;  /* 0x000000540b4b7227 */ /* 0x000fe200078e00ff */
[----:B------:R-:W-:Y:S01]  /*2690*/  IADD3 R73, -R73, RZ, RZ ;  /* 0x000000ff49497210 */ /* 0x000fe20007ffe1ff */
[----:B------:R-:W-:Y:S01]  /*26a0*/  STL [R1+0xd04], R5 ;  /* 0x000d040501007387 */ /* 0x000fe20000100800 */
[----:B------:R-:W-:Y:S01]  /*26b0*/  IABS R88, R2 ;  /* 0x0000000200587213 */ /* 0x000fe20000000000 */
[----:B------:R-:W-:Y:S01]  /*26c0*/  IMAD.HI.U32 R74, R11, R82, RZ ;  /* 0x000000520b4a7227 */ /* 0x000fe200078e00ff */
[----:B------:R-:W-:Y:S01]  /*26d0*/  IABS R90, R0 ;  /* 0x00000000005a7213 */ /* 0x000fe20000000000 */
[----:B------:R-:W-:Y:S01]  /*26e0*/  STL [R1+0xd08], R4 ;  /* 0x000d080401007387 */ /* 0x000fe20000100800 */
[----:B------:R-:W-:Y:S01]  /*26f0*/  IABS R86, R3 ;  /* 0x0000000300567213 */ /* 0x000fe20000000000 */
[----:B------:R-:W-:-:S02]  /*2700*/  IMAD R66, R251, R66, R72 ;  /* 0x00000042fb427224 */ /* 0x000fc400078e0248 */
[----:B------:R-:W-:Y:S01]  /*2710*/  IMAD.MOV R75, RZ, RZ, -R75 ;  /* 0x000000ffff4b7224 */ /* 0x000fe200078e0a4b */
[----:B------:R1:W-:Y:S01]  /*2720*/  STL [R1+0xd10], R3 ;  /* 0x000d100301007387 */ /* 0x0003e20000100800 */
[----:B------:R-:W-:-:S03]  /*2730*/  IMAD.HI.U32 R72, R11, R78, RZ ;  /* 0x0000004e0b487227 */ /* 0x000fc600078e00ff */
[----:B------:R2:W-:Y:S01]  /*2740*/  STL [R1+0xd18], R2 ;  /* 0x000d180201007387 */ /* 0x0005e20000100800 */
[----:B------:R-:W-:Y:S02]  /*2750*/  IMAD.MOV R74, RZ, RZ, -R74 ;  /* 0x000000ffff4a7224 */ /* 0x000fe400078e0a4a */
[----:B------:R-:W-:Y:S01]  /*2760*/  IMAD.HI.U32 R71, R11, R76, RZ ;  /* 0x0000004c0b477227 */ /* 0x000fe200078e00ff */
[----:B------:R3:W-:Y:S01]  /*2770*/  STL [R1+0xd1c], R0 ;  /* 0x000d1c0001007387 */ /* 0x0007e20000100800 */
[C---:B-1----:R-:W-:Y:S02]  /*2780*/  LOP3.LUT R3, R6.reuse, 0xb2, RZ, 0xfc, !PT ;  /* 0x000000b206037812 */ /* 0x042fe400078efcff */
[C---:B------:R-:W-:Y:S01]  /*2790*/  IMAD R75, R251.reuse, R75, R84 ;  /* 0x0000004bfb4b7224 */ /* 0x040fe200078e0254 */
[----:B------:R-:W-:Y:S01]  /*27a0*/  IABS R84, R4 ;  /* 0x0000000400547213 */ /* 0x000fe20000000000 */
[----:B------:R-:W-:Y:S01]  /*27b0*/  IMAD.MOV R72, RZ, RZ, -R72 ;  /* 0x000000ffff487224 */ /* 0x000fe200078e0a48 */
[C---:B--2---:R-:W-:Y:S01]  /*27c0*/  LOP3.LUT R2, R6.reuse, 0xb4, RZ, 0xfc, !PT ;  /* 0x000000b406027812 */ /* 0x044fe200078efcff */
[C---:B------:R-:W-:Y:S01]  /*27d0*/  IMAD R73, R251.reuse, R73, R80 ;  /* 0x00000049fb497224 */ /* 0x040fe200078e0250 */
[C---:B------:R-:W-:Y:S01]  /*27e0*/  LOP3.LUT R4, R6.reuse, 0xb0, RZ, 0xfc, !PT ;  /* 0x000000b006047812 */ /* 0x040fe200078efcff */
[----:B------:R-:W-:Y:S01]  /*27f0*/  IMAD R74, R251, R74, R82 ;  /* 0x0000004afb4a7224 */ /* 0x000fe200078e0252 */
[----:B------:R-:W-:Y:S01]  /*2800*/  IABS R82, R5 ;  /* 0x0000000500527213 */ /* 0x000fe20000000000 */
[----:B------:R-:W-:Y:S01]  /*2810*/  IMAD.MOV R71, RZ, RZ, -R71 ;  /* 0x000000ffff477224 */ /* 0x000fe200078e0a47 */
[C---:B---3--:R-:W-:Y:S01]  /*2820*/  LOP3.LUT R0, R6.reuse, 0xb6, RZ, 0xfc, !PT ;  /* 0x000000b606007812 */ /* 0x048fe200078efcff */
[----:B------:R-:W-:Y:S01]  /*2830*/  IMAD.HI.U32 R79, R11, R88, RZ ;  /* 0x000000580b4f7227 */ /* 0x000fe200078e00ff */
[----:B------:R-:W-:-:S02]  /*2840*/  LOP3.LUT R5, R6, 0xae, RZ, 0xfc, !PT ;  /* 0x000000ae06057812 */ /* 0x000fc400078efcff */
[----:B------:R-:W-:Y:S01]  /*2850*/  IABS R94, R0 ;  /* 0x00000000005e7213 */ /* 0x000fe20000000000 */
[----:B------:R-:W-:Y:S01]  /*2860*/  IMAD.HI.U32 R80, R11, R90, RZ ;  /* 0x0000005a0b507227 */ /* 0x000fe200078e00ff */
[----:B------:R-:W-:Y:S01]  /*2870*/  IABS R92, R2 ;  /* 0x00000002005c7213 */ /* 0x000fe20000000000 */
[----:B------:R-:W-:Y:S02]  /*2880*/  STL [R1+0xd20], R5 ;  /* 0x000d200501007387 */ /* 0x000fe40000100800 */
[C---:B------:R-:W-:Y:S02]  /*2890*/  IMAD R72, R251.reuse, R72, R78 ;  /* 0x00000048fb487224 */ /* 0x040fe400078e024e */
[----:B------:R-:W-:Y:S01]  /*28a0*/  IMAD R71, R251, R71, R76 ;  /* 0x00000047fb477224 */ /* 0x000fe200078e024c */
[----:B------:R-:W-:Y:S01]  /*28b0*/  STL [R1+0xd2c], R4 ;  /* 0x000d2c0401007387 */ /* 0x000fe20000100800 */
[----:B------:R-:W-:-:S03]  /*28c0*/  IMAD.HI.U32 R77, R11, R84, RZ ;  /* 0x000000540b4d7227 */ /* 0x000fc600078e00ff */
[----:B------:R-:W-:Y:S01]  /*28d0*/  STL [R1+0xd28], R3 ;  /* 0x000d280301007387 */ /* 0x000fe20000100800 */
[----:B------:R-:W-:-:S03]  /*28e0*/  IMAD.HI.U32 R78, R11, R86, RZ ;  /* 0x000000560b4e7227 */ /* 0x000fc600078e00ff */
[----:B------:R1:W-:Y:S01]  /*28f0*/  STL [R1+0xd40], R2 ;  /* 0x000d400201007387 */ /* 0x0003e20000100800 */
[----:B------:R-:W-:Y:S02]  /*2900*/  IMAD.MOV R79, RZ, RZ, -R79 ;  /* 0x000000ffff4f7224 */ /* 0x000fe400078e0a4f */
[----:B------:R-:W-:Y:S01]  /*2910*/  IMAD.MOV R80, RZ, RZ, -R80 ;  /* 0x000000ffff507224 */ /* 0x000fe200078e0a50 */
[----:B------:R2:W-:Y:S01]  /*2920*/  STL [R1+0xd44], R0 ;  /* 0x000d440001007387 */ /* 0x0005e20000100800 */
[----:B------:R-:W-:-:S04]  /*2930*/  IMAD.HI.U32 R76, R11, R82, RZ ;  /* 0x000000520b4c7227 */ /* 0x000fc800078e00ff */
[----:B------:R-:W-:Y:S01]  /*2940*/  IMAD.MOV R77, RZ, RZ, -R77 ;  /* 0x000000ffff4d7224 */ /* 0x000fe200078e0a4d */
[C---:B-1----:R-:W-:Y:S01]  /*2950*/  LOP3.LUT R2, R6.reuse, 0xbe, RZ, 0xfc, !PT ;  /* 0x000000be06027812 */ /* 0x042fe200078efcff */
[----:B------:R-:W-:Y:S02]  /*2960*/  IMAD.MOV R78, RZ, RZ, -R78 ;  /* 0x000000ffff4e7224 */ /* 0x000fe400078e0a4e */
[C---:B------:R-:W-:Y:S01]  /*2970*/  IMAD R79, R251.reuse, R79, R88 ;  /* 0x0000004ffb4f7224 */ /* 0x040fe200078e0258 */
[----:B------:R-:W-:Y:S01]  /*2980*/  IABS R88, R4 ;  /* 0x0000000400587213 */ /* 0x000fe20000000000 */
[----:B------:R-:W-:Y:S01]  /*2990*/  IMAD R80, R251, R80, R90 ;  /* 0x00000050fb507224 */ /* 0x000fe200078e025a */
[----:B------:R-:W-:Y:S01]  /*29a0*/  IABS R90, R3 ;  /* 0x00000003005a7213 */ /* 0x000fe20000000000 */
[----:B------:R-:W-:Y:S01]  /*29b0*/  IMAD.MOV R76, RZ, RZ, -R76 ;  /* 0x000000ffff4c7224 */ /* 0x000fe200078e0a4c */
[C---:B------:R-:W-:Y:S01]  /*29c0*/  LOP3.LUT R4, R6.reuse, 0xba, RZ, 0xfc, !PT ;  /* 0x000000ba06047812 */ /* 0x040fe200078efcff */
[----:B------:R-:W-:Y:S01]  /*29d0*/  IMAD.HI.U32 R85, R11, R94, RZ ;  /* 0x0000005e0b557227 */ /* 0x000fe200078e00ff */
[----:B------:R-:W-:-:S02]  /*29e0*/  LOP3.LUT R3, R6, 0xbc, RZ, 0xfc, !PT ;  /* 0x000000bc06037812 */ /* 0x000fc400078efcff */
[C---:B--2---:R-:W-:Y:S01]  /*29f0*/  LOP3.LUT R0, R6.reuse, 0xc0, RZ, 0xfc, !PT ;  /* 0x000000c006007812 */ /* 0x044fe200078efcff */
[C---:B------:R-:W-:Y:S01]  /*2a00*/  IMAD R77, R251.reuse, R77, R84 ;  /* 0x0000004dfb4d7224 */ /* 0x040fe200078e0254 */
[----:B------:R-:W-:Y:S01]  /*2a10*/  IABS R96, R3 ;  /* 0x0000000300607213 */ /* 0x000fe20000000000 */
[C---:B------:R-:W-:Y:S01]  /*2a20*/  IMAD R78, R251.reuse, R78, R86 ;  /* 0x0000004efb4e7224 */ /* 0x040fe200078e0256 */
[----:B------:R-:W-:Y:S01]  /*2a30*/  IABS R86, R5 ;  /* 0x0000000500567213 */ /* 0x000fe20000000000 */
[----:B------:R-:W-:Y:S01]  /*2a40*/  IMAD R76, R251, R76, R82 ;  /* 0x0000004cfb4c7224 */ /* 0x000fe200078e0252 */
[----:B------:R-:W-:Y:S01]  /*2a50*/  LOP3.LUT R5, R6, 0xb8, RZ, 0xfc, !PT ;  /* 0x000000b806057812 */ /* 0x000fe200078efcff */
[C---:B------:R-:W-:Y:S01]  /*2a60*/  IMAD.HI.U32 R84, R11.reuse, R92, RZ ;  /* 0x0000005c0b547227 */ /* 0x040fe200078e00ff */
[----:B------:R-:W-:Y:S02]  /*2a70*/  IABS R100, R0 ;  /* 0x0000000000647213 */ /* 0x000fe40000000000 */
[----:B------:R-:W-:Y:S01]  /*2a80*/  IABS R98, R2 ;  /* 0x0000000200627213 */ /* 0x000fe20000000000 */
[----:B------:R-:W-:Y:S01]  /*2a90*/  IMAD.MOV R85, RZ, RZ, -R85 ;  /* 0x000000ffff557224 */ /* 0x000fe200078e0a55 */
[----:B------:R1:W-:Y:S01]  /*2aa0*/  STL [R1+0xd4c], R5 ;  /* 0x000d4c0501007387 */ /* 0x0003e20000100800 */
[----:B------:R-:W-:-:S03]  /*2ab0*/  IMAD.HI.U32 R82, R11, R88, RZ ;  /* 0x000000580b527227 */ /* 0x000fc600078e00ff */
[----:B------:R2:W-:Y:S01]  /*2ac0*/  STL [R1+0xd48], R4 ;  /* 0x000d480401007387 */ /* 0x0005e20000100800 */
[----:B------:R-:W-:-:S03]  /*2ad0*/  IMAD.HI.U32 R83, R11, R90, RZ ;  /* 0x0000005a0b537227 */ /* 0x000fc600078e00ff */
[----:B------:R3:W-:Y:S01]  /*2ae0*/  STL [R1+0xd50], R3 ;  /* 0x000d500301007387 */ /* 0x0007e20000100800 */
[----:B------:R-:W-:Y:S01]  /*2af0*/  IMAD.MOV R84, RZ, RZ, -R84 ;  /* 0x000000ffff547224 */ /* 0x000fe200078e0a54 */
[----:B------:R-:W-:Y:S01]  /*2b00*/  IADD3 R83, -R83, RZ, RZ ;  /* 0x000000ff53537210 */ /* 0x000fe20007ffe1ff */
[C---:B------:R-:W-:Y:S01]  /*2b10*/  IMAD R85, R251.reuse, R85, R94 ;  /* 0x00000055fb557224 */ /* 0x040fe200078e025e */
[----:B------:R-:W-:Y:S01]  /*2b20*/  IABS R94, R4 ;  /* 0x00000004005e7213 */ /* 0x000fe20000000000 */
[----:B------:R-:W-:Y:S01]  /*2b30*/  IMAD.MOV R82, RZ, RZ, -R82 ;  /* 0x000000ffff527224 */ /* 0x000fe200078e0a52 */
[----:B------:R4:W-:Y:S01]  /*2b40*/  STL [R1+0xd64], R2 ;  /* 0x000d640201007387 */ /* 0x0009e20000100800 */
[C---:B------:R-:W-:Y:S01]  /*2b50*/  IMAD R84, R251.reuse, R84, R92 ;  /* 0x00000054fb547224 */ /* 0x040fe200078e025c */
[----:B------:R-:W-:Y:S01]  /*2b60*/  IABS R92, R5 ;  /* 0x00000005005c7213 */ /* 0x000fe20000000000 */
[----:B------:R-:W-:Y:S01]  /*2b70*/  IMAD R82, R251, R82, R88 ;  /* 0x00000052fb527224 */ /* 0x000fe200078e0258 */
[C---:B-1----:R-:W-:Y:S01]  /*2b80*/  LOP3.LUT R5, R6.reuse, 0xc2, RZ, 0xfc, !PT ;  /* 0x000000c206057812 */ /* 0x042fe200078efcff */
[C---:B------:R-:W-:Y:S01]  /*2b90*/  IMAD.HI.U32 R87, R11.reuse, R94, RZ ;  /* 0x0000005e0b577227 */ /* 0x040fe200078e00ff */
[C---:B--2---:R-:W-:Y:S01]  /*2ba0*/  LOP3.LUT R4, R6.reuse, 0xc4, RZ, 0xfc, !PT ;  /* 0x000000c406047812 */ /* 0x044fe200078efcff */
[----:B------:R1:W-:Y:S01]  /*2bb0*/  STL [R1+0xd6c], R0 ;  /* 0x000d6c0001007387 */ /* 0x0003e20000100800 */
[C---:B---3--:R-:W-:Y:S01]  /*2bc0*/  LOP3.LUT R3, R6.reuse, 0xc6, RZ, 0xfc, !PT ;  /* 0x000000c606037812 */ /* 0x048fe200078efcff */
[----:B------:R-:W-:Y:S01]  /*2bd0*/  IMAD.HI.U32 R88, R11, R96, RZ ;  /* 0x000000600b587227 */ /* 0x000fe200078e00ff */
[C---:B----4-:R-:W-:Y:S01]  /*2be0*/  LOP3.LUT R2, R6.reuse, 0xc8, RZ, 0xfc, !PT ;  /* 0x000000c806027812 */ /* 0x050fe200078efcff */
[----:B------:R-:W-:Y:S02]  /*2bf0*/  STL [R1+0xd70], R5 ;  /* 0x000d700501007387 */ /* 0x000fe40000100800 */
[----:B------:R-:W-:Y:S01]  /*2c00*/  IMAD R83, R251, R83, R90 ;  /* 0x00000053fb537224 */ /* 0x000fe200078e025a */
[----:B------:R-:W-:Y:S01]  /*2c10*/  IABS R102, R2 ;  /* 0x0000000200667213 */ /* 0x000fe20000000000 */
[----:B------:R-:W-:Y:S01]  /*2c20*/  IMAD.HI.U32 R90, R11, R100, RZ ;  /* 0x000000640b5a7227 */ /* 0x000fe200078e00ff */
[----:B------:R-:W-:Y:S01]  /*2c30*/  STL [R1+0xd78], R4 ;  /* 0x000d780401007387 */ /* 0x000fe20000100800 */
[----:B-1----:R-:W-:-:S02]  /*2c40*/  LOP3.LUT R0, R6, 0xca, RZ, 0xfc, !PT ;  /* 0x000000ca06007812 */ /* 0x002fc400078efcff */
[----:B------:R-:W-:Y:S01]  /*2c50*/  IMAD.MOV R87, RZ, RZ, -R87 ;  /* 0x000000ffff577224 */ /* 0x000fe200078e0a57 */
[----:B------:R-:W-:Y:S01]  /*2c60*/  STL [R1+0xd74], R3 ;  /* 0x000d740301007387 */ /* 0x000fe20000100800 */
[----:B------:R-:W-:Y:S01]  /*2c70*/  IMAD.MOV R88, RZ, RZ, -R88 ;  /* 0x000000ffff587224 */ /* 0x000fe200078e0a58 */
[----:B------:R-:W-:Y:S01]  /*2c80*/  IABS R104, R0 ;  /* 0x0000000000687213 */ /* 0x000fe20000000000 */
[C---:B------:R-:W-:Y:S01]  /*2c90*/  IMAD.HI.U32 R81, R11.reuse, R86, RZ ;  /* 0x000000560b517227 */ /* 0x040fe200078e00ff */
[----:B------:R1:W-:Y:S03]  /*2ca0*/  STL [R1+0xd94], R2 ;  /* 0x000d940201007387 */ /* 0x0003e60000100800 */
[----:B------:R-:W-:Y:S01]  /*2cb0*/  IMAD.MOV R90, RZ, RZ, -R90 ;  /* 0x000000ffff5a7224 */ /* 0x000fe200078e0a5a */
[----:B------:R2:W-:Y:S01]  /*2cc0*/  STL [R1+0xd98], R0 ;  /* 0x000d980001007387 */ /* 0x0005e20000100800 */
[----:B------:R-:W-:-:S04]  /*2cd0*/  IMAD.HI.U32 R89, R11, R98, RZ ;  /* 0x000000620b597227 */ /* 0x000fc800078e00ff */
[C---:B------:R-:W-:Y:S01]  /*2ce0*/  IMAD R87, R251.reuse, R87, R94 ;  /* 0x00000057fb577224 */ /* 0x040fe200078e025e */
[C---:B-1----:R-:W-:Y:S01]  /*2cf0*/  LOP3.LUT R2, R6.reuse, 0xd2, RZ, 0xfc, !PT ;  /* 0x000000d206027812 */ /* 0x042fe200078efcff */
[----:B------:R-:W-:Y:S01]  /*2d00*/  IMAD R88, R251, R88, R96 ;  /* 0x00000058fb587224 */ /* 0x000fe200078e0260 */
[----:B------:R-:W-:Y:S01]  /*2d10*/  IABS R96, R5 ;  /* 0x0000000500607213 */ /* 0x000fe20000000000 */
[----:B------:R-:W-:Y:S01]  /*2d20*/  IMAD.HI.U32 R94, R11, R102, RZ ;  /* 0x000000660b5e7227 */ /* 0x000fe200078e00ff */
[----:B------:R-:W-:Y:S02]  /*2d30*/  IABS R108, R2 ;  /* 0x00000002006c7213 */ /* 0x000fe40000000000 */
[C---:B------:R-:W-:Y:S01]  /*2d40*/  LOP3.LUT R5, R6.reuse, 0xcc, RZ, 0xfc, !PT ;  /* 0x000000cc06057812 */ /* 0x040fe200078efcff */
[----:B------:R-:W-:Y:S01]  /*2d50*/  IMAD.MOV R81, RZ, RZ, -R81 ;  /* 0x000000ffff517224 */ /* 0x000fe200078e0a51 */
[----:B--2---:R-:W-:Y:S01]  /*2d60*/  LOP3.LUT R0, R6, 0xd4, RZ, 0xfc, !PT ;  /* 0x000000d406007812 */ /* 0x004fe200078efcff */
[----:B------:R-:W-:Y:S01]  /*2d70*/  IMAD R90, R251, R90, R100 ;  /* 0x0000005afb5a7224 */ /* 0x000fe200078e0264 */
[----:B------:R-:W-:Y:S01]  /*2d80*/  IABS R100, R3 ;  /* 0x0000000300647213 */ /* 0x000fe20000000000 */
[----:B------:R-:W-:Y:S01]  /*2d90*/  IMAD.MOV R89, RZ, RZ, -R89 ;  /* 0x000000ffff597224 */ /* 0x000fe200078e0a59 */
[----:B------:R1:W-:Y:S01]  /*2da0*/  STL [R1+0xda4], R5 ;  /* 0x000da40501007387 */ /* 0x0003e20000100800 */
[----:B------:R-:W-:Y:S01]  /*2db0*/  IMAD.HI.U32 R95, R11, R104, RZ ;  /* 0x000000680b5f7227 */ /* 0x000fe200078e00ff */
[----:B------:R-:W-:-:S02]  /*2dc0*/  IABS R110, R0 ;  /* 0x00000000006e7213 */ /* 0x000fc40000000000 */
[----:B------:R-:W-:Y:S01]  /*2dd0*/  LOP3.LUT R3, R6, 0xd0, RZ, 0xfc, !PT ;  /* 0x000000d006037812 */ /* 0x000fe200078efcff */
[----:B------:R-:W-:Y:S02]  /*2de0*/  IMAD.MOV R94, RZ, RZ, -R94 ;  /* 0x000000ffff5e7224 */ /* 0x000fe400078e0a5e */
[----:B------:R-:W-:Y:S01]  /*2df0*/  IMAD R81, R251, R81, R86 ;  /* 0x00000051fb517224 */ /* 0x000fe200078e0256 */
[----:B------:R-:W-:Y:S01]  /*2e00*/  IABS R106, R3 ;  /* 0x00000003006a7213 */ /* 0x000fe20000000000 */
[----:B------:R-:W-:-:S04]  /*2e10*/  IMAD.HI.U32 R91, R11, R96, RZ ;  /* 0x000000600b5b7227 */ /* 0x000fc800078e00ff */
[----:B------:R-:W-:-:S04]  /*2e20*/  IMAD.HI.U32 R86, R11, R92, RZ ;  /* 0x0000005c0b567227 */ /* 0x000fc800078e00ff */
[----:B------:R-:W-:Y:S01]  /*2e30*/  IMAD R89, R251, R89, R98 ;  /* 0x00000059fb597224 */ /* 0x000fe200078e0262 */
[----:B------:R-:W-:Y:S01]  /*2e40*/  IABS R98, R4 ;  /* 0x0000000400627213 */ /* 0x000fe20000000000 */
[----:B------:R-:W-:Y:S01]  /*2e50*/  IMAD.HI.U32 R93, R11, R100, RZ ;  /* 0x000000640b5d7227 */ /* 0x000fe200078e00ff */
[----:B------:R-:W-:-:S03]  /*2e60*/  LOP3.LUT R4, R6, 0xce, RZ, 0xfc, !PT ;  /* 0x000000ce06047812 */ /* 0x000fc600078efcff */
[----:B------:R-:W-:Y:S01]  /*2e70*/  IMAD.MOV R95, RZ, RZ, -R95 ;  /* 0x000000ffff5f7224 */ /* 0x000fe200078e0a5f */
[----:B------:R-:W-:Y:S01]  /*2e80*/  IADD3 R93, -R93, RZ, RZ ;  /* 0x000000ff5d5d7210 */ /* 0x000fe20007ffe1ff */
[----:B------:R-:W-:Y:S01]  /*2e90*/  IMAD R94, R251, R94, R102 ;  /* 0x0000005efb5e7224 */ /* 0x000fe200078e0266 */
[----:B------:R-:W-:Y:S01]  /*2ea0*/  IABS R102, R5 ;  /* 0x0000000500667213 */ /* 0x000fe20000000000 */
[----:B------:R-:W-:Y:S01]  /*2eb0*/  IMAD.MOV R91, RZ, RZ, -R91 ;  /* 0x000000ffff5b7224 */ /* 0x000fe200078e0a5b */
[----:B------:R2:W-:Y:S01]  /*2ec0*/  STL [R1+0xda8], R4 ;  /* 0x000da80401007387 */ /* 0x0005e20000100800 */
[----:B------:R-:W-:Y:S01]  /*2ed0*/  IMAD.HI.U32 R99, R11, R108, RZ ;  /* 0x0000006c0b637227 */ /* 0x000fe200078e00ff */
[----:B-1----:R-:W-:Y:S02]  /*2ee0*/  LOP3.LUT R5, R6, 0xd6, RZ, 0xfc, !PT ;  /* 0x000000d606057812 */ /* 0x002fe400078efcff */
[----:B------:R1:W-:Y:S01]  /*2ef0*/  STL [R1+0xdb4], R3 ;  /* 0x000db40301007387 */ /* 0x0003e20000100800 */
[----:B------:R-:W-:-:S02]  /*2f00*/  IMAD.MOV R86, RZ, RZ, -R86 ;  /* 0x000000ffff567224 */ /* 0x000fc400078e0a56 */
[C---:B------:R-:W-:Y:S01]  /*2f10*/  IMAD R95, R251.reuse, R95, R104 ;  /* 0x0000005ffb5f7224 */ /* 0x040fe200078e0268 */
[----:B------:R-:W-:Y:S01]  /*2f20*/  IABS R104, R4 ;  /* 0x0000000400687213 */ /* 0x000fe20000000000 */
[C---:B------:R-:W-:Y:S01]  /*2f30*/  IMAD R91, R251.reuse, R91, R96 ;  /* 0x0000005bfb5b7224 */ /* 0x040fe200078e0260 */
[C---:B--2---:R-:W-:Y:S01]  /*2f40*/  LOP3.LUT R4, R6.reuse, 0xd8, RZ, 0xfc, !PT ;  /* 0x000000d806047812 */ /* 0x044fe200078efcff */
[----:B------:R-:W-:Y:S01]  /*2f50*/  IMAD.MOV R99, RZ, RZ, -R99 ;  /* 0x000000ffff637224 */ /* 0x000fe200078e0a63 */
[----:B------:R2:W-:Y:S01]  /*2f60*/  STL [R1+0xdd0], R2 ;  /* 0x000dd00201007387 */ /* 0x0005e20000100800 */
[----:B------:R-:W-:Y:S01]  /*2f70*/  IMAD R86, R251, R86, R92 ;  /* 0x00000056fb567224 */ /* 0x000fe200078e025c */
[C---:B-1----:R-:W-:Y:S01]  /*2f80*/  LOP3.LUT R3, R6.reuse, 0xda, RZ, 0xfc, !PT ;  /* 0x000000da06037812 */ /* 0x042fe200078efcff */
[C---:B------:R-:W-:Y:S01]  /*2f90*/  IMAD.HI.U32 R96, R11.reuse, R102, RZ ;  /* 0x000000660b607227 */ /* 0x040fe200078e00ff */
[----:B------:R1:W-:Y:S03]  /*2fa0*/  STL [R1+0xddc], R0 ;  /* 0x000ddc0001007387 */ /* 0x0003e60000100800 */
[----:B------:R-:W-:Y:S01]  /*2fb0*/  IMAD.HI.U32 R92, R11, R98, RZ ;  /* 0x000000620b5c7227 */ /* 0x000fe200078e00ff */
[----:B------:R-:W-:Y:S01]  /*2fc0*/  STL [R1+0xde0], R5 ;  /* 0x000de00501007387 */ /* 0x000fe20000100800 */
[----:B--2---:R-:W-:-:S02]  /*2fd0*/  LOP3.LUT R2, R6, 0xdc, RZ, 0xfc, !PT ;  /* 0x000000dc06027812 */ /* 0x004fc400078efcff */
[C---:B------:R-:W-:Y:S01]  /*2fe0*/  IMAD R93, R251.reuse, R93, R100 ;  /* 0x0000005dfb5d7224 */ /* 0x040fe200078e0264 */
[----:B------:R2:W-:Y:S01]  /*2ff0*/  STL [R1+0xdec], R4 ;  /* 0x000dec0401007387 */ /* 0x0005e20000100800 */
[----:B------:R-:W-:Y:S01]  /*3000*/  IMAD R99, R251, R99, R108 ;  /* 0x00000063fb637224 */ /* 0x000fe200078e026c */
[----:B------:R-:W-:Y:S01]  /*3010*/  IABS R108, R4 ;  /* 0x00000004006c7213 */ /* 0x000fe20000000000 */
[----:B------:R-:W-:Y:S01]  /*3020*/  IMAD.HI.U32 R100, R11, R110, RZ ;  /* 0x0000006e0b647227 */ /* 0x000fe200078e00ff */
[----:B------:R-:W-:Y:S01]  /*3030*/  STL [R1+0xdf0], R3 ;  /* 0x000df00301007387 */ /* 0x000fe20000100800 */
[C---:B-1----:R-:W-:Y:S02]  /*3040*/  LOP3.LUT R0, R6.reuse, 0xde, RZ, 0xfc, !PT ;  /* 0x000000de06007812 */ /* 0x042fe400078efcff */
[----:B------:R-:W-:Y:S01]  /*3050*/  IMAD.MOV R96, RZ, RZ, -R96 ;  /* 0x000000ffff607224 */ /* 0x000fe200078e0a60 */
[----:B------:R-:W-:Y:S01]  /*3060*/  IABS R112, R2 ;  /* 0x0000000200707213 */ /* 0x000fe20000000000 */
[----:B------:R-:W-:Y:S01]  /*3070*/  IMAD.MOV R92, RZ, RZ, -R92 ;  /* 0x000000ffff5c7224 */ /* 0x000fe200078e0a5c */
[----:B--2---:R-:W-:Y:S01]  /*3080*/  LOP3.LUT R4, R6, 0xe2, RZ, 0xfc, !PT ;  /* 0x000000e206047812 */ /* 0x004fe200078efcff */
[----:B------:R-:W-:Y:S01]  /*3090*/  IMAD.MOV R100, RZ, RZ, -R100 ;  /* 0x000000ffff647224 */ /* 0x000fe200078e0a64 */
[----:B------:R-:W-:Y:S01]  /*30a0*/  IABS R114, R0 ;  /* 0x0000000000727213 */ /* 0x000fe20000000000 */
[C---:B------:R-:W-:Y:S01]  /*30b0*/  IMAD R96, R251.reuse, R96, R102 ;  /* 0x00000060fb607224 */ /* 0x040fe200078e0266 */
[----:B------:R1:W-:Y:S01]  /*30c0*/  STL [R1+0xe1c], R2 ;  /* 0x000e1c0201007387 */ /* 0x0003e20000100800 */
[----:B------:R-:W-:-:S02]  /*30d0*/  IMAD R92, R251, R92, R98 ;  /* 0x0000005cfb5c7224 */ /* 0x000fc400078e0262 */
[C---:B------:R-:W-:Y:S01]  /*30e0*/  IMAD.HI.U32 R102, R11.reuse, R108, RZ ;  /* 0x0000006c0b667227 */ /* 0x040fe200078e00ff */
[----:B------:R2:W-:Y:S03]  /*30f0*/  STL [R1+0xe20], R0 ;  /* 0x000e200001007387 */ /* 0x0005e60000100800 */
[----:B------:R-:W-:Y:S01]  /*3100*/  IMAD.HI.U32 R98, R11, R106, RZ ;  /* 0x0000006a0b627227 */ /* 0x000fe200078e00ff */
[----:B-1----:R-:W-:-:S03]  /*3110*/  LOP3.LUT R2, R6, 0xe6, RZ, 0xfc, !PT ;  /* 0x000000e606027812 */ /* 0x002fc600078efcff */
[C---:B------:R-:W-:Y:S01]  /*3120*/  IMAD R100, R251.reuse, R100, R110 ;  /* 0x00000064fb647224 */ /* 0x040fe200078e026e */
[----:B------:R-:W-:Y:S01]  /*3130*/  IABS R110, R3 ;  /* 0x00000003006e7213 */ /* 0x000fe20000000000 */
[----:B------:R-:W-:Y:S01]  /*3140*/  IMAD.MOV R102, RZ, RZ, -R102 ;  /* 0x000000ffff667224 */ /* 0x000fe200078e0a66 */
[C---:B------:R-:W-:Y:S01]  /*3150*/  LOP3.LUT R3, R6.reuse, 0xe4, RZ, 0xfc, !PT ;  /* 0x000000e406037812 */ /* 0x040fe200078efcff */
[----:B------:R-:W-:Y:S01]  /*3160*/  IMAD.MOV R98, RZ, RZ, -R98 ;  /* 0x000000ffff627224 */ /* 0x000fe200078e0a62 */
[----:B--2---:R-:W-:Y:S01]  /*3170*/  LOP3.LUT R0, R6, 0xe8, RZ, 0xfc, !PT ;  /* 0x000000e806007812 */ /* 0x004fe200078efcff */
[----:B------:R-:W-:Y:S01]  /*3180*/  IMAD R102, R251, R102, R108 ;  /* 0x00000066fb667224 */ /* 0x000fe200078e026c */
[----:B------:R-:W-:Y:S01]  /*3190*/  IABS R108, R3 ;  /* 0x00000003006c7213 */ /* 0x000fe20000000000 */
[----:B------:R-:W-:-:S04]  /*31a0*/  IMAD.HI.U32 R97, R11, R104, RZ ;  /* 0x000000680b617227 */ /* 0x000fc800078e00ff */
[----:B------:R-:W-:Y:S01]  /*31b0*/  IMAD R98, R251, R98, R106 ;  /* 0x00000062fb627224 */ /* 0x000fe200078e026a */
[----:B------:R-:W-:Y:S01]  /*31c0*/  IABS R106, R5 ;  /* 0x00000005006a7213 */ /* 0x000fe20000000000 */
[----:B------:R-:W-:Y:S01]  /*31d0*/  IMAD.HI.U32 R103, R11, R110, RZ ;  /* 0x0000006e0b677227 */ /* 0x000fe200078e00ff */
[----:B------:R-:W-:-:S03]  /*31e0*/  LOP3.LUT R5, R6, 0xe0, RZ, 0xfc, !PT ;  /* 0x000000e006057812 */ /* 0x000fc600078efcff */
[----:B------:R-:W-:Y:S01]  /*31f0*/  IMAD.MOV R97, RZ, RZ, -R97 ;  /* 0x000000ffff617224 */ /* 0x000fe200078e0a61 */
[----:B------:R-:W-:Y:S01]  /*3200*/  IADD3 R103, -R103, RZ, RZ ;  /* 0x000000ff67677210 */ /* 0x000fe20007ffe1ff */
[----:B------:R-:W-:Y:S01]  /*3210*/  IMAD.HI.U32 R113, R11, R108, RZ ;  /* 0x0000006c0b717227 */ /* 0x000fe200078e00ff */
[----:B------:R-:W-:Y:S03]  /*3220*/  STL [R1+0xe2c], R5 ;  /* 0x000e2c0501007387 */ /* 0x000fe60000100800 */
[----:B------:R-:W-:Y:S01]  /*3230*/  IMAD R97, R251, R97, R104 ;  /* 0x00000061fb617224 */ /* 0x000fe200078e0268 */
[----:B------:R-:W-:Y:S01]  /*3240*/  STL [R1+0xe30], R4 ;  /* 0x000e300401007387 */ /* 0x000fe20000100800 */
[----:B------:R-:W-:-:S03]  /*3250*/  IMAD.HI.U32 R101, R11, R106, RZ ;  /* 0x0000006a0b657227 */ /* 0x000fc600078e00ff */
[----:B------:R1:W-:Y:S01]  /*3260*/  STL [R1+0xe3c], R3 ;  /* 0x000e3c0301007387 */ /* 0x0003e20000100800 */
[----:B------:R-:W-:-:S03]  /*3270*/  IMAD.HI.U32 R104, R11, R112, RZ ;  /* 0x000000700b687227 */ /* 0x000fc600078e00ff */
[----:B------:R-:W-:Y:S01]  /*3280*/  STL [R1+0xe60], R2 ;  /* 0x000e600201007387 */ /* 0x000fe20000100800 */
[----:B------:R-:W-:-:S03]  /*3290*/  IMAD.HI.U32 R105, R11, R114, RZ ;  /* 0x000000720b697227 */ /* 0x000fc600078e00ff */
[----:B------:R2:W-:Y:S01]  /*32a0*/  STL [R1+0xe70], R0 ;  /* 0x000e700001007387 */ /* 0x0005e20000100800 */
[----:B------:R-:W-:Y:S01]  /*32b0*/  IMAD.MOV R113, RZ, RZ, -R113 ;  /* 0x000000ffff717224 */ /* 0x000fe200078e0a71 */
[C---:B-1----:R-:W-:Y:S01]  /*32c0*/  LOP3.LUT R3, R6.reuse, 0xee, RZ, 0xfc, !PT ;  /* 0x000000ee06037812 */ /* 0x042fe200078efcff */
[----:B------:R-:W-:Y:S02]  /*32d0*/  IMAD.MOV R101, RZ, RZ, -R101 ;  /* 0x000000ffff657224 */ /* 0x000fe400078e0a65 */
[C---:B------:R-:W-:Y:S01]  /*32e0*/  IMAD R103, R251.reuse, R103, R110 ;  /* 0x00000067fb677224 */ /* 0x040fe200078e026e */
[----:B------:R-:W-:Y:S01]  /*32f0*/  IABS R110, R0 ;  /* 0x00000000006e7213 */ /* 0x000fe20000000000 */
[----:B------:R-:W-:Y:S02]  /*3300*/  IMAD.MOV R104, RZ, RZ, -R104 ;  /* 0x000000ffff687224 */ /* 0x000fe400078e0a68 */
[----:B------:R-:W-:Y:S01]  /*3310*/  IMAD.MOV R105, RZ, RZ, -R105 ;  /* 0x000000ffff697224 */ /* 0x000fe200078e0a69 */
[C---:B--2---:R-:W-:Y:S01]  /*3320*/  LOP3.LUT R0, R6.reuse, 0xf2, RZ, 0xfc, !PT ;  /* 0x000000f206007812 */ /* 0x044fe200078efcff */
[C---:B------:R-:W-:Y:S01]  /*3330*/  IMAD R108, R251.reuse, R113, R108 ;  /* 0x00000071fb6c7224 */ /* 0x040fe200078e026c */
[----:B------:R-:W-:Y:S01]  /*3340*/  IABS R113, R3 ;  /* 0x0000000300717213 */ /* 0x000fe20000000000 */
[C---:B------:R-:W-:Y:S01]  /*3350*/  IMAD R101, R251.reuse, R101, R106 ;  /* 0x00000065fb657224 */ /* 0x040fe200078e026a */
[----:B------:R-:W-:Y:S01]  /*3360*/  IABS R106, R5 ;  /* 0x00000005006a7213 */ /* 0x000fe20000000000 */
[C---:B------:R-:W-:Y:S01]  /*3370*/  IMAD R104, R251.reuse, R104, R112 ;  /* 0x00000068fb687224 */ /* 0x040fe200078e0270 */
[----:B------:R-:W-:Y:S01]  /*3380*/  IABS R112, R2 ;  /* 0x0000000200707213 */ /* 0x000fe20000000000 */
[----:B------:R-:W-:Y:S01]  /*3390*/  IMAD R105, R251, R105, R114 ;  /* 0x00000069fb697224 */ /* 0x000fe200078e0272 */
[----:B------:R-:W-:Y:S01]  /*33a0*/  IABS R114, R4 ;  /* 0x0000000400727213 */ /* 0x000fe20000000000 */
[----:B------:R-:W-:Y:S01]  /*33b0*/  IMAD.HI.U32 R111, R11, R110, RZ ;  /* 0x0000006e0b6f7227 */ /* 0x000fe200078e00ff */
[----:B------:R-:W-:-:S02]  /*33c0*/  LOP3.LUT R5, R6, 0xea, RZ, 0xfc, !PT ;  /* 0x000000ea06057812 */ /* 0x000fc400078efcff */
[C---:B------:R-:W-:Y:S01]  /*33d0*/  LOP3.LUT R4, R6.reuse, 0xec, RZ, 0xfc, !PT ;  /* 0x000000ec06047812 */ /* 0x040fe200078efcff */
[C---:B------:R-:W-:Y:S01]  /*33e0*/  IMAD.HI.U32 R118, R11.reuse, R113, RZ ;  /* 0x000000710b767227 */ /* 0x040fe200078e00ff */
[----:B------:R-:W-:Y:S01]  /*33f0*/  LOP3.LUT R2, R6, 0xf0, RZ, 0xfc, !PT ;  /* 0x000000f006027812 */ /* 0x000fe200078efcff */
[----:B------:R1:W-:Y:S02]  /*3400*/  STL [R1+0xe78], R5 ;  /* 0x000e780501007387 */ /* 0x0003e40000100800 */
[----:B------:R-:W-:Y:S01]  /*3410*/  IMAD.MOV R111, RZ, RZ, -R111 ;  /* 0x000000ffff6f7224 */ /* 0x000fe200078e0a6f */
[----:B------:R-:W-:Y:S01]  /*3420*/  IADD3 R118, -R118, RZ, RZ ;  /* 0x000000ff76767210 */ /* 0x000fe20007ffe1ff */
[C---:B------:R-:W-:Y:S01]  /*3430*/  IMAD.HI.U32 R109, R11.reuse, R112, RZ ;  /* 0x000000700b6d7227 */ /* 0x040fe200078e00ff */
[----:B------:R-:W-:Y:S03]  /*3440*/  STL [R1+0xe8c], R4 ;  /* 0x000e8c0401007387 */ /* 0x000fe60000100800 */
[----:B------:R-:W-:Y:S01]  /*3450*/  IMAD.HI.U32 R115, R11, R106, RZ ;  /* 0x0000006a0b737227 */ /* 0x000fe200078e00ff */
[----:B------:R2:W-:Y:S03]  /*3460*/  STL [R1+0xe94], R3 ;  /* 0x000e940301007387 */ /* 0x0005e60000100800 */
[C---:B------:R-:W-:Y:S01]  /*3470*/  IMAD R110, R251.reuse, R111, R110 ;  /* 0x0000006ffb6e7224 */ /* 0x040fe200078e026e */
[----:B------:R-:W-:Y:S01]  /*3480*/  IABS R111, R5 ;  /* 0x00000005006f7213 */ /* 0x000fe20000000000 */
[----:B------:R-:W-:Y:S01]  /*3490*/  IMAD.MOV R109, RZ, RZ, -R109 ;  /* 0x000000ffff6d7224 */ /* 0x000fe200078e0a6d */
[C---:B-1----:R-:W-:Y:S01]  /*34a0*/  LOP3.LUT R5, R6.reuse, 0xf4, RZ, 0xfc, !PT ;  /* 0x000000f406057812 */ /* 0x042fe200078efcff */
[C---:B------:R-:W-:Y:S01]  /*34b0*/  IMAD R113, R251.reuse, R118, R113 ;  /* 0x00000076fb717224 */ /* 0x040fe200078e0271 */
[----:B------:R-:W-:Y:S01]  /*34c0*/  STL [R1+0xea8], R2 ;  /* 0x000ea80201007387 */ /* 0x000fe20000100800 */
[----:B------:R-:W-:Y:S01]  /*34d0*/  IMAD.MOV R115, RZ, RZ, -R115 ;  /* 0x000000ffff737224 */ /* 0x000fe200078e0a73 */
[C---:B--2---:R-:W-:Y:S01]  /*34e0*/  LOP3.LUT R3, R6.reuse, 0xf8, RZ, 0xfc, !PT ;  /* 0x000000f806037812 */ /* 0x044fe200078efcff */
[----:B------:R-:W-:Y:S01]  /*34f0*/  IMAD R109, R251, R109, R112 ;  /* 0x0000006dfb6d7224 */ /* 0x000fe200078e0270 */
[----:B------:R-:W-:Y:S01]  /*3500*/  IABS R112, R4 ;  /* 0x0000000400707213 */ /* 0x000fe20000000000 */
[C---:B------:R-:W-:Y:S01]  /*3510*/  IMAD.HI.U32 R120, R11.reuse, R111, RZ ;  /* 0x0000006f0b787227 */ /* 0x040fe200078e00ff */
[----:B------:R-:W-:Y:S01]  /*3520*/  IABS R118, R3 ;  /* 0x0000000300767213 */ /* 0x000fe20000000000 */
[----:B------:R1:W-:Y:S01]  /*3530*/  STL [R1+0xeac], R0 ;  /* 0x000eac0001007387 */ /* 0x0003e20000100800 */
[----:B------:R-:W-:Y:S01]  /*3540*/  LOP3.LUT R4, R6, 0xf6, RZ, 0xfc, !PT ;  /* 0x000000f606047812 */ /* 0x000fe200078efcff */
[----:B------:R-:W-:-:S02]  /*3550*/  IMAD.HI.U32 R107, R11, R114, RZ ;  /* 0x000000720b6b7227 */ /* 0x000fc400078e00ff */
[----:B------:R-:W-:Y:S02]  /*3560*/  STL [R1+0xe80], R5 ;  /* 0x000e800501007387 */ /* 0x000fe40000100800 */
[----:B------:R-:W-:Y:S01]  /*3570*/  IMAD R106, R251, R115, R106 ;  /* 0x00000073fb6a7224 */ /* 0x000fe200078e026a */
[----:B------:R-:W-:Y:S01]  /*3580*/  IABS R115, R0 ;  /* 0x0000000000737213 */ /* 0x000fe20000000000 */
[----:B------:R-:W-:Y:S01]  /*3590*/  IMAD.HI.U32 R123, R11, R118, RZ ;  /* 0x000000760b7b7227 */ /* 0x000fe200078e00ff */
[----:B------:R-:W-:Y:S01]  /*35a0*/  STL [R1+0xe88], R4 ;  /* 0x000e880401007387 */ /* 0x000fe20000100800 */
[----:B-1----:R-:W-:Y:S02]  /*35b0*/  LOP3.LUT R0, R6, 0xfc, RZ, 0xfc, !PT ;  /* 0x000000fc06007812 */ /* 0x002fe400078efcff */
[----:B------:R-:W-:Y:S01]  /*35c0*/  IMAD.MOV R120, RZ, RZ, -R120 ;  /* 0x000000ffff787224 */ /* 0x000fe200078e0a78 */
[----:B------:R1:W-:Y:S01]  /*35d0*/  STL [R1+0xe9c], R3 ;  /* 0x000e9c0301007387 */ /* 0x0003e20000100800 */
[----:B------:R-:W-:-:S02]  /*35e0*/  IMAD.MOV R107, RZ, RZ, -R107 ;  /* 0x000000ffff6b7224 */ /* 0x000fc400078e0a6b */
[----:B------:R-:W-:-:S04]  /*35f0*/  IMAD.HI.U32 R119, R11, R112, RZ ;  /* 0x000000700b777227 */ /* 0x000fc800078e00ff */
[----:B------:R-:W-:Y:S02]  /*3600*/  IMAD.MOV R123, RZ, RZ, -R123 ;  /* 0x000000ffff7b7224 */ /* 0x000fe400078e0a7b */
[----:B------:R-:W-:Y:S01]  /*3610*/  IMAD.HI.U32 R116, R11, R115, RZ ;  /* 0x000000730b747227 */ /* 0x000fe200078e00ff */
[----:B-1----:R-:W-:-:S03]  /*3620*/  LOP3.LUT R3, R6, 0x102, RZ, 0xfc, !PT ;  /* 0x0000010206037812 */ /* 0x002fc600078efcff */
[C---:B------:R-:W-:Y:S01]  /*3630*/  IMAD R111, R251.reuse, R120, R111 ;  /* 0x00000078fb6f7224 */ /* 0x040fe200078e026f */
[----:B------:R-:W-:Y:S01]  /*3640*/  IABS R120, R0 ;  /* 0x0000000000787213 */ /* 0x000fe20000000000 */
[C---:B------:R-:W-:Y:S01]  /*3650*/  IMAD R107, R251.reuse, R107, R114 ;  /* 0x0000006bfb6b7224 */ /* 0x040fe200078e0272 */
[----:B------:R-:W-:Y:S01]  /*3660*/  IABS R114, R2 ;  /* 0x0000000200727213 */ /* 0x000fe20000000000 */
[----:B------:R-:W-:Y:S01]  /*3670*/  IMAD.MOV R119, RZ, RZ, -R119 ;  /* 0x000000ffff777224 */ /* 0x000fe200078e0a77 */
[C---:B------:R-:W-:Y:S01]  /*3680*/  LOP3.LUT R2, R6.reuse, 0xfa, RZ, 0xfc, !PT ;  /* 0x000000fa06027812 */ /* 0x040fe200078efcff */
[----:B------:R-:W-:Y:S01]  /*3690*/  IMAD R118, R251, R123, R118 ;  /* 0x0000007bfb767224 */ /* 0x000fe200078e0276 */
[----:B------:R-:W-:Y:S01]  /*36a0*/  IABS R123, R3 ;  /* 0x00000003007b7213 */ /* 0x000fe20000000000 */
[----:B------:R-:W-:Y:S02]  /*36b0*/  IMAD.MOV R116, RZ, RZ, -R116 ;  /* 0x000000ffff747224 */ /* 0x000fe400078e0a74 */
[C---:B------:R-:W-:Y:S01]  /*36c0*/  IMAD.HI.U32 R121, R11.reuse, R120, RZ ;  /* 0x000000780b797227 */ /* 0x040fe200078e00ff */
[----:B------:R1:W-:Y:S03]  /*36d0*/  STL [R1+0xea0], R2 ;  /* 0x000ea00201007387 */ /* 0x0003e60000100800 */
[----:B------:R-:W-:Y:S01]  /*36e0*/  IMAD.HI.U32 R117, R11, R114, RZ ;  /* 0x000000720b757227 */ /* 0x000fe200078e00ff */
[----:B------:R2:W-:Y:S03]  /*36f0*/  STL [R1+0xea4], R0 ;  /* 0x000ea40001007387 */ /* 0x0005e60000100800 */
[C---:B------:R-:W-:Y:S01]  /*3700*/  IMAD R112, R251.reuse, R119, R112 ;  /* 0x00000077fb707224 */ /* 0x040fe200078e0270 */
[----:B------:R-:W-:Y:S01]  /*3710*/  IABS R119, R2 ;  /* 0x0000000200777213 */ /* 0x000fe20000000000 */
[----:B------:R-:W-:Y:S01]  /*3720*/  IMAD R115, R251, R116, R115 ;  /* 0x00000074fb737224 */ /* 0x000fe200078e0273 */
[----:B------:R-:W-:Y:S01]  /*3730*/  IABS R116, R5 ;  /* 0x0000000500747213 */ /* 0x000fe20000000000 */
[----:B------:R-:W-:Y:S01]  /*3740*/  IMAD.HI.U32 R128, R11, R123, RZ ;  /* 0x0000007b0b807227 */ /* 0x000fe200078e00ff */
[----:B------:R-:W-:-:S02]  /*3750*/  LOP3.LUT R5, R6, 0xfe, RZ, 0xfc, !PT ;  /* 0x000000fe06057812 */ /* 0x000fc400078efcff */
[----:B-1----:R-:W-:Y:S01]  /*3760*/  LOP3.LUT R2, R6, 0x104, RZ, 0xfc, !PT ;  /* 0x0000010406027812 */ /* 0x002fe200078efcff */
[----:B------:R-:W-:Y:S01]  /*3770*/  IMAD.MOV R121, RZ, RZ, -R121 ;  /* 0x000000ffff797224 */ /* 0x000fe200078e0a79 */
[----:B------:R-:W-:Y:S01]  /*3780*/  IADD3 R128, -R128, RZ, RZ ;  /* 0x000000ff80807210 */ /* 0x000fe20007ffe1ff */
[----:B------:R-:W-:Y:S01]  /*3790*/  IMAD.MOV R117, RZ, RZ, -R117 ;  /* 0x000000ffff757224 */ /* 0x000fe200078e0a75 */
[----:B------:R1:W-:Y:S01]  /*37a0*/  STL [R1+0xe64], R5 ;  /* 0x000e640501007387 */ /* 0x0003e20000100800 */
[----:B------:R-:W-:Y:S01]  /*37b0*/  IMAD.HI.U32 R122, R11, R119, RZ ;  /* 0x000000770b7a7227 */ /* 0x000fe200078e00ff */
[----:B--2---:R-:W-:-:S03]  /*37c0*/  LOP3.LUT R0, R6, 0x106, RZ, 0xfc, !PT ;  /* 0x0000010606007812 */ /* 0x004fc600078efcff */
[C---:B------:R-:W-:Y:S01]  /*37d0*/  IMAD R120, R251.reuse, R121, R120 ;  /* 0x00000079fb787224 */ /* 0x040fe200078e0278 */
[----:B------:R-:W-:Y:S01]  /*37e0*/  IABS R121, R5 ;  /* 0x0000000500797213 */ /* 0x000fe20000000000 */
[C---:B------:R-:W-:Y:S01]  /*37f0*/  IMAD R114, R251.reuse, R117, R114 ;  /* 0x00000075fb727224 */ /* 0x040fe200078e0272 */
[----:B------:R-:W-:Y:S01]  /*3800*/  IABS R117, R4 ;  /* 0x0000000400757213 */ /* 0x000fe20000000000 */
[----:B------:R-:W-:Y:S01]  /*3810*/  IMAD.MOV R122, RZ, RZ, -R122 ;  /* 0x000000ffff7a7224 */ /* 0x000fe200078e0a7a */
[C---:B-1----:R-:W-:Y:S01]  /*3820*/  LOP3.LUT R5, R6.reuse, 0x108, RZ, 0xfc, !PT ;  /* 0x0000010806057812 */ /* 0x042fe200078efcff */
[----:B------:R-:W-:Y:S01]  /*3830*/  IMAD R123, R251, R128, R123 ;  /* 0x00000080fb7b7224 */ /* 0x000fe200078e027b */
[----:B------:R-:W-:Y:S01]  /*3840*/  LOP3.LUT R4, R6, 0x100, RZ, 0xfc, !PT ;  /* 0x0000010006047812 */ /* 0x000fe200078efcff */
[----:B------:R-:W-:Y:S01]  /*3850*/  IMAD.HI.U32 R130, R11, R121, RZ ;  /* 0x000000790b827227 */ /* 0x000fe200078e00ff */
[----:B------:R-:W-:-:S03]  /*3860*/  IABS R128, R5 ;  /* 0x0000000500807213 */ /* 0x000fc60000000000 */
[----:B------:R-:W-:Y:S01]  /*3870*/  IMAD R119, R251, R122, R119 ;  /* 0x0000007afb777224 */ /* 0x000fe200078e0277 */
[----:B------:R1:W-:Y:S01]  /*3880*/  STL [R1+0xe74], R4 ;  /* 0x000e740401007387 */ /* 0x0003e20000100800 */
[----:B------:R-:W-:Y:S01]  /*3890*/  IABS R122, R4 ;  /* 0x00000004007a7213 */ /* 0x000fe20000000000 */
[----:B------:R-:W-:Y:S02]  /*38a0*/  IMAD.MOV R130, RZ, RZ, -R130 ;  /* 0x000000ffff827224 */ /* 0x000fe400078e0a82 */
[----:B------:R2:W-:Y:S01]  /*38b0*/  STL [R1+0xe7c], R3 ;  /* 0x000e7c0301007387 */ /* 0x0005e20000100800 */
[----:B------:R-:W-:-:S03]  /*38c0*/  IMAD.HI.U32 R135, R11, R128, RZ ;  /* 0x000000800b877227 */ /* 0x000fc600078e00ff */
[----:B------:R-:W-:Y:S01]  /*38d0*/  STL [R1+0xe90], R2 ;  /* 0x000e900201007387 */ /* 0x000fe20000100800 */
[----:B------:R-:W-:Y:S01]  /*38e0*/  IMAD.HI.U32 R124, R11, R117, RZ ;  /* 0x000000750b7c7227 */ /* 0x000fe200078e00ff */
[C---:B-1----:R-:W-:Y:S02]  /*38f0*/  LOP3.LUT R4, R6.reuse, 0x10a, RZ, 0xfc, !PT ;  /* 0x0000010a06047812 */ /* 0x042fe400078efcff */
[----:B------:R-:W-:Y:S01]  /*3900*/  STL [R1+0xe98], R0 ;  /* 0x000e980001007387 */ /* 0x000fe20000100800 */
[----:B------:R-:W-:Y:S01]  /*3910*/  IMAD R121, R251, R130, R121 ;  /* 0x00000082fb797224 */ /* 0x000fe200078e0279 */
[C---:B--2---:R-:W-:Y:S01]  /*3920*/  LOP3.LUT R3, R6.reuse, 0x10c, RZ, 0xfc, !PT ;  /* 0x0000010c06037812 */ /* 0x044fe200078efcff */
[C---:B------:R-:W-:Y:S01]  /*3930*/  IMAD.HI.U32 R125, R11.reuse, R116, RZ ;  /* 0x000000740b7d7227 */ /* 0x040fe200078e00ff */
[----:B------:R1:W-:Y:S02]  /*3940*/  STL [R1+0xe58], R5 ;  /* 0x000e580501007387 */ /* 0x0003e40000100800 */
[----:B------:R-:W-:Y:S01]  /*3950*/  IABS R130, R3 ;  /* 0x0000000300827213 */ /* 0x000fe20000000000 */
[----:B------:R-:W-:Y:S01]  /*3960*/  IMAD.HI.U32 R129, R11, R122, RZ ;  /* 0x0000007a0b817227 */ /* 0x000fe200078e00ff */
[----:B------:R-:W-:Y:S03]  /*3970*/  STL [R1+0xe5c], R4 ;  /* 0x000e5c0401007387 */ /* 0x000fe60000100800 */
[----:B------:R-:W-:Y:S01]  /*3980*/  IMAD.MOV R135, RZ, RZ, -R135 ;  /* 0x000000ffff877224 */ /* 0x000fe200078e0a87 */
[----:B------:R2:W-:Y:S01]  /*3990*/  STL [R1+0xe68], R3 ;  /* 0x000e680301007387 */ /* 0x0005e20000100800 */
[----:B------:R-:W-:Y:S01]  /*39a0*/  IMAD.MOV R124, RZ, RZ, -R124 ;  /* 0x000000ffff7c7224 */ /* 0x000fe200078e0a7c */
[----:B-1----:R-:W-:Y:S01]  /*39b0*/  LOP3.LUT R5, R6, 0x112, RZ, 0xfc, !PT ;  /* 0x0000011206057812 */ /* 0x002fe200078efcff */
[----:B------:R-:W-:-:S02]  /*39c0*/  IMAD.MOV R125, RZ, RZ, -R125 ;  /* 0x000000ffff7d7224 */ /* 0x000fc400078e0a7d */
[----:B------:R-:W-:Y:S02]  /*39d0*/  IMAD.MOV R129, RZ, RZ, -R129 ;  /* 0x000000ffff817224 */ /* 0x000fe400078e0a81 */
[C---:B------:R-:W-:Y:S02]  /*39e0*/  IMAD R128, R251.reuse, R135, R128 ;  /* 0x00000087fb807224 */ /* 0x040fe400078e0280 */
[----:B------:R-:W-:Y:S01]  /*39f0*/  IMAD R117, R251, R124, R117 ;  /* 0x0000007cfb757224 */ /* 0x000fe200078e0275 */
[C---:B--2---:R-:W-:Y:S01]  /*3a00*/  LOP3.LUT R3, R6.reuse, 0x116, RZ, 0xfc, !PT ;  /* 0x0000011606037812 */ /* 0x044fe200078efcff */
[----:B------:R-:W-:Y:S01]  /*3a10*/  IMAD.HI.U32 R133, R11, R130, RZ ;  /* 0x000000820b857227 */ /* 0x000fe200078e00ff */
[----:B------:R-:W-:Y:S02]  /*3a20*/  IABS R124, R2 ;  /* 0x00000002007c7213 */ /* 0x000fe40000000000 */
[----:B------:R-:W-:Y:S01]  /*3a30*/  IABS R135, R3 ;  /* 0x0000000300877213 */ /* 0x000fe20000000000 */
[C---:B------:R-:W-:Y:S01]  /*3a40*/  IMAD R116, R251.reuse, R125, R116 ;  /* 0x0000007dfb747224 */ /* 0x040fe200078e0274 */
[----:B------:R-:W-:Y:S01]  /*3a50*/  IABS R125, R0 ;  /* 0x00000000007d7213 */ /* 0x000fe20000000000 */
[----:B------:R-:W-:Y:S01]  /*3a60*/  IMAD R122, R251, R129, R122 ;  /* 0x00000081fb7a7224 */ /* 0x000fe200078e027a */
[----:B------:R-:W-:Y:S01]  /*3a70*/  LOP3.LUT R2, R6, 0x10e, RZ, 0xfc, !PT ;  /* 0x0000010e06027812 */ /* 0x000fe200078efcff */
[----:B------:R-:W-:Y:S01]  /*3a80*/  IMAD.HI.U32 R138, R11, R135, RZ ;  /* 0x000000870b8a7227 */ /* 0x000fe200078e00ff */
[----:B------:R-:W-:-:S02]  /*3a90*/  IABS R129, R4 ;  /* 0x0000000400817213 */ /* 0x000fc40000000000 */
[----:B------:R-:W-:Y:S01]  /*3aa0*/  LOP3.LUT R0, R6, 0x110, RZ, 0xfc, !PT ;  /* 0x0000011006007812 */ /* 0x000fe200078efcff */
[----:B------:R-:W-:Y:S01]  /*3ab0*/  IMAD.MOV R133, RZ, RZ, -R133 ;  /* 0x000000ffff857224 */ /* 0x000fe200078e0a85 */
[----:B------:R1:W-:Y:S01]  /*3ac0*/  STL [R1+0xe6c], R2 ;  /* 0x000e6c0201007387 */ /* 0x0003e20000100800 */
[----:B------:R-:W-:Y:S01]  /*3ad0*/  IMAD.HI.U32 R134, R11, R129, RZ ;  /* 0x000000810b867227 */ /* 0x000fe200078e00ff */
[----:B------:R-:W-:Y:S02]  /*3ae0*/  IADD3 R138, -R138, RZ, RZ ;  /* 0x000000ff8a8a7210 */ /* 0x000fe40007ffe1ff */
[----:B------:R2:W-:Y:S01]  /*3af0*/  STL [R1+0xe84], R0 ;  /* 0x000e840001007387 */ /* 0x0005e20000100800 */
[C---:B------:R-:W-:Y:S01]  /*3b00*/  IMAD R130, R251.reuse, R133, R130 ;  /* 0x00000085fb827224 */ /* 0x040fe200078e0282 */
[----:B------:R-:W-:Y:S01]  /*3b10*/  IABS R133, R5 ;  /* 0x0000000500857213 */ /* 0x000fe20000000000 */
[----:B------:R-:W-:Y:S01]  /*3b20*/  IMAD.MOV R134, RZ, RZ, -R134 ;  /* 0x000000ffff867224 */ /* 0x000fe200078e0a86 */
[----:B------:R3:W-:Y:S01]  /*3b30*/  STL [R1+0xe44], R5 ;  /* 0x000e440501007387 */ /* 0x0007e20000100800 */
[C---:B------:R-:W-:Y:S01]  /*3b40*/  LOP3.LUT R4, R6.reuse, 0x114, RZ, 0xfc, !PT ;  /* 0x0000011406047812 */ /* 0x040fe200078efcff */
[----:B------:R-:W-:Y:S01]  /*3b50*/  IMAD R135, R251, R138, R135 ;  /* 0x0000008afb877224 */ /* 0x000fe200078e0287 */
[----:B------:R-:W-:Y:S01]  /*3b60*/  IABS R131, R2 ;  /* 0x0000000200837213 */ /* 0x000fe20000000000 */
[----:B------:R-:W-:Y:S01]  /*3b70*/  IMAD.HI.U32 R140, R11, R133, RZ ;  /* 0x000000850b8c7227 */ /* 0x000fe200078e00ff */
[----:B------:R-:W-:Y:S01]  /*3b80*/  IABS R132, R0 ;  /* 0x0000000000847213 */ /* 0x000fe20000000000 */
[----:B------:R4:W-:Y:S01]  /*3b90*/  STL [R1+0xe4c], R4 ;  /* 0x000e4c0401007387 */ /* 0x0009e20000100800 */
[C---:B-1----:R-:W-:Y:S01]  /*3ba0*/  LOP3.LUT R2, R6.reuse, 0x118, RZ, 0xfc, !PT ;  /* 0x0000011806027812 */ /* 0x042fe200078efcff */
[C---:B------:R-:W-:Y:S01]  /*3bb0*/  IMAD R129, R251.reuse, R134, R129 ;  /* 0x00000086fb817224 */ /* 0x040fe200078e0281 */
[C---:B--2---:R-:W-:Y:S01]  /*3bc0*/  LOP3.LUT R0, R6.reuse, 0x11a, RZ, 0xfc, !PT ;  /* 0x0000011a06007812 */ /* 0x044fe200078efcff */
[----:B------:R1:W-:Y:S01]  /*3bd0*/  STL [R1+0xe48], R3 ;  /* 0x000e480301007387 */ /* 0x0003e20000100800 */
[C---:B---3--:R-:W-:Y:S01]  /*3be0*/  LOP3.LUT R5, R6.reuse, 0x11c, RZ, 0xfc, !PT ;  /* 0x0000011c06057812 */ /* 0x048fe200078efcff */
[----:B------:R-:W-:Y:S01]  /*3bf0*/  IMAD.MOV R140, RZ, RZ, -R140 ;  /* 0x000000ffff8c7224 */ /* 0x000fe200078e0a8c */
[----:B------:R-:W-:Y:S01]  /*3c00*/  IABS R134, R4 ;  /* 0x0000000400867213 */ /* 0x000fe20000000000 */
[----:B------:R2:W-:Y:S01]  /*3c10*/  STL [R1+0xe54], R2 ;  /* 0x000e540201007387 */ /* 0x0005e20000100800 */
[----:B------:R-:W-:Y:S01]  /*3c20*/  IABS R138, R5 ;  /* 0x00000005008a7213 */ /* 0x000fe20000000000 */
[----:B------:R-:W-:Y:S01]  /*3c30*/  IMAD R133, R251, R140, R133 ;  /* 0x0000008cfb857224 */ /* 0x000fe200078e0285 */
[C---:B----4-:R-:W-:Y:S01]  /*3c40*/  LOP3.LUT R4, R6.reuse, 0x11e, RZ, 0xfc, !PT ;  /* 0x0000011e06047812 */ /* 0x050fe200078efcff */
[----:B------:R3:W-:Y:S01]  /*3c50*/  STL [R1+0xe50], R0 ;  /* 0x000e500001007387 */ /* 0x0007e20000100800 */
[----:B------:R-:W-:Y:S01]  /*3c60*/  IMAD.HI.U32 R139, R11, R134, RZ ;  /* 0x000000860b8b7227 */ /* 0x000fe200078e00ff */
[----:B-1----:R-:W-:-:S02]  /*3c70*/  LOP3.LUT R3, R6, 0x120, RZ, 0xfc, !PT ;  /* 0x0000012006037812 */ /* 0x002fc400078efcff */
[----:B------:R-:W-:Y:S01]  /*3c80*/  STL [R1+0xe28], R5 ;  /* 0x000e280501007387 */ /* 0x000fe20000100800 */
[----:B------:R-:W-:Y:S01]  /*3c90*/  IMAD.HI.U32 R145, R11, R138, RZ ;  /* 0x0000008a0b917227 */ /* 0x000fe200078e00ff */
[----:B------:R-:W-:Y:S02]  /*3ca0*/  IABS R140, R3 ;  /* 0x00000003008c7213 */ /* 0x000fe40000000000 */
[----:B------:R-:W-:Y:S01]  /*3cb0*/  STL [R1+0xe24], R4 ;  /* 0x000e240401007387 */ /* 0x000fe20000100800 */
[----:B------:R-:W-:Y:S01]  /*3cc0*/  IMAD.MOV R145, RZ, RZ, -R145 ;  /* 0x000000ffff917224 */ /* 0x000fe200078e0a91 */
[----:B------:R-:W-:Y:S01]  /*3cd0*/  IABS R136, R2 ;  /* 0x0000000200887213 */ /* 0x000fe20000000000 */
[----:B------:R-:W-:Y:S01]  /*3ce0*/  IMAD.MOV R139, RZ, RZ, -R139 ;  /* 0x000000ffff8b7224 */ /* 0x000fe200078e0a8b */
[----:B------:R1:W-:Y:S01]  /*3cf0*/  STL [R1+0xe38], R3 ;  /* 0x000e380301007387 */ /* 0x0003e20000100800 */
[----:B------:R-:W-:Y:S01]  /*3d00*/  IMAD R138, R251, R145, R138 ;  /* 0x00000091fb8a7224 */ /* 0x000fe200078e028a */
[----:B------:R-:W-:Y:S01]  /*3d10*/  IABS R137, R0 ;  /* 0x0000000000897213 */ /* 0x000fe20000000000 */
[----:B------:R-:W-:Y:S01]  /*3d20*/  IMAD.HI.U32 R143, R11, R140, RZ ;  /* 0x0000008c0b8f7227 */ /* 0x000fe200078e00ff */
[----:B--2---:R-:W-:-:S02]  /*3d30*/  LOP3.LUT R2, R6, 0x122, RZ, 0xfc, !PT ;  /* 0x0000012206027812 */ /* 0x004fc400078efcff */
[C---:B---3--:R-:W-:Y:S01]  /*3d40*/  LOP3.LUT R0, R6.reuse, 0x124, RZ, 0xfc, !PT ;  /* 0x0000012406007812 */ /* 0x048fe200078efcff */
[----:B------:R-:W-:Y:S01]  /*3d50*/  IMAD R134, R251, R139, R134 ;  /* 0x0000008bfb867224 */ /* 0x000fe200078e0286 */
[----:B------:R-:W-:Y:S01]  /*3d60*/  IABS R139, R4 ;  /* 0x00000004008b7213 */ /* 0x000fe20000000000 */
[----:B------:R-:W-:Y:S01]  /*3d70*/  IMAD.MOV R143, RZ, RZ, -R143 ;  /* 0x000000ffff8f7224 */ /* 0x000fe200078e0a8f */
[C---:B-1----:R-:W-:Y:S01]  /*3d80*/  LOP3.LUT R3, R6.reuse, 0x12a, RZ, 0xfc, !PT ;  /* 0x0000012a06037812 */ /* 0x042fe200078efcff */
[----:B------:R1:W-:Y:S01]  /*3d90*/  STL [R1+0xe34], R2 ;  /* 0x000e340201007387 */ /* 0x0003e20000100800 */
[C---:B------:R-:W-:Y:S01]  /*3da0*/  LOP3.LUT R5, R6.reuse, 0x126, RZ, 0xfc, !PT ;  /* 0x0000012606057812 */ /* 0x040fe200078efcff */
[----:B------:R-:W-:Y:S01]  /*3db0*/  IMAD.HI.U32 R144, R11, R139, RZ ;  /* 0x0000008b0b907227 */ /* 0x000fe200078e00ff */
[----:B------:R-:W-:Y:S01]  /*3dc0*/  IABS R145, R3 ;  /* 0x0000000300917213 */ /* 0x000fe20000000000 */
[----:B------:R-:W-:Y:S01]  /*3dd0*/  STL [R1+0xe40], R0 ;  /* 0x000e400001007387 */ /* 0x000fe20000100800 */
[----:B------:R-:W-:Y:S01]  /*3de0*/  LOP3.LUT R4, R6, 0x128, RZ, 0xfc, !PT ;  /* 0x0000012806047812 */ /* 0x000fe200078efcff */
[----:B------:R-:W-:Y:S01]  /*3df0*/  IMAD R140, R251, R143, R140 ;  /* 0x0000008ffb8c7224 */ /* 0x000fe200078e028c */
[----:B------:R-:W-:Y:S01]  /*3e00*/  IABS R143, R5 ;  /* 0x00000005008f7213 */ /* 0x000fe20000000000 */
[----:B------:R-:W-:Y:S01]  /*3e10*/  IMAD.HI.U32 R148, R11, R145, RZ ;  /* 0x000000910b947227 */ /* 0x000fe200078e00ff */
[----:B------:R2:W-:Y:S01]  /*3e20*/  STL [R1+0xe08], R5 ;  /* 0x000e080501007387 */ /* 0x0005e20000100800 */
[----:B------:R-:W-:-:S02]  /*3e30*/  IABS R141, R2 ;  /* 0x00000002008d7213 */ /* 0x000fc40000000000 */
[----:B------:R-:W-:Y:S01]  /*3e40*/  IMAD.MOV R144, RZ, RZ, -R144 ;  /* 0x000000ffff907224 */ /* 0x000fe200078e0a90 */
[----:B------:R-:W-:Y:S01]  /*3e50*/  IADD3 R148, -R148, RZ, RZ ;  /* 0x000000ff94947210 */ /* 0x000fe20007ffe1ff */
[----:B------:R-:W-:Y:S01]  /*3e60*/  IMAD.HI.U32 R150, R11, R143, RZ ;  /* 0x0000008f0b967227 */ /* 0x000fe200078e00ff */
[----:B------:R-:W-:Y:S01]  /*3e70*/  IABS R142, R0 ;  /* 0x00000000008e7213 */ /* 0x000fe20000000000 */
[----:B------:R3:W-:Y:S01]  /*3e80*/  STL [R1+0xe10], R4 ;  /* 0x000e100401007387 */ /* 0x0007e20000100800 */
[C---:B-1----:R-:W-:Y:S01]  /*3e90*/  LOP3.LUT R2, R6.reuse, 0x12c, RZ, 0xfc, !PT ;  /* 0x0000012c06027812 */ /* 0x042fe200078efcff */
[C---:B------:R-:W-:Y:S01]  /*3ea0*/  IMAD R145, R251.reuse, R148, R145 ;  /* 0x00000094fb917224 */ /* 0x040fe200078e0291 */
[C---:B--2---:R-:W-:Y:S01]  /*3eb0*/  LOP3.LUT R5, R6.reuse, 0x130, RZ, 0xfc, !PT ;  /* 0x0000013006057812 */ /* 0x044fe200078efcff */
[----:B------:R-:W-:Y:S01]  /*3ec0*/  IMAD R139, R251, R144, R139 ;  /* 0x00000090fb8b7224 */ /* 0x000fe200078e028b */
[C---:B------:R-:W-:Y:S01]  /*3ed0*/  LOP3.LUT R0, R6.reuse, 0x12e, RZ, 0xfc, !PT ;  /* 0x0000012e06007812 */ /* 0x040fe200078efcff */
[----:B------:R1:W-:Y:S01]  /*3ee0*/  STL [R1+0xe0c], R3 ;  /* 0x000e0c0301007387 */ /* 0x0003e20000100800 */
[----:B------:R-:W-:Y:S01]  /*3ef0*/  IABS R148, R5 ;  /* 0x0000000500947213 */ /* 0x000fe20000000000 */
[----:B------:R-:W-:Y:S01]  /*3f00*/  IMAD.MOV R150, RZ, RZ, -R150 ;  /* 0x000000ffff967224 */ /* 0x000fe200078e0a96 */
[----:B------:R-:W-:Y:S01]  /*3f10*/  IABS R144, R4 ;  /* 0x0000000400907213 */ /* 0x000fe20000000000 */
[----:B------:R2:W-:Y:S01]  /*3f20*/  STL [R1+0xe18], R2 ;  /* 0x000e180201007387 */ /* 0x0005e20000100800 */
[C---:B---3--:R-:W-:Y:S01]  /*3f30*/  LOP3.LUT R4, R6.reuse, 0x132, RZ, 0xfc, !PT ;  /* 0x0000013206047812 */ /* 0x048fe200078efcff */
[C---:B------:R-:W-:Y:S01]  /*3f40*/  IMAD.HI.U32 R155, R11.reuse, R148, RZ ;  /* 0x000000940b9b7227 */ /* 0x040fe200078e00ff */
[----:B------:R-:W-:Y:S01]  /*3f50*/  IABS R146, R2 ;  /* 0x0000000200927213 */ /* 0x000fe20000000000 */
[----:B------:R3:W-:Y:S01]  /*3f60*/  STL [R1+0xe14], R0 ;  /* 0x000e140001007387 */ /* 0x0007e20000100800 */
[----:B------:R-:W-:Y:S01]  /*3f70*/  IABS R147, R0 ;  /* 0x0000000000937213 */ /* 0x000fe20000000000 */
[----:B------:R-:W-:Y:S01]  /*3f80*/  IMAD.HI.U32 R149, R11, R144, RZ ;  /* 0x000000900b957227 */ /* 0x000fe200078e00ff */
[C---:B-1----:R-:W-:Y:S01]  /*3f90*/  LOP3.LUT R3, R6.reuse, 0x134, RZ, 0xfc, !PT ;  /* 0x0000013406037812 */ /* 0x042fe200078efcff */
[----:B------:R1:W-:Y:S02]  /*3fa0*/  STL [R1+0xdf8], R5 ;  /* 0x000df80501007387 */ /* 0x0003e40000100800 */
[C---:B------:R-:W-:Y:S01]  /*3fb0*/  IMAD R143, R251.reuse, R150, R143 ;  /* 0x00000096fb8f7224 */ /* 0x040fe200078e028f */
[----:B------:R-:W-:Y:S01]  /*3fc0*/  IABS R150, R3 ;  /* 0x0000000300967213 */ /* 0x000fe20000000000 */
[----:B------:R4:W-:Y:S01]  /*3fd0*/  STL [R1+0xdf4], R4 ;  /* 0x000df40401007387 */ /* 0x0009e20000100800 */
[----:B------:R-:W-:Y:S01]  /*3fe0*/  IMAD.MOV R155, RZ, RZ, -R155 ;  /* 0x000000ffff9b7224 */ /* 0x000fe200078e0a9b */
[C---:B--2---:R-:W-:Y:S01]  /*3ff0*/  LOP3.LUT R2, R6.reuse, 0x136, RZ, 0xfc, !PT ;  /* 0x0000013606027812 */ /* 0x044fe200078efcff */
[----:B------:R-:W-:Y:S01]  /*4000*/  IMAD.MOV R149, RZ, RZ, -R149 ;  /* 0x000000ffff957224 */ /* 0x000fe200078e0a95 */
[----:B------:R2:W-:Y:S01]  /*4010*/  STL [R1+0xe00], R3 ;  /* 0x000e000301007387 */ /* 0x0005e20000100800 */
[C---:B------:R-:W-:Y:S01]  /*4020*/  IMAD R148, R251.reuse, R155, R148 ;  /* 0x0000009bfb947224 */ /* 0x040fe200078e0294 */
[C---:B---3--:R-:W-:Y:S01]  /*4030*/  LOP3.LUT R0, R6.reuse, 0x138, RZ, 0xfc, !PT ;  /* 0x0000013806007812 */ /* 0x048fe200078efcff */
[----:B------:R-:W-:Y:S01]  /*4040*/  IMAD R144, R251, R149, R144 ;  /* 0x00000095fb907224 */ /* 0x000fe200078e0290 */
[----:B------:R-:W-:Y:S01]  /*4050*/  IABS R149, R4 ;  /* 0x0000000400957213 */ /* 0x000fe20000000000 */
[C---:B------:R-:W-:Y:S01]  /*4060*/  IMAD.HI.U32 R153, R11.reuse, R150, RZ ;  /* 0x000000960b997227 */ /* 0x040fe200078e00ff */
[C---:B-1----:R-:W-:Y:S01]  /*4070*/  LOP3.LUT R5, R6.reuse, 0x13a, RZ, 0xfc, !PT ;  /* 0x0000013a06057812 */ /* 0x042fe200078efcff */
[----:B------:R1:W-:Y:S01]  /*4080*/  STL [R1+0xdfc], R2 ;  /* 0x000dfc0201007387 */ /* 0x0003e20000100800 */
[C---:B----4-:R-:W-:Y:S01]  /*4090*/  LOP3.LUT R4, R6.reuse, 0x13c, RZ, 0xfc, !PT ;  /* 0x0000013c06047812 */ /* 0x050fe200078efcff */
[----:B------:R-:W-:Y:S01]  /*40a0*/  IMAD.MOV R153, RZ, RZ, -R153 ;  /* 0x000000ffff997224 */ /* 0x000fe200078e0a99 */
[----:B--2---:R-:W-:Y:S01]  /*40b0*/  LOP3.LUT R3, R6, 0x13e, RZ, 0xfc, !PT ;  /* 0x0000013e06037812 */ /* 0x004fe200078efcff */
[----:B------:R-:W-:Y:S01]  /*40c0*/  IMAD.HI.U32 R154, R11, R149, RZ ;  /* 0x000000950b9a7227 */ /* 0x000fe200078e00ff */
[----:B------:R2:W-:Y:S01]  /*40d0*/  STL [R1+0xe04], R0 ;  /* 0x000e040001007387 */ /* 0x0005e20000100800 */
[----:B------:R-:W-:-:S02]  /*40e0*/  IABS R151, R2 ;  /* 0x0000000200977213 */ /* 0x000fc40000000000 */
[----:B------:R-:W-:Y:S01]  /*40f0*/  IABS R155, R3 ;  /* 0x00000003009b7213 */ /* 0x000fe20000000000 */
[----:B------:R-:W-:Y:S01]  /*4100*/  IMAD R150, R251, R153, R150 ;  /* 0x00000099fb967224 */ /* 0x000fe200078e0296 */
[----:B------:R3:W-:Y:S01]  /*4110*/  STL [R1+0xdcc], R5 ;  /* 0x000dcc0501007387 */ /* 0x0007e20000100800 */
[----:B------:R-:W-:Y:S01]  /*4120*/  IABS R153, R5 ;  /* 0x0000000500997213 */ /* 0x000fe20000000000 */
[----:B------:R-:W-:Y:S01]  /*4130*/  IMAD.MOV R154, RZ, RZ, -R154 ;  /* 0x000000ffff9a7224 */ /* 0x000fe200078e0a9a */
[----:B------:R-:W-:Y:S01]  /*4140*/  IABS R152, R0 ;  /* 0x0000000000987213 */ /* 0x000fe20000000000 */
[----:B------:R-:W-:Y:S01]  /*4150*/  IMAD.HI.U32 R158, R11, R155, RZ ;  /* 0x0000009b0b9e7227 */ /* 0x000fe200078e00ff */
[C---:B-1----:R-:W-:Y:S01]  /*4160*/  LOP3.LUT R2, R6.reuse, 0x140, RZ, 0xfc, !PT ;  /* 0x0000014006027812 */ /* 0x042fe200078efcff */
[----:B------:R1:W-:Y:S01]  /*4170*/  STL [R1+0xdd8], R4 ;  /* 0x000dd80401007387 */ /* 0x0003e20000100800 */
[----:B--2---:R-:W-:Y:S01]  /*4180*/  LOP3.LUT R0, R6, 0x142, RZ, 0xfc, !PT ;  /* 0x0000014206007812 */ /* 0x004fe200078efcff */
[----:B------:R-:W-:Y:S01]  /*4190*/  IMAD R149, R251, R154, R149 ;  /* 0x0000009afb957224 */ /* 0x000fe200078e0295 */
[----:B------:R-:W-:Y:S01]  /*41a0*/  IADD3 R158, -R158, RZ, RZ ;  /* 0x000000ff9e9e7210 */ /* 0x000fe20007ffe1ff */
[----:B------:R-:W-:Y:S01]  /*41b0*/  IMAD.HI.U32 R160, R11, R153, RZ ;  /* 0x000000990ba07227 */ /* 0x000fe200078e00ff */
[C---:B---3--:R-:W-:Y:S01]  /*41c0*/  LOP3.LUT R5, R6.reuse, 0x144, RZ, 0xfc, !PT ;  /* 0x0000014406057812 */ /* 0x048fe200078efcff */
[----:B------:R2:W-:Y:S01]  /*41d0*/  STL [R1+0xdd4], R3 ;  /* 0x000dd40301007387 */ /* 0x0005e20000100800 */
[----:B------:R-:W-:Y:S01]  /*41e0*/  IABS R154, R4 ;  /* 0x00000004009a7213 */ /* 0x000fe20000000000 */
[----:B------:R-:W-:Y:S01]  /*41f0*/  IMAD R155, R251, R158, R155 ;  /* 0x0000009efb9b7224 */ /* 0x000fe200078e029b */
[----:B------:R-:W-:Y:S01]  /*4200*/  IABS R158, R5 ;  /* 0x00000005009e7213 */ /* 0x000fe20000000000 */
[----:B------:R-:W-:Y:S01]  /*4210*/  IMAD.MOV R160, RZ, RZ, -R160 ;  /* 0x000000ffffa07224 */ /* 0x000fe200078e0aa0 */
[----:B-1----:R-:W-:Y:S01]  /*4220*/  LOP3.LUT R4, R6, 0x146, RZ, 0xfc, !PT ;  /* 0x0000014606047812 */ /* 0x002fe200078efcff */
[----:B------:R1:W-:Y:S01]  /*4230*/  STL [R1+0xde8], R2 ;  /* 0x000de80201007387 */ /* 0x0003e20000100800 */
[----:B------:R-:W-:Y:S01]  /*4240*/  IMAD.HI.U32 R159, R11, R154, RZ ;  /* 0x0000009a0b9f7227 */ /* 0x000fe200078e00ff */
[----:B------:R-:W-:-:S02]  /*4250*/  IABS R156, R2 ;  /* 0x00000002009c7213 */ /* 0x000fc40000000000 */
[C---:B--2---:R-:W-:Y:S01]  /*4260*/  LOP3.LUT R3, R6.reuse, 0x148, RZ, 0xfc, !PT ;  /* 0x0000014806037812 */ /* 0x044fe200078efcff */
[----:B------:R-:W-:Y:S01]  /*4270*/  IMAD.HI.U32 R165, R11, R158, RZ ;  /* 0x0000009e0ba57227 */ /* 0x000fe200078e00ff */
[----:B------:R2:W-:Y:S01]  /*4280*/  STL [R1+0xde4], R0 ;  /* 0x000de40001007387 */ /* 0x0005e20000100800 */
[----:B------:R-:W-:Y:S02]  /*4290*/  IABS R157, R0 ;  /* 0x00000000009d7213 */ /* 0x000fe40000000000 */
[C---:B------:R-:W-:Y:S01]  /*42a0*/  IMAD R153, R251.reuse, R160, R153 ;  /* 0x000000a0fb997224 */ /* 0x040fe200078e0299 */
[----:B------:R3:W-:Y:S01]  /*42b0*/  STL [R1+0xdbc], R5 ;  /* 0x000dbc0501007387 */ /* 0x0007e20000100800 */
[----:B------:R-:W-:Y:S01]  /*42c0*/  IABS R160, R3 ;  /* 0x0000000300a07213 */ /* 0x000fe20000000000 */
[----:B------:R-:W-:Y:S01]  /*42d0*/  IMAD.MOV R165, RZ, RZ, -R165 ;  /* 0x000000ffffa57224 */ /* 0x000fe200078e0aa5 */
[C---:B-1----:R-:W-:Y:S01]  /*42e0*/  LOP3.LUT R2, R6.reuse, 0x14a, RZ, 0xfc, !PT ;  /* 0x0000014a06027812 */ /* 0x042fe200078efcff */
[----:B------:R1:W-:Y:S01]  /*42f0*/  STL [R1+0xdb8], R4 ;  /* 0x000db80401007387 */ /* 0x0003e20000100800 */
[----:B------:R-:W-:Y:S01]  /*4300*/  IMAD.MOV R159, RZ, RZ, -R159 ;  /* 0x000000ffff9f7224 */ /* 0x000fe200078e0a9f */
[C---:B--2---:R-:W-:Y:S01]  /*4310*/  LOP3.LUT R0, R6.reuse, 0x14c, RZ, 0xfc, !PT ;  /* 0x0000014c06007812 */ /* 0x044fe200078efcff */
[C---:B------:R-:W-:Y:S01]  /*4320*/  IMAD R158, R251.reuse, R165, R158 ;  /* 0x000000a5fb9e7224 */ /* 0x040fe200078e029e */
[----:B------:R2:W-:Y:S01]  /*4330*/  STL [R1+0xdc4], R3 ;  /* 0x000dc40301007387 */ /* 0x0005e20000100800 */
[----:B------:R-:W-:Y:S01]  /*4340*/  IMAD R154, R251, R159, R154 ;  /* 0x0000009ffb9a7224 */ /* 0x000fe200078e029a */
[----:B------:R-:W-:Y:S01]  /*4350*/  IABS R159, R4 ;  /* 0x00000004009f7213 */ /* 0x000fe20000000000 */
[C---:B------:R-:W-:Y:S01]  /*4360*/  IMAD.HI.U32 R163, R11.reuse, R160, RZ ;  /* 0x000000a00ba37227 */ /* 0x040fe200078e00ff */
[C---:B---3--:R-:W-:Y:S01]  /*4370*/  LOP3.LUT R5, R6.reuse, 0x14e, RZ, 0xfc, !PT ;  /* 0x0000014e06057812 */ /* 0x048fe200078efcff */
[----:B------:R3:W-:Y:S01]  /*4380*/  STL [R1+0xdc0], R2 ;  /* 0x000dc00201007387 */ /* 0x0007e20000100800 */
[C---:B-1----:R-:W-:Y:S01]  /*4390*/  LOP3.LUT R4, R6.reuse, 0x150, RZ, 0xfc, !PT ;  /* 0x0000015006047812 */ /* 0x042fe200078efcff */
[----:B------:R-:W-:Y:S01]  /*43a0*/  IMAD.HI.U32 R164, R11, R159, RZ ;  /* 0x0000009f0ba47227 */ /* 0x000fe200078e00ff */
[----:B------:R-:W-:Y:S01]  /*43b0*/  IABS R161, R2 ;  /* 0x0000000200a17213 */ /* 0x000fe20000000000 */
[----:B------:R1:W-:Y:S01]  /*43c0*/  STL [R1+0xdc8], R0 ;  /* 0x000dc80001007387 */ /* 0x0003e20000100800 */
[C---:B--2---:R-:W-:Y:S01]  /*43d0*/  LOP3.LUT R3, R6.reuse, 0x152, RZ, 0xfc, !PT ;  /* 0x0000015206037812 */ /* 0x044fe200078efcff */
[----:B------:R-:W-:Y:S01]  /*43e0*/  IMAD.MOV R163, RZ, RZ, -R163 ;  /* 0x000000ffffa37224 */ /* 0x000fe200078e0aa3 */
[----:B------:R-:W-:Y:S01]  /*43f0*/  IABS R162, R0 ;  /* 0x0000000000a27213 */ /* 0x000fe20000000000 */
[----:B------:R-:W-:Y:S01]  /*4400*/  IMAD.MOV R164, RZ, RZ, -R164 ;  /* 0x000000ffffa47224 */ /* 0x000fe200078e0aa4 */
[----:B------:R-:W-:Y:S01]  /*4410*/  IABS R165, R3 ;  /* 0x0000000300a57213 */ /* 0x000fe20000000000 */
[C---:B------:R-:W-:Y:S01]  /*4420*/  IMAD R160, R251.reuse, R163, R160 ;  /* 0x000000a3fba07224 */ /* 0x040fe200078e02a0 */
[----:B------:R2:W-:Y:S01]  /*4430*/  STL [R1+0xd90], R5 ;  /* 0x000d900501007387 */ /* 0x0005e20000100800 */
[----:B------:R-:W-:Y:S01]  /*4440*/  IABS R163, R5 ;  /* 0x0000000500a37213 */ /* 0x000fe20000000000 */
[----:B------:R-:W-:Y:S01]  /*4450*/  IMAD R159, R251, R164, R159 ;  /* 0x000000a4fb9f7224 */ /* 0x000fe200078e029f */
[----:B------:R-:W-:Y:S01]  /*4460*/  IABS R164, R4 ;  /* 0x0000000400a47213 */ /* 0x000fe20000000000 */
[C---:B------:R-:W-:Y:S01]  /*4470*/  IMAD.HI.U32 R168, R11.reuse, R165, RZ ;  /* 0x000000a50ba87227 */ /* 0x040fe200078e00ff */
[C---:B---3--:R-:W-:Y:S01]  /*4480*/  LOP3.LUT R2, R6.reuse, 0x154, RZ, 0xfc, !PT ;  /* 0x0000015406027812 */ /* 0x048fe200078efcff */
[----:B------:R3:W-:Y:S01]  /*4490*/  STL [R1+0xda0], R4 ;  /* 0x000da00401007387 */ /* 0x0007e20000100800 */
[----:B-1----:R-:W-:Y:S01]  /*44a0*/  LOP3.LUT R0, R6, 0x156, RZ, 0xfc, !PT ;  /* 0x0000015606007812 */ /* 0x002fe200078efcff */
[C---:B------:R-:W-:Y:S01]  /*44b0*/  IMAD.HI.U32 R170, R11.reuse, R163, RZ ;  /* 0x000000a30baa7227 */ /* 0x040fe200078e00ff */
[----:B------:R-:W-:Y:S01]  /*44c0*/  IADD3 R168, -R168, RZ, RZ ;  /* 0x000000ffa8a87210 */ /* 0x000fe20007ffe1ff */
[----:B------:R1:W-:Y:S01]  /*44d0*/  STL [R1+0xd9c], R3 ;  /* 0x000d9c0301007387 */ /* 0x0003e20000100800 */
[C---:B--2---:R-:W-:Y:S01]  /*44e0*/  LOP3.LUT R5, R6.reuse, 0x158, RZ, 0xfc, !PT ;  /* 0x0000015806057812 */ /* 0x044fe200078efcff */
[----:B------:R-:W-:Y:S01]  /*44f0*/  IMAD.HI.U32 R169, R11, R164, RZ ;  /* 0x000000a40ba97227 */ /* 0x000fe200078e00ff */
[----:B------:R-:W-:Y:S01]  /*4500*/  IABS R166, R2 ;  /* 0x0000000200a67213 */ /* 0x000fe20000000000 */
[----:B------:R2:W-:Y:S01]  /*4510*/  STL [R1+0xdb0], R2 ;  /* 0x000db00201007387 */ /* 0x0005e20000100800 */
[----:B------:R-:W-:Y:S01]  /*4520*/  IABS R167, R0 ;  /* 0x0000000000a77213 */ /* 0x000fe20000000000 */
[----:B------:R-:W-:Y:S01]  /*4530*/  IMAD R165, R251, R168, R165 ;  /* 0x000000a8fba57224 */ /* 0x000fe200078e02a5 */
[----:B------:R-:W-:Y:S01]  /*4540*/  IABS R168, R5 ;  /* 0x0000000500a87213 */ /* 0x000fe20000000000 */
[----:B------:R-:W-:Y:S01]  /*4550*/  IMAD.MOV R170, RZ, RZ, -R170 ;  /* 0x000000ffffaa7224 */ /* 0x000fe200078e0aaa */
[C---:B---3--:R-:W-:Y:S01]  /*4560*/  LOP3.LUT R4, R6.reuse, 0x15a, RZ, 0xfc, !PT ;  /* 0x0000015a06047812 */ /* 0x048fe200078efcff */
[----:B------:R3:W-:Y:S01]  /*4570*/  STL [R1+0xdac], R0 ;  /* 0x000dac0001007387 */ /* 0x0007e20000100800 */
[----:B-1----:R-:W-:Y:S01]  /*4580*/  LOP3.LUT R3, R6, 0x15c, RZ, 0xfc, !PT ;  /* 0x0000015c06037812 */ /* 0x002fe200078efcff */
[----:B------:R-:W-:-:S02]  /*4590*/  IMAD.HI.U32 R175, R11, R168, RZ ;  /* 0x000000a80baf7227 */ /* 0x000fc400078e00ff */
[----:B------:R1:W-:Y:S01]  /*45a0*/  STL [R1+0xd80], R5 ;  /* 0x000d800501007387 */ /* 0x0003e20000100800 */
[C---:B--2---:R-:W-:Y:S01]  /*45b0*/  LOP3.LUT R2, R6.reuse, 0x15e, RZ, 0xfc, !PT ;  /* 0x0000015e06027812 */ /* 0x044fe200078efcff */
[----:B------:R-:W-:Y:S02]  /*45c0*/  IMAD.MOV R169, RZ, RZ, -R169 ;  /* 0x000000ffffa97224 */ /* 0x000fe400078e0aa9 */
[C---:B------:R-:W-:Y:S01]  /*45d0*/  IMAD R163, R251.reuse, R170, R163 ;  /* 0x000000aafba37224 */ /* 0x040fe200078e02a3 */
[----:B------:R2:W-:Y:S01]  /*45e0*/  STL [R1+0xd7c], R4 ;  /* 0x000d7c0401007387 */ /* 0x0005e20000100800 */
[----:B------:R-:W-:Y:S01]  /*45f0*/  IABS R170, R3 ;  /* 0x0000000300aa7213 */ /* 0x000fe20000000000 */
[----:B------:R-:W-:Y:S01]  /*4600*/  IMAD.MOV R175, RZ, RZ, -R175 ;  /* 0x000000ffffaf7224 */ /* 0x000fe200078e0aaf */
[C---:B---3--:R-:W-:Y:S01]  /*4610*/  LOP3.LUT R0, R6.reuse, 0x160, RZ, 0xfc, !PT ;  /* 0x0000016006007812 */ /* 0x048fe200078efcff */
[----:B------:R3:W-:Y:S01]  /*4620*/  STL [R1+0xd88], R3 ;  /* 0x000d880301007387 */ /* 0x0007e20000100800 */
[C---:B------:R-:W-:Y:S01]  /*4630*/  IMAD R164, R251.reuse, R169, R164 ;  /* 0x000000a9fba47224 */ /* 0x040fe200078e02a4 */
[----:B------:R-:W-:Y:S01]  /*4640*/  IABS R169, R4 ;  /* 0x0000000400a97213 */ /* 0x000fe20000000000 */
[----:B------:R-:W-:Y:S01]  /*4650*/  IMAD R168, R251, R175, R168 ;  /* 0x000000affba87224 */ /* 0x000fe200078e02a8 */
[C---:B-1----:R-:W-:Y:S01]  /*4660*/  LOP3.LUT R5, R6.reuse, 0x162, RZ, 0xfc, !PT ;  /* 0x0000016206057812 */ /* 0x042fe200078efcff */
[----:B------:R-:W-:Y:S01]  /*4670*/  IMAD.HI.U32 R173, R11, R170, RZ ;  /* 0x000000aa0bad7227 */ /* 0x000fe200078e00ff */
[----:B------:R1:W-:Y:S01]  /*4680*/  STL [R1+0xd84], R2 ;  /* 0x000d840201007387 */ /* 0x0003e20000100800 */
[----:B--2---:R-:W-:-:S02]  /*4690*/  LOP3.LUT R4, R6, 0x164, RZ, 0xfc, !PT ;  /* 0x0000016406047812 */ /* 0x004fc400078efcff */
[C---:B------:R-:W-:Y:S01]  /*46a0*/  IMAD.HI.U32 R174, R11.reuse, R169, RZ ;  /* 0x000000a90bae7227 */ /* 0x040fe200078e00ff */
[C---:B---3--:R-:W-:Y:S01]  /*46b0*/  LOP3.LUT R3, R6.reuse, 0x166, RZ, 0xfc, !PT ;  /* 0x0000016606037812 */ /* 0x048fe200078efcff */
[----:B------:R2:W-:Y:S01]  /*46c0*/  STL [R1+0xd8c], R0 ;  /* 0x000d8c0001007387 */ /* 0x0005e20000100800 */
[----:B------:R-:W-:Y:S01]  /*46d0*/  IABS R171, R2 ;  /* 0x0000000200ab7213 */ /* 0x000fe20000000000 */
[C---:B------:R-:W-:Y:S01]  /*46e0*/  IMAD.HI.U32 R126, R11.reuse, R125, RZ ;  /* 0x0000007d0b7e7227 */ /* 0x040fe200078e00ff */
[----:B------:R-:W-:Y:S01]  /*46f0*/  IABS R175, R3 ;  /* 0x0000000300af7213 */ /* 0x000fe20000000000 */
[----:B------:R3:W-:Y:S01]  /*4700*/  STL [R1+0xd68], R5 ;  /* 0x000d680501007387 */ /* 0x0007e20000100800 */
[----:B------:R-:W-:Y:S01]  /*4710*/  IABS R172, R0 ;  /* 0x0000000000ac7213 */ /* 0x000fe20000000000 */
[----:B------:R-:W-:Y:S01]  /*4720*/  IMAD.MOV R173, RZ, RZ, -R173 ;  /* 0x000000ffffad7224 */ /* 0x000fe200078e0aad */
[C---:B-1----:R-:W-:Y:S01]  /*4730*/  LOP3.LUT R2, R6.reuse, 0x168, RZ, 0xfc, !PT ;  /* 0x0000016806027812 */ /* 0x042fe200078efcff */
[----:B------:R-:W-:Y:S01]  /*4740*/  IMAD.HI.U32 R178, R11, R175, RZ ;  /* 0x000000af0bb27227 */ /* 0x000fe200078e00ff */
[----:B------:R1:W-:Y:S01]  /*4750*/  STL [R1+0xd60], R4 ;  /* 0x000d600401007387 */ /* 0x0003e20000100800 */
[----:B--2---:R-:W-:-:S02]  /*4760*/  LOP3.LUT R0, R6, 0x16a, RZ, 0xfc, !PT ;  /* 0x0000016a06007812 */ /* 0x004fc400078efcff */
[----:B------:R-:W-:Y:S01]  /*4770*/  IMAD.MOV R174, RZ, RZ, -R174 ;  /* 0x000000ffffae7224 */ /* 0x000fe200078e0aae */
[----:B------:R-:W-:Y:S01]  /*4780*/  IADD3 R178, -R178, RZ, RZ ;  /* 0x000000ffb2b27210 */ /* 0x000fe20007ffe1ff */
[----:B------:R-:W-:Y:S01]  /*4790*/  IMAD.MOV R126, RZ, RZ, -R126 ;  /* 0x000000ffff7e7224 */ /* 0x000fe200078e0a7e */
[----:B------:R2:W-:Y:S01]  /*47a0*/  STL [R1+0xd5c], R3 ;  /* 0x000d5c0301007387 */ /* 0x0005e20000100800 */
[C---:B------:R-:W-:Y:S01]  /*47b0*/  IMAD R170, R251.reuse, R173, R170 ;  /* 0x000000adfbaa7224 */ /* 0x040fe200078e02aa */
[----:B------:R-:W-:Y:S01]  /*47c0*/  IABS R173, R5 ;  /* 0x0000000500ad7213 */ /* 0x000fe20000000000 */
[C---:B------:R-:W-:Y:S01]  /*47d0*/  IMAD R169, R251.reuse, R174, R169 ;  /* 0x000000aefba97224 */ /* 0x040fe200078e02a9 */
[C---:B---3--:R-:W-:Y:S01]  /*47e0*/  LOP3.LUT R5, R6.reuse, 0x16c, RZ, 0xfc, !PT ;  /* 0x0000016c06057812 */ /* 0x048fe200078efcff */
[----:B------:R-:W-:Y:S01]  /*47f0*/  IMAD R125, R251, R126, R125 ;  /* 0x0000007efb7d7224 */ /* 0x000fe200078e027d */
[----:B------:R-:W-:Y:S01]  /*4800*/  IABS R174, R4 ;  /* 0x0000000400ae7213 */ /* 0x000fe20000000000 */
[----:B------:R-:W-:Y:S01]  /*4810*/  IMAD.HI.U32 R126, R11, R132, RZ ;  /* 0x000000840b7e7227 */ /* 0x000fe200078e00ff */
[C---:B-1----:R-:W-:Y:S01]  /*4820*/  LOP3.LUT R4, R6.reuse, 0x16e, RZ, 0xfc, !PT ;  /* 0x0000016e06047812 */ /* 0x042fe200078efcff */
[----:B------:R1:W-:Y:S01]  /*4830*/  STL [R1+0xd58], R2 ;  /* 0x000d580201007387 */ /* 0x0003e20000100800 */
[----:B--2---:R-:W-:Y:S01]  /*4840*/  LOP3.LUT R3, R6, 0x170, RZ, 0xfc, !PT ;  /* 0x0000017006037812 */ /* 0x004fe200078efcff */
[----:B------:R-:W-:Y:S01]  /*4850*/  IMAD R175, R251, R178, R175 ;  /* 0x000000b2fbaf7224 */ /* 0x000fe200078e02af */
[----:B------:R-:W-:Y:S01]  /*4860*/  IABS R178, R5 ;  /* 0x0000000500b27213 */ /* 0x000fe20000000000 */
[----:B------:R-:W-:Y:S01]  /*4870*/  IMAD.HI.U32 R180, R11, R173, RZ ;  /* 0x000000ad0bb47227 */ /* 0x000fe200078e00ff */
[----:B------:R2:W-:Y:S01]  /*4880*/  STL [R1+0xd54], R0 ;  /* 0x000d540001007387 */ /* 0x0005e20000100800 */
[----:B------:R-:W-:-:S02]  /*4890*/  IABS R176, R2 ;  /* 0x0000000200b07213 */ /* 0x000fc40000000000 */
[----:B------:R-:W-:Y:S01]  /*48a0*/  IMAD.MOV R126, RZ, RZ, -R126 ;  /* 0x000000ffff7e7224 */ /* 0x000fe200078e0a7e */
[----:B------:R3:W-:Y:S01]  /*48b0*/  STL [R1+0xd3c], R5 ;  /* 0x000d3c0501007387 */ /* 0x0007e20000100800 */
[C---:B------:R-:W-:Y:S01]  /*48c0*/  IMAD.HI.U32 R179, R11.reuse, R174, RZ ;  /* 0x000000ae0bb37227 */ /* 0x040fe200078e00ff */
[----:B------:R-:W-:Y:S02]  /*48d0*/  IABS R177, R0 ;  /* 0x0000000000b17213 */ /* 0x000fe40000000000 */
[----:B------:R-:W-:Y:S01]  /*48e0*/  STL [R1+0xd38], R4 ;  /* 0x000d380401007387 */ /* 0x000fe20000100800 */
[----:B------:R-:W-:Y:S01]  /*48f0*/  IMAD.MOV R180, RZ, RZ, -R180 ;  /* 0x000000ffffb47224 */ /* 0x000fe200078e0ab4 */
[C---:B-1----:R-:W-:Y:S01]  /*4900*/  LOP3.LUT R2, R6.reuse, 0x172, RZ, 0xfc, !PT ;  /* 0x0000017206027812 */ /* 0x042fe200078efcff */
[----:B------:R-:W-:Y:S01]  /*4910*/  IMAD.HI.U32 R185, R11, R178, RZ ;  /* 0x000000b20bb97227 */ /* 0x000fe200078e00ff */
[----:B------:R1:W-:Y:S01]  /*4920*/  STL [R1+0xd34], R3 ;  /* 0x000d340301007387 */ /* 0x0003e20000100800 */
[----:B--2---:R-:W-:-:S02]  /*4930*/  LOP3.LUT R0, R6, 0x174, RZ, 0xfc, !PT ;  /* 0x0000017406007812 */ /* 0x004fc400078efcff */
[----:B------:R-:W-:Y:S01]  /*4940*/  IMAD R132, R251, R126, R132 ;  /* 0x0000007efb847224 */ /* 0x000fe200078e0284 */
[C---:B---3--:R-:W-:Y:S01]  /*4950*/  LOP3.LUT R5, R6.reuse, 0x176, RZ, 0xfc, !PT ;  /* 0x0000017606057812 */ /* 0x048fe200078efcff */
[----:B------:R-:W-:Y:S01]  /*4960*/  IMAD.MOV R179, RZ, RZ, -R179 ;  /* 0x000000ffffb37224 */ /* 0x000fe200078e0ab3 */
[----:B------:R2:W-:Y:S01]  /*4970*/  STL [R1+0xd30], R2 ;  /* 0x000d300201007387 */ /* 0x0005e20000100800 */
[----:B------:R-:W-:Y:S01]  /*4980*/  IMAD.HI.U32 R126, R11, R137, RZ ;  /* 0x000000890b7e7227 */ /* 0x000fe200078e00ff */
[----:B------:R-:W-:Y:S02]  /*4990*/  IABS R181, R2 ;  /* 0x0000000200b57213 */ /* 0x000fe40000000000 */
        /* <DEDUP_REMOVED lines=8> */
[----:B------:R-:W-:Y:S01]  /*4a20*/  LOP3.LUT R4, R6, 0x178, RZ, 0xfc, !PT ;  /* 0x0000017806047812 */ /* 0x000fe200078efcff */
[C---:B------:R-:W-:Y:S01]  /*4a30*/  IMAD R178, R251.reuse, R185, R178 ;  /* 0x000000b9fbb27224 */ /* 0x040fe200078e02b2 */
[----:B------:R-:W-:Y:S01]  /*4a40*/  IABS R185, R3 ;  /* 0x0000000300b97213 */ /* 0x000fe20000000000 */
[----:B------:R-:W-:Y:S01]  /*4a50*/  IMAD R137, R251, R126, R137 ;  /* 0x0000007efb897224 */ /* 0x000fe200078e0289 */
[----:B------:R-:W-:Y:S01]  /*4a60*/  STL [R1+0xd14], R5 ;  /* 0x000d140501007387 */ /* 0x000fe20000100800 */
[----:B------:R-:W-:Y:S01]  /*4a70*/  IMAD.HI.U32 R126, R11, R142, RZ ;  /* 0x0000008e0b7e7227 */ /* 0x000fe200078e00ff */
[----:B------:R-:W-:-:S02]  /*4a80*/  IABS R182, R0 ;  /* 0x0000000000b67213 */ /* 0x000fc40000000000 */
[C---:B--2---:R-:W-:Y:S01]  /*4a90*/  LOP3.LUT R2, R6.reuse, 0x17c, RZ, 0xfc, !PT ;  /* 0x0000017c06027812 */ /* 0x044fe200078efcff */
[C---:B------:R-:W-:Y:S01]  /*4aa0*/  IMAD.HI.U32 R184, R11.reuse, R179, RZ ;  /* 0x000000b30bb87227 */ /* 0x040fe200078e00ff */
[----:B---3--:R-:W-:Y:S01]  /*4ab0*/  LOP3.LUT R0, R6, 0x17e, RZ, 0xfc, !PT ;  /* 0x0000017e06007812 */ /* 0x008fe200078efcff */
[----:B------:R-:W-:Y:S01]  /*4ac0*/  STL [R1+0xd0c], R4 ;  /* 0x000d0c0401007387 */ /* 0x000fe20000100800 */
[----:B------:R-:W-:Y:S01]  /*4ad0*/  IABS R186, R2 ;  /* 0x0000000200ba7213 */ /* 0x000fe20000000000 */
[C---:B------:R-:W-:Y:S01]  /*4ae0*/  IMAD.HI.U32 R183, R11.reuse, R180, RZ ;  /* 0x000000b40bb77227 */ /* 0x040fe200078e00ff */
[----:B------:R-:W-:Y:S01]  /*4af0*/  IABS R187, R0 ;  /* 0x0000000000bb7213 */ /* 0x000fe20000000000 */
[----:B------:R1:W-:Y:S02]  /*4b00*/  STL [R1+0xd00], R3 ;  /* 0x000d000301007387 */ /* 0x0003e40000100800 */
[----:B------:R-:W-:Y:S02]  /*4b10*/  IMAD.HI.U32 R188, R11, R185, RZ ;  /* 0x000000b90bbc7227 */ /* 0x000fe400078e00ff */
[----:B------:R2:W-:Y:S02]  /*4b20*/  STL [R1+0xcfc], R2 ;  /* 0x000cfc0201007387 */ /* 0x0005e40000100800 */
[----:B------:R-:W-:Y:S01]  /*4b30*/  IMAD.MOV R126, RZ, RZ, -R126 ;  /* 0x000000ffff7e7224 */ /* 0x000fe200078e0a7e */
[----:B------:R-:W-:Y:S01]  /*4b40*/  IADD3 R188, -R188, RZ, RZ ;  /* 0x000000ffbcbc7210 */ /* 0x000fe20007ffe1ff */
[----:B------:R-:W-:Y:S01]  /*4b50*/  IMAD.MOV R184, RZ, RZ, -R184 ;  /* 0x000000ffffb87224 */ /* 0x000fe200078e0ab8 */
[----:B------:R3:W-:Y:S01]  /*4b60*/  STL [R1+0xcf0], R0 ;  /* 0x000cf00001007387 */ /* 0x0007e20000100800 */
[----:B------:R-:W-:Y:S01]  /*4b70*/  IMAD.MOV R183, RZ, RZ, -R183 ;  /* 0x000000ffffb77224 */ /* 0x000fe200078e0ab7 */
[----:B-1----:R-:W-:Y:S01]  /*4b80*/  LOP3.LUT R3, R6, 0x184, RZ, 0xfc, !PT ;  /* 0x0000018406037812 */ /* 0x002fe200078efcff */
[----:B------:R-:W-:-:S02]  /*4b90*/  IMAD R142, R251, R126, R142 ;  /* 0x0000007efb8e7224 */ /* 0x000fc400078e028e */
        /* <DEDUP_REMOVED lines=10> */
[----:B------:R-:W-:Y:S01]  /*4c40*/  IABS R188, R5 ;  /* 0x0000000500bc7213 */ /* 0x000fe20000000000 */
[----:B------:R-:W-:Y:S01]  /*4c50*/  IMAD.HI.U32 R190, R11, R183, RZ ;  /* 0x000000b70bbe7227 */ /* 0x000fe200078e00ff */
[----:B------:R1:W-:Y:S01]  /*4c60*/  STL [R1+0xce4], R5 ;  /* 0x000ce40501007387 */ /* 0x0003e20000100800 */
[----:B---3--:R-:W-:-:S02]  /*4c70*/  LOP3.LUT R0, R6, 0x188, RZ, 0xfc, !PT ;  /* 0x0000018806007812 */ /* 0x008fc400078efcff */
[----:B------:R-:W-:Y:S01]  /*4c80*/  IMAD.HI.U32 R189, R11, R184, RZ ;  /* 0x000000b80bbd7227 */ /* 0x000fe200078e00ff */
[----:B------:R-:W-:Y:S01]  /*4c90*/  STL [R1+0xcd8], R4 ;  /* 0x000cd80401007387 */ /* 0x000fe20000100800 */
[----:B------:R-:W-:Y:S02]  /*4ca0*/  IABS R191, R2 ;  /* 0x0000000200bf7213 */ /* 0x000fe40000000000 */
[----:B------:R-:W-:Y:S01]  /*4cb0*/  IMAD R147, R251, R126, R147 ;  /* 0x0000007efb937224 */ /* 0x000fe200078e0293 */
[----:B------:R-:W-:Y:S01]  /*4cc0*/  STL [R1+0xcd0], R3 ;  /* 0x000cd00301007387 */ /* 0x000fe20000100800 */
[C---:B------:R-:W-:Y:S01]  /*4cd0*/  IMAD.HI.U32 R126, R11.reuse, R152, RZ ;  /* 0x000000980b7e7227 */ /* 0x040fe200078e00ff */
[----:B-1----:R-:W-:Y:S02]  /*4ce0*/  LOP3.LUT R5, R6, 0x18a, RZ, 0xfc, !PT ;  /* 0x0000018a06057812 */ /* 0x002fe400078efcff */
[----:B------:R1:W-:Y:S01]  /*4cf0*/  STL [R1+0xccc], R2 ;  /* 0x000ccc0201007387 */ /* 0x0003e20000100800 */
[----:B------:R-:W-:Y:S01]  /*4d00*/  IMAD.MOV R190, RZ, RZ, -R190 ;  /* 0x000000ffffbe7224 */ /* 0x000fe200078e0abe */
[----:B------:R-:W-:Y:S01]  /*4d10*/  IABS R192, R0 ;  /* 0x0000000000c07213 */ /* 0x000fe20000000000 */
[----:B------:R-:W-:Y:S01]  /*4d20*/  IMAD.MOV R189, RZ, RZ, -R189 ;  /* 0x000000ffffbd7224 */ /* 0x000fe200078e0abd */
[----:B------:R2:W-:Y:S01]  /*4d30*/  STL [R1+0xcc8], R0 ;  /* 0x000cc80001007387 */ /* 0x0005e20000100800 */
[----:B------:R-:W-:-:S03]  /*4d40*/  IMAD.HI.U32 R195, R11, R188, RZ ;  /* 0x000000bc0bc37227 */ /* 0x000fc600078e00ff */
[----:B------:R-:W-:Y:S01]  /*4d50*/  STL [R1+0xcb0], R5 ;  /* 0x000cb00501007387 */ /* 0x000fe20000100800 */
[----:B------:R-:W-:Y:S01]  /*4d60*/  IMAD.MOV R126, RZ, RZ, -R126 ;  /* 0x000000ffff7e7224 */ /* 0x000fe200078e0a7e */
[C---:B-1----:R-:W-:Y:S01]  /*4d70*/  LOP3.LUT R2, R6.reuse, 0x190, RZ, 0xfc, !PT ;  /* 0x0000019006027812 */ /* 0x042fe200078efcff */
[C---:B------:R-:W-:Y:S01]  /*4d80*/  IMAD R183, R251.reuse, R190, R183 ;  /* 0x000000befbb77224 */ /* 0x040fe200078e02b7 */
[----:B------:R-:W-:Y:S01]  /*4d90*/  IABS R190, R3 ;  /* 0x0000000300be7213 */ /* 0x000fe20000000000 */
[C---:B------:R-:W-:Y:S01]  /*4da0*/  IMAD R184, R251.reuse, R189, R184 ;  /* 0x000000bdfbb87224 */ /* 0x040fe200078e02b8 */
[----:B------:R-:W-:Y:S01]  /*4db0*/  IABS R189, R4 ;  /* 0x0000000400bd7213 */ /* 0x000fe20000000000 */
[----:B------:R-:W-:Y:S01]  /*4dc0*/  IMAD.MOV R195, RZ, RZ, -R195 ;  /* 0x000000ffffc37224 */ /* 0x000fe200078e0ac3 */
[C---:B------:R-:W-:Y:S01]  /*4dd0*/  LOP3.LUT R3, R6.reuse, 0x18e, RZ, 0xfc, !PT ;  /* 0x0000018e06037812 */ /* 0x040fe200078efcff */
[----:B------:R-:W-:Y:S01]  /*4de0*/  IMAD R152, R251, R126, R152 ;  /* 0x0000007efb987224 */ /* 0x000fe200078e0298 */
[C---:B------:R-:W-:Y:S01]  /*4df0*/  LOP3.LUT R4, R6.reuse, 0x18c, RZ, 0xfc, !PT ;  /* 0x0000018c06047812 */ /* 0x040fe200078efcff */
[----:B------:R-:W-:Y:S01]  /*4e00*/  IMAD.HI.U32 R126, R11, R157, RZ ;  /* 0x0000009d0b7e7227 */ /* 0x000fe200078e00ff */
[----:B--2---:R-:W-:-:S02]  /*4e10*/  LOP3.LUT R0, R6, 0x192, RZ, 0xfc, !PT ;  /* 0x0000019206007812 */ /* 0x004fc400078efcff */
[----:B------:R-:W-:Y:S01]  /*4e20*/  IABS R196, R2 ;  /* 0x0000000200c47213 */ /* 0x000fe20000000000 */
[----:B------:R-:W-:Y:S01]  /*4e30*/  IMAD R188, R251, R195, R188 ;  /* 0x000000c3fbbc7224 */ /* 0x000fe200078e02bc */
[----:B------:R-:W-:Y:S01]  /*4e40*/  IABS R195, R3 ;  /* 0x0000000300c37213 */ /* 0x000fe20000000000 */
[C---:B------:R-:W-:Y:S01]  /*4e50*/  IMAD.HI.U32 R194, R11.reuse, R189, RZ ;  /* 0x000000bd0bc27227 */ /* 0x040fe200078e00ff */
[----:B------:R-:W-:Y:S01]  /*4e60*/  STL [R1+0xcac], R4 ;  /* 0x000cac0401007387 */ /* 0x000fe20000100800 */
[----:B------:R-:W-:Y:S02]  /*4e70*/  IABS R197, R0 ;  /* 0x0000000000c57213 */ /* 0x000fe40000000000 */
[----:B------:R-:W-:Y:S01]  /*4e80*/  IMAD.HI.U32 R193, R11, R190, RZ ;  /* 0x000000be0bc17227 */ /* 0x000fe200078e00ff */
[----:B------:R1:W-:Y:S03]  /*4e90*/  STL [R1+0xca8], R3 ;  /* 0x000ca80301007387 */ /* 0x0003e60000100800 */
[----:B------:R-:W-:Y:S01]  /*4ea0*/  IMAD.MOV R126, RZ, RZ, -R126 ;  /* 0x000000ffff7e7224 */ /* 0x000fe200078e0a7e */
[----:B------:R2:W-:Y:S01]  /*4eb0*/  STL [R1+0xca4], R2 ;  /* 0x000ca40201007387 */ /* 0x0005e20000100800 */
[----:B------:R-:W-:-:S02]  /*4ec0*/  IMAD.MOV R194, RZ, RZ, -R194 ;  /* 0x000000ffffc27224 */ /* 0x000fc400078e0ac2 */
[----:B------:R-:W-:Y:S01]  /*4ed0*/  IMAD.HI.U32 R198, R11, R195, RZ ;  /* 0x000000c30bc67227 */ /* 0x000fe200078e00ff */
[----:B------:R3:W-:Y:S01]  /*4ee0*/  STL [R1+0xca0], R0 ;  /* 0x000ca00001007387 */ /* 0x0007e20000100800 */
[----:B-1----:R-:W-:Y:S02]  /*4ef0*/  LOP3.LUT R3, R6, 0x198, RZ, 0xfc, !PT ;  /* 0x0000019806037812 */ /* 0x002fe400078efcff */
[----:B------:R-:W-:Y:S01]  /*4f00*/  IMAD.MOV R193, RZ, RZ, -R193 ;  /* 0x000000ffffc17224 */ /* 0x000fe200078e0ac1 */
[----:B------:R-:W-:Y:S01]  /*4f10*/  IADD3 R198, -R198, RZ, RZ ;  /* 0x000000ffc6c67210 */ /* 0x000fe20007ffe1ff */
[----:B------:R-:W-:Y:S01]  /*4f20*/  IMAD R157, R251, R126, R157 ;  /* 0x0000007efb9d7224 */ /* 0x000fe200078e029d */
[C---:B--2---:R-:W-:Y:S01]  /*4f30*/  LOP3.LUT R2, R6.reuse, 0x19a, RZ, 0xfc, !PT ;  /* 0x0000019a06027812 */ /* 0x044fe200078efcff */
[----:B------:R-:W-:Y:S01]  /*4f40*/  IMAD.HI.U32 R126, R11, R162, RZ ;  /* 0x000000a20b7e7227 */ /* 0x000fe200078e00ff */
[----:B---3--:R-:W-:-:S03]  /*4f50*/  LOP3.LUT R0, R6, 0x19c, RZ, 0xfc, !PT ;  /* 0x0000019c06007812 */ /* 0x008fc600078efcff */
[C---:B------:R-:W-:Y:S01]  /*4f60*/  IMAD R189, R251.reuse, R194, R189 ;  /* 0x000000c2fbbd7224 */ /* 0x040fe200078e02bd */
[----:B------:R-:W-:Y:S01]  /*4f70*/  IABS R194, R4 ;  /* 0x0000000400c27213 */ /* 0x000fe20000000000 */
[----:B------:R-:W-:Y:S01]  /*4f80*/  IMAD R190, R251, R193, R190 ;  /* 0x000000c1fbbe7224 */ /* 0x000fe200078e02be */
[----:B------:R-:W-:Y:S01]  /*4f90*/  IABS R193, R5 ;  /* 0x0000000500c17213 */ /* 0x000fe20000000000 */
[----:B------:R-:W-:Y:S01]  /*4fa0*/  IMAD.MOV R126, RZ, RZ, -R126 ;  /* 0x000000ffff7e7224 */ /* 0x000fe200078e0a7e */
[C---:B------:R-:W-:Y:S01]  /*4fb0*/  LOP3.LUT R5, R6.reuse, 0x194, RZ, 0xfc, !PT ;  /* 0x0000019406057812 */ /* 0x040fe200078efcff */
[----:B------:R-:W-:Y:S01]  /*4fc0*/  IMAD.HI.U32 R199, R11, R194, RZ ;  /* 0x000000c20bc77227 */ /* 0x000fe200078e00ff */
[----:B------:R-:W-:Y:S02]  /*4fd0*/  LOP3.LUT R4, R6, 0x196, RZ, 0xfc, !PT ;  /* 0x0000019606047812 */ /* 0x000fe400078efcff */
[----:B------:R-:W-:Y:S01]  /*4fe0*/  IABS R201, R2 ;  /* 0x0000000200c97213 */ /* 0x000fe20000000000 */
[C---:B------:R-:W-:Y:S01]  /*4ff0*/  IMAD R195, R251.reuse, R198, R195 ;  /* 0x000000c6fbc37224 */ /* 0x040fe200078e02c3 */
[----:B------:R-:W-:Y:S01]  /*5000*/  IABS R198, R5 ;  /* 0x0000000500c67213 */ /* 0x000fe20000000000 */
[----:B------:R-:W-:Y:S01]  /*5010*/  IMAD R162, R251, R126, R162 ;  /* 0x0000007efba27224 */ /* 0x000fe200078e02a2 */
[----:B------:R1:W-:Y:S01]  /*5020*/  STL [R1+0xc88], R5 ;  /* 0x000c880501007387 */ /* 0x0003e20000100800 */
[----:B------:R-:W-:Y:S01]  /*5030*/  IMAD.HI.U32 R200, R11, R193, RZ ;  /* 0x000000c10bc87227 */ /* 0x000fe200078e00ff */
[----:B------:R-:W-:-:S02]  /*5040*/  IABS R202, R0 ;  /* 0x0000000000ca7213 */ /* 0x000fc40000000000 */
[----:B------:R-:W-:Y:S01]  /*5050*/  STL [R1+0xc84], R4 ;  /* 0x000c840401007387 */ /* 0x000fe20000100800 */
[----:B------:R-:W-:-:S03]  /*5060*/  IMAD.HI.U32 R126, R11, R167, RZ ;  /* 0x000000a70b7e7227 */ /* 0x000fc600078e00ff */
[----:B------:R2:W-:Y:S01]  /*5070*/  STL [R1+0xc7c], R3 ;  /* 0x000c7c0301007387 */ /* 0x0005e20000100800 */
[----:B------:R-:W-:Y:S01]  /*5080*/  IMAD.MOV R199, RZ, RZ, -R199 ;  /* 0x000000ffffc77224 */ /* 0x000fe200078e0ac7 */
[C---:B-1----:R-:W-:Y:S01]  /*5090*/  LOP3.LUT R5, R6.reuse, 0x19e, RZ, 0xfc, !PT ;  /* 0x0000019e06057812 */ /* 0x042fe200078efcff */
[----:B------:R-:W-:Y:S01]  /*50a0*/  IMAD.MOV R200, RZ, RZ, -R200 ;  /* 0x000000ffffc87224 */ /* 0x000fe200078e0ac8 */
[----:B------:R1:W-:Y:S01]  /*50b0*/  STL [R1+0xc70], R2 ;  /* 0x000c700201007387 */ /* 0x0003e20000100800 */
[----:B------:R-:W-:Y:S02]  /*50c0*/  IMAD.MOV R126, RZ, RZ, -R126 ;  /* 0x000000ffff7e7224 */ /* 0x000fe400078e0a7e */
[----:B------:R-:W-:Y:S01]  /*50d0*/  IMAD.HI.U32 R205, R11, R198, RZ ;  /* 0x000000c60bcd7227 */ /* 0x000fe200078e00ff */
[----:B------:R3:W-:Y:S03]  /*50e0*/  STL [R1+0xc6c], R0 ;  /* 0x000c6c0001007387 */ /* 0x0007e60000100800 */
[C---:B------:R-:W-:Y:S01]  /*50f0*/  IMAD R194, R251.reuse, R199, R194 ;  /* 0x000000c7fbc27224 */ /* 0x040fe200078e02c2 */
[----:B------:R-:W-:Y:S01]  /*5100*/  IABS R199, R4 ;  /* 0x0000000400c77213 */ /* 0x000fe20000000000 */
[C---:B------:R-:W-:Y:S01]  /*5110*/  IMAD R193, R251.reuse, R200, R193 ;  /* 0x000000c8fbc17224 */ /* 0x040fe200078e02c1 */
[----:B------:R-:W-:Y:S01]  /*5120*/  IABS R200, R3 ;  /* 0x0000000300c87213 */ /* 0x000fe20000000000 */
[----:B------:R-:W-:Y:S01]  /*5130*/  IMAD R167, R251, R126, R167 ;  /* 0x0000007efba77224 */ /* 0x000fe200078e02a7 */
[C---:B--2---:R-:W-:Y:S01]  /*5140*/  LOP3.LUT R3, R6.reuse, 0x1a2, RZ, 0xfc, !PT ;  /* 0x000001a206037812 */ /* 0x044fe200078efcff */
[----:B------:R-:W-:Y:S01]  /*5150*/  IMAD.MOV R205, RZ, RZ, -R205 ;  /* 0x000000ffffcd7224 */ /* 0x000fe200078e0acd */
[C---:B------:R-:W-:Y:S01]  /*5160*/  LOP3.LUT R4, R6.reuse, 0x1a0, RZ, 0xfc, !PT ;  /* 0x000001a006047812 */ /* 0x040fe200078efcff */
[----:B------:R-:W-:Y:S01]  /*5170*/  IMAD.HI.U32 R126, R11, R172, RZ ;  /* 0x000000ac0b7e7227 */ /* 0x000fe200078e00ff */
[----:B------:R-:W-:Y:S01]  /*5180*/  STL [R1+0xc60], R5 ;  /* 0x000c600501007387 */ /* 0x000fe20000100800 */
[----:B-1----:R-:W-:-:S02]  /*5190*/  LOP3.LUT R2, R6, 0x1a4, RZ, 0xfc, !PT ;  /* 0x000001a406027812 */ /* 0x002fc400078efcff */
[----:B------:R-:W-:Y:S01]  /*51a0*/  IMAD.HI.U32 R204, R11, R199, RZ ;  /* 0x000000c70bcc7227 */ /* 0x000fe200078e00ff */
[----:B------:R-:W-:Y:S01]  /*51b0*/  STL [R1+0xc54], R4 ;  /* 0x000c540401007387 */ /* 0x000fe20000100800 */
[C---:B---3--:R-:W-:Y:S02]  /*51c0*/  LOP3.LUT R0, R6.reuse, 0x1a6, RZ, 0xfc, !PT ;  /* 0x000001a606007812 */ /* 0x048fe400078efcff */
[----:B------:R-:W-:Y:S01]  /*51d0*/  IMAD R198, R251, R205, R198 ;  /* 0x000000cdfbc67224 */ /* 0x000fe200078e02c6 */
[----:B------:R-:W-:Y:S01]  /*51e0*/  IABS R205, R3 ;  /* 0x0000000300cd7213 */ /* 0x000fe20000000000 */
[----:B------:R-:W-:Y:S01]  /*51f0*/  IMAD.MOV R126, RZ, RZ, -R126 ;  /* 0x000000ffff7e7224 */ /* 0x000fe200078e0a7e */
[----:B------:R1:W-:Y:S01]  /*5200*/  STL [R1+0xc48], R3 ;  /* 0x000c480301007387 */ /* 0x0003e20000100800 */
[----:B------:R-:W-:Y:S01]  /*5210*/  IMAD.HI.U32 R203, R11, R200, RZ ;  /* 0x000000c80bcb7227 */ /* 0x000fe200078e00ff */
[----:B------:R-:W-:Y:S02]  /*5220*/  IABS R206, R2 ;  /* 0x0000000200ce7213 */ /* 0x000fe40000000000 */
[----:B------:R2:W-:Y:S01]  /*5230*/  STL [R1+0xc40], R2 ;  /* 0x000c400201007387 */ /* 0x0005e20000100800 */
[----:B------:R-:W-:Y:S01]  /*5240*/  IMAD.MOV R204, RZ, RZ, -R204 ;  /* 0x000000ffffcc7224 */ /* 0x000fe200078e0acc */
[----:B------:R-:W-:Y:S01]  /*5250*/  IABS R207, R0 ;  /* 0x0000000000cf7213 */ /* 0x000fe20000000000 */
[----:B------:R-:W-:Y:S01]  /*5260*/  IMAD R172, R251, R126, R172 ;  /* 0x0000007efbac7224 */ /* 0x000fe200078e02ac */
[----:B------:R3:W-:Y:S01]  /*5270*/  STL [R1+0xc3c], R0 ;  /* 0x000c3c0001007387 */ /* 0x0007e20000100800 */
[----:B------:R-:W-:Y:S01]  /*5280*/  IMAD.HI.U32 R126, R11, R177, RZ ;  /* 0x000000b10b7e7227 */ /* 0x000fe200078e00ff */
[----:B-1----:R-:W-:-:S03]  /*5290*/  LOP3.LUT R3, R6, 0x1ac, RZ, 0xfc, !PT ;  /* 0x000001ac06037812 */ /* 0x002fc600078efcff */
[----:B------:R-:W-:Y:S01]  /*52a0*/  IMAD.MOV R203, RZ, RZ, -R203 ;  /* 0x000000ffffcb7224 */ /* 0x000fe200078e0acb */
[C---:B--2---:R-:W-:Y:S01]  /*52b0*/  LOP3.LUT R2, R6.reuse, 0x1ae, RZ, 0xfc, !PT ;  /* 0x000001ae06027812 */ /* 0x044fe200078efcff */
[----:B------:R-:W-:Y:S01]  /*52c0*/  IMAD.HI.U32 R208, R11, R205, RZ ;  /* 0x000000cd0bd07227 */ /* 0x000fe200078e00ff */
[----:B---3--:R-:W-:-:S03]  /*52d0*/  LOP3.LUT R0, R6, 0x1b0, RZ, 0xfc, !PT ;  /* 0x000001b006007812 */ /* 0x008fc600078efcff */
[C---:B------:R-:W-:Y:S01]  /*52e0*/  IMAD R199, R251.reuse, R204, R199 ;  /* 0x000000ccfbc77224 */ /* 0x040fe200078e02c7 */
[----:B------:R-:W-:Y:S01]  /*52f0*/  IABS R204, R4 ;  /* 0x0000000400cc7213 */ /* 0x000fe20000000000 */
[----:B------:R-:W-:Y:S01]  /*5300*/  IMAD.MOV R126, RZ, RZ, -R126 ;  /* 0x000000ffff7e7224 */ /* 0x000fe200078e0a7e */
[----:B------:R-:W-:Y:S01]  /*5310*/  IADD3 R208, -R208, RZ, RZ ;  /* 0x000000ffd0d07210 */ /* 0x000fe20007ffe1ff */
[----:B------:R-:W-:Y:S01]  /*5320*/  IMAD R200, R251, R203, R200 ;  /* 0x000000cbfbc87224 */ /* 0x000fe200078e02c8 */
[----:B------:R-:W-:Y:S01]  /*5330*/  IABS R203, R5 ;  /* 0x0000000500cb7213 */ /* 0x000fe20000000000 */
[----:B------:R-:W-:Y:S01]  /*5340*/  IMAD.HI.U32 R209, R11, R204, RZ ;  /* 0x000000cc0bd17227 */ /* 0x000fe200078e00ff */
[C---:B------:R-:W-:Y:S02]  /*5350*/  LOP3.LUT R5, R6.reuse, 0x1a8, RZ, 0xfc, !PT ;  /* 0x000001a806057812 */ /* 0x040fe400078efcff */
[----:B------:R-:W-:Y:S01]  /*5360*/  LOP3.LUT R4, R6, 0x1aa, RZ, 0xfc, !PT ;  /* 0x000001aa06047812 */ /* 0x000fe200078efcff */
[----:B------:R-:W-:Y:S01]  /*5370*/  IMAD R177, R251, R126, R177 ;  /* 0x0000007efbb17224 */ /* 0x000fe200078e02b1 */
[----:B------:R-:W-:Y:S01]  /*5380*/  IABS R211, R2 ;  /* 0x0000000200d37213 */ /* 0x000fe20000000000 */
[----:B------:R-:W-:Y:S01]  /*5390*/  IMAD.HI.U32 R126, R11, R182, RZ ;  /* 0x000000b60b7e7227 */ /* 0x000fe200078e00ff */
[----:B------:R1:W-:Y:S01]  /*53a0*/  STL [R1+0xc2c], R5 ;  /* 0x000c2c0501007387 */ /* 0x0003e20000100800 */
[----:B------:R-:W-:-:S02]  /*53b0*/  IABS R212, R0 ;  /* 0x0000000000d47213 */ /* 0x000fc40000000000 */
[----:B------:R-:W-:Y:S01]  /*53c0*/  IMAD.HI.U32 R210, R11, R203, RZ ;  /* 0x000000cb0bd27227 */ /* 0x000fe200078e00ff */
[----:B------:R2:W-:Y:S03]  /*53d0*/  STL [R1+0xc20], R4 ;  /* 0x000c200401007387 */ /* 0x0005e60000100800 */
[C---:B------:R-:W-:Y:S01]  /*53e0*/  IMAD R205, R251.reuse, R208, R205 ;  /* 0x000000d0fbcd7224 */ /* 0x040fe200078e02cd */
[----:B------:R-:W-:Y:S01]  /*53f0*/  IABS R208, R5 ;  /* 0x0000000500d07213 */ /* 0x000fe20000000000 */
[----:B------:R-:W-:Y:S01]  /*5400*/  IMAD.MOV R209, RZ, RZ, -R209 ;  /* 0x000000ffffd17224 */ /* 0x000fe200078e0ad1 */
[----:B------:R-:W-:Y:S01]  /*5410*/  STL [R1+0xc1c], R3 ;  /* 0x000c1c0301007387 */ /* 0x000fe20000100800 */
[----:B------:R-:W-:Y:S01]  /*5420*/  IMAD.MOV R126, RZ, RZ, -R126 ;  /* 0x000000ffff7e7224 */ /* 0x000fe200078e0a7e */
[C---:B-1----:R-:W-:Y:S01]  /*5430*/  LOP3.LUT R5, R6.reuse, 0x1b2, RZ, 0xfc, !PT ;  /* 0x000001b206057812 */ /* 0x042fe200078efcff */
[----:B------:R-:W-:Y:S01]  /*5440*/  IMAD.MOV R210, RZ, RZ, -R210 ;  /* 0x000000ffffd27224 */ /* 0x000fe200078e0ad2 */
[----:B------:R1:W-:Y:S01]  /*5450*/  STL [R1+0xc18], R2 ;  /* 0x000c180201007387 */ /* 0x0003e20000100800 */
[----:B------:R-:W-:Y:S01]  /*5460*/  IMAD R204, R251, R209, R204 ;  /* 0x000000d1fbcc7224 */ /* 0x000fe200078e02cc */
[----:B------:R-:W-:Y:S01]  /*5470*/  IABS R209, R4 ;  /* 0x0000000400d17213 */ /* 0x000fe20000000000 */
[----:B------:R-:W-:Y:S01]  /*5480*/  IMAD.HI.U32 R215, R11, R208, RZ ;  /* 0x000000d00bd77227 */ /* 0x000fe200078e00ff */
[----:B--2---:R-:W-:Y:S01]  /*5490*/  LOP3.LUT R4, R6, 0x1b4, RZ, 0xfc, !PT ;  /* 0x000001b406047812 */ /* 0x004fe200078efcff */
[----:B------:R2:W-:Y:S02]  /*54a0*/  STL [R1+0xc14], R0 ;  /* 0x000c140001007387 */ /* 0x0005e40000100800 */
[----:B------:R-:W-:-:S02]  /*54b0*/  IMAD R182, R251, R126, R182 ;  /* 0x0000007efbb67224 */ /* 0x000fc400078e02b6 */
[----:B------:R-:W-:Y:S01]  /*54c0*/  IMAD.HI.U32 R126, R11, R187, RZ ;  /* 0x000000bb0b7e7227 */ /* 0x000fe200078e00ff */
[----:B------:R-:W-:Y:S01]  /*54d0*/  STL [R1+0xbfc], R5 ;  /* 0x000bfc0501007387 */ /* 0x000fe20000100800 */
[C---:B-1----:R-:W-:Y:S02]  /*54e0*/  LOP3.LUT R2, R6.reuse, 0x1b8, RZ, 0xfc, !PT ;  /* 0x000001b806027812 */ /* 0x042fe400078efcff */
[----:B------:R-:W-:Y:S01]  /*54f0*/  IMAD R203, R251, R210, R203 ;  /* 0x000000d2fbcb7224 */ /* 0x000fe200078e02cb */
[----:B------:R-:W-:Y:S01]  /*5500*/  IABS R210, R3 ;  /* 0x0000000300d27213 */ /* 0x000fe20000000000 */
[----:B------:R-:W-:Y:S01]  /*5510*/  IMAD.MOV R215, RZ, RZ, -R215 ;  /* 0x000000ffffd77224 */ /* 0x000fe200078e0ad7 */
[C---:B------:R-:W-:Y:S01]  /*5520*/  LOP3.LUT R3, R6.reuse, 0x1b6, RZ, 0xfc, !PT ;  /* 0x000001b606037812 */ /* 0x040fe200078efcff */
[----:B------:R-:W-:Y:S01]  /*5530*/  IMAD.HI.U32 R214, R11, R209, RZ ;  /* 0x000000d10bd67227 */ /* 0x000fe200078e00ff */
[----:B------:R-:W-:Y:S01]  /*5540*/  STL [R1+0xbf8], R4 ;  /* 0x000bf80401007387 */ /* 0x000fe20000100800 */
[----:B--2---:R-:W-:-:S02]  /*5550*/  LOP3.LUT R0, R6, 0x1ba, RZ, 0xfc, !PT ;  /* 0x000001ba06007812 */ /* 0x004fc400078efcff */
        /* <DEDUP_REMOVED lines=8> */
[----:B------:R3:W-:Y:S01]  /*55e0*/  STL [R1+0xbe0], R0 ;  /* 0x000be00001007387 */ /* 0x0007e20000100800 */
[----:B------:R-:W-:Y:S01]  /*55f0*/  IMAD R187, R251, R126, R187 ;  /* 0x0000007efbbb7224 */ /* 0x000fe200078e02bb */
[----:B-1----:R-:W-:Y:S01]  /*5600*/  LOP3.LUT R3, R6, 0x1c0, RZ, 0xfc, !PT ;  /* 0x000001c006037812 */ /* 0x002fe200078efcff */
[----:B------:R-:W-:Y:S01]  /*5610*/  IMAD.HI.U32 R126, R11, R192, RZ ;  /* 0x000000c00b7e7227 */ /* 0x000fe200078e00ff */
[----:B------:R-:W-:-:S02]  /*5620*/  IABS R217, R0 ;  /* 0x0000000000d97213 */ /* 0x000fc40000000000 */
[C---:B--2---:R-:W-:Y:S01]  /*5630*/  LOP3.LUT R2, R6.reuse, 0x1c2, RZ, 0xfc, !PT ;  /* 0x000001c206027812 */ /* 0x044fe200078efcff */
[----:B------:R-:W-:Y:S02]  /*5640*/  IMAD.MOV R213, RZ, RZ, -R213 ;  /* 0x000000ffffd57224 */ /* 0x000fe400078e0ad5 */
[----:B------:R-:W-:Y:S01]  /*5650*/  IMAD R209, R251, R214, R209 ;  /* 0x000000d6fbd17224 */ /* 0x000fe200078e02d1 */
[----:B------:R-:W-:Y:S01]  /*5660*/  IABS R214, R4 ;  /* 0x0000000400d67213 */ /* 0x000fe20000000000 */
[----:B------:R-:W-:Y:S01]  /*5670*/  IMAD.HI.U32 R218, R11, R215, RZ ;  /* 0x000000d70bda7227 */ /* 0x000fe200078e00ff */
[C---:B------:R-:W-:Y:S02]  /*5680*/  LOP3.LUT R4, R6.reuse, 0x1be, RZ, 0xfc, !PT ;  /* 0x000001be06047812 */ /* 0x040fe400078efcff */
[----:B---3--:R-:W-:Y:S01]  /*5690*/  LOP3.LUT R0, R6, 0x1c4, RZ, 0xfc, !PT ;  /* 0x000001c406007812 */ /* 0x008fe200078efcff */
[----:B------:R-:W-:Y:S01]  /*56a0*/  IMAD.MOV R126, RZ, RZ, -R126 ;  /* 0x000000ffff7e7224 */ /* 0x000fe200078e0a7e */
[----:B------:R-:W-:Y:S01]  /*56b0*/  IADD3 R218, -R218, RZ, RZ ;  /* 0x000000ffdada7210 */ /* 0x000fe20007ffe1ff */
[C---:B------:R-:W-:Y:S01]  /*56c0*/  IMAD R210, R251.reuse, R213, R210 ;  /* 0x000000d5fbd27224 */ /* 0x040fe200078e02d2 */
[----:B------:R-:W-:Y:S01]  /*56d0*/  IABS R213, R5 ;  /* 0x0000000500d57213 */ /* 0x000fe20000000000 */
[----:B------:R-:W-:Y:S01]  /*56e0*/  IMAD R192, R251, R126, R192 ;  /* 0x0000007efbc07224 */ /* 0x000fe200078e02c0 */
[----:B------:R-:W-:Y:S01]  /*56f0*/  LOP3.LUT R5, R6, 0x1bc, RZ, 0xfc, !PT ;  /* 0x000001bc06057812 */ /* 0x000fe200078efcff */
[----:B------:R-:W-:Y:S01]  /*5700*/  IMAD.HI.U32 R219, R11, R214, RZ ;  /* 0x000000d60bdb7227 */ /* 0x000fe200078e00ff */
[----:B------:R-:W-:-:S02]  /*5710*/  IABS R221, R2 ;  /* 0x0000000200dd7213 */ /* 0x000fc40000000000 */
[----:B------:R-:W-:Y:S01]  /*5720*/  IABS R222, R0 ;  /* 0x0000000000de7213 */ /* 0x000fe20000000000 */
[C---:B------:R-:W-:Y:S01]  /*5730*/  IMAD.HI.U32 R126, R11.reuse, R197, RZ ;  /* 0x000000c50b7e7227 */ /* 0x040fe200078e00ff */
[----:B------:R1:W-:Y:S03]  /*5740*/  STL [R1+0xbd4], R5 ;  /* 0x000bd40501007387 */ /* 0x0003e60000100800 */
[----:B------:R-:W-:Y:S01]  /*5750*/  IMAD.HI.U32 R220, R11, R213, RZ ;  /* 0x000000d50bdc7227 */ /* 0x000fe200078e00ff */
[----:B------:R2:W-:Y:S03]  /*5760*/  STL [R1+0xbd0], R4 ;  /* 0x000bd00401007387 */ /* 0x0005e60000100800 */
[----:B------:R-:W-:Y:S01]  /*5770*/  IMAD.MOV R219, RZ, RZ, -R219 ;  /* 0x000000ffffdb7224 */ /* 0x000fe200078e0adb */
[----:B------:R3:W-:Y:S01]  /*5780*/  STL [R1+0xbc4], R3 ;  /* 0x000bc40301007387 */ /* 0x0007e20000100800 */
[----:B------:R-:W-:-:S02]  /*5790*/  IMAD.MOV R126, RZ, RZ, -R126 ;  /* 0x000000ffff7e7224 */ /* 0x000fc400078e0a7e */
[C---:B------:R-:W-:Y:S01]  /*57a0*/  IMAD R215, R251.reuse, R218, R215 ;  /* 0x000000dafbd77224 */ /* 0x040fe200078e02d7 */
[----:B------:R-:W-:Y:S01]  /*57b0*/  IABS R218, R5 ;  /* 0x0000000500da7213 */ /* 0x000fe20000000000 */
[----:B------:R-:W-:Y:S01]  /*57c0*/  IMAD.MOV R220, RZ, RZ, -R220 ;  /* 0x000000ffffdc7224 */ /* 0x000fe200078e0adc */
[C---:B-1----:R-:W-:Y:S01]  /*57d0*/  LOP3.LUT R5, R6.reuse, 0x1c6, RZ, 0xfc, !PT ;  /* 0x000001c606057812 */ /* 0x042fe200078efcff */
[C---:B------:R-:W-:Y:S01]  /*57e0*/  IMAD R214, R251.reuse, R219, R214 ;  /* 0x000000dbfbd67224 */ /* 0x040fe200078e02d6 */
[----:B------:R-:W-:Y:S01]  /*57f0*/  IABS R219, R4 ;  /* 0x0000000400db7213 */ /* 0x000fe20000000000 */
[----:B------:R-:W-:Y:S01]  /*5800*/  IMAD R197, R251, R126, R197 ;  /* 0x0000007efbc57224 */ /* 0x000fe200078e02c5 */
[C---:B--2---:R-:W-:Y:S01]  /*5810*/  LOP3.LUT R4, R6.reuse, 0x1c8, RZ, 0xfc, !PT ;  /* 0x000001c806047812 */ /* 0x044fe200078efcff */
[----:B------:R-:W-:Y:S01]  /*5820*/  IMAD.HI.U32 R126, R11, R202, RZ ;  /* 0x000000ca0b7e7227 */ /* 0x000fe200078e00ff */
[----:B------:R1:W-:Y:S03]  /*5830*/  STL [R1+0xbb8], R2 ;  /* 0x000bb80201007387 */ /* 0x0003e60000100800 */
[----:B------:R-:W-:Y:S01]  /*5840*/  IMAD R213, R251, R220, R213 ;  /* 0x000000dcfbd57224 */ /* 0x000fe200078e02d5 */
[----:B------:R-:W-:Y:S01]  /*5850*/  IABS R220, R3 ;  /* 0x0000000300dc7213 */ /* 0x000fe20000000000 */
[C---:B------:R-:W-:Y:S01]  /*5860*/  IMAD.HI.U32 R225, R11.reuse, R218, RZ ;  /* 0x000000da0be17227 */ /* 0x040fe200078e00ff */
[C---:B---3--:R-:W-:Y:S01]  /*5870*/  LOP3.LUT R3, R6.reuse, 0x1ca, RZ, 0xfc, !PT ;  /* 0x000001ca06037812 */ /* 0x048fe200078efcff */
[----:B------:R2:W-:Y:S02]  /*5880*/  STL [R1+0xbb0], R0 ;  /* 0x000bb00001007387 */ /* 0x0005e40000100800 */
[----:B------:R-:W-:Y:S01]  /*5890*/  IMAD.MOV R126, RZ, RZ, -R126 ;  /* 0x000000ffff7e7224 */ /* 0x000fe200078e0a7e */
[C---:B-1----:R-:W-:Y:S01]  /*58a0*/  LOP3.LUT R2, R6.reuse, 0x1cc, RZ, 0xfc, !PT ;  /* 0x000001cc06027812 */ /* 0x042fe200078efcff */
[C---:B------:R-:W-:Y:S01]  /*58b0*/  IMAD.HI.U32 R224, R11.reuse, R219, RZ ;  /* 0x000000db0be07227 */ /* 0x040fe200078e00ff */
[----:B------:R-:W-:Y:S02]  /*58c0*/  STL [R1+0xbac], R5 ;  /* 0x000bac0501007387 */ /* 0x000fe40000100800 */
[----:B------:R-:W-:Y:S01]  /*58d0*/  IABS R226, R2 ;  /* 0x0000000200e27213 */ /* 0x000fe20000000000 */
[----:B------:R-:W-:Y:S01]  /*58e0*/  IMAD.MOV R225, RZ, RZ, -R225 ;  /* 0x000000ffffe17224 */ /* 0x000fe200078e0ae1 */
[----:B------:R-:W-:Y:S01]  /*58f0*/  STL [R1+0xba8], R4 ;  /* 0x000ba80401007387 */ /* 0x000fe20000100800 */
[----:B------:R-:W-:Y:S01]  /*5900*/  IMAD.HI.U32 R223, R11, R220, RZ ;  /* 0x000000dc0bdf7227 */ /* 0x000fe200078e00ff */
[----:B--2---:R-:W-:-:S02]  /*5910*/  LOP3.LUT R0, R6, 0x1ce, RZ, 0xfc, !PT ;  /* 0x000001ce06007812 */ /* 0x004fc400078efcff */
[----:B------:R1:W-:Y:S01]  /*5920*/  STL [R1+0xba4], R3 ;  /* 0x000ba40301007387 */ /* 0x0003e20000100800 */
[----:B------:R-:W-:Y:S01]  /*5930*/  IMAD R202, R251, R126, R202 ;  /* 0x0000007efbca7224 */ /* 0x000fe200078e02ca */
[----:B------:R-:W-:Y:S01]  /*5940*/  IABS R227, R0 ;  /* 0x0000000000e37213 */ /* 0x000fe20000000000 */
[----:B------:R-:W-:Y:S01]  /*5950*/  IMAD.MOV R224, RZ, RZ, -R224 ;  /* 0x000000ffffe07224 */ /* 0x000fe200078e0ae0 */
        /* <DEDUP_REMOVED lines=12> */
[----:B------:R-:W-:Y:S01]  /*5a20*/  IABS R223, R5 ;  /* 0x0000000500df7213 */ /* 0x000fe20000000000 */
[----:B------:R-:W-:Y:S01]  /*5a30*/  IMAD.HI.U32 R228, R11, R225, RZ ;  /* 0x000000e10be47227 */ /* 0x000fe200078e00ff */
[----:B------:R-:W-:-:S02]  /*5a40*/  LOP3.LUT R5, R6, 0x1d0, RZ, 0xfc, !PT ;  /* 0x000001d006057812 */ /* 0x000fc400078efcff */
[----:B--2---:R-:W-:Y:S01]  /*5a50*/  LOP3.LUT R2, R6, 0x1d6, RZ, 0xfc, !PT ;  /* 0x000001d606027812 */ /* 0x004fe200078efcff */
[----:B------:R-:W-:Y:S01]  /*5a60*/  IMAD R207, R251, R126, R207 ;  /* 0x0000007efbcf7224 */ /* 0x000fe200078e02cf */
[----:B------:R-:W-:Y:S01]  /*5a70*/  IADD3 R228, -R228, RZ, RZ ;  /* 0x000000ffe4e47210 */ /* 0x000fe20007ffe1ff */
[C---:B------:R-:W-:Y:S01]  /*5a80*/  IMAD.HI.U32 R126, R11.reuse, R212, RZ ;  /* 0x000000d40b7e7227 */ /* 0x040fe200078e00ff */
[----:B---3--:R-:W-:Y:S01]  /*5a90*/  LOP3.LUT R0, R6, 0x1d8, RZ, 0xfc, !PT ;  /* 0x000001d806007812 */ /* 0x008fe200078efcff */
[----:B------:R1:W-:Y:S01]  /*5aa0*/  STL [R1+0xb98], R5 ;  /* 0x000b980501007387 */ /* 0x0003e20000100800 */
[----:B------:R-:W-:Y:S01]  /*5ab0*/  IABS R231, R2 ;  /* 0x0000000200e77213 */ /* 0x000fe20000000000 */
[----:B------:R-:W-:Y:S01]  /*5ac0*/  IMAD.HI.U32 R229, R11, R224, RZ ;  /* 0x000000e00be57227 */ /* 0x000fe200078e00ff */
[----:B------:R-:W-:Y:S01]  /*5ad0*/  IABS R232, R0 ;  /* 0x0000000000e87213 */ /* 0x000fe20000000000 */
[----:B------:R2:W-:Y:S02]  /*5ae0*/  STL [R1+0xb94], R4 ;  /* 0x000b940401007387 */ /* 0x0005e40000100800 */
[----:B------:R-:W-:-:S02]  /*5af0*/  IMAD.MOV R126, RZ, RZ, -R126 ;  /* 0x000000ffff7e7224 */ /* 0x000fc400078e0a7e */
[----:B------:R-:W-:Y:S01]  /*5b00*/  IMAD.MOV R229, RZ, RZ, -R229 ;  /* 0x000000ffffe57224 */ /* 0x000fe200078e0ae5 */
[----:B------:R-:W-:Y:S01]  /*5b10*/  STL [R1+0xb90], R3 ;  /* 0x000b900301007387 */ /* 0x000fe20000100800 */
[----:B------:R-:W-:-:S03]  /*5b20*/  IMAD.HI.U32 R230, R11, R223, RZ ;  /* 0x000000df0be67227 */ /* 0x000fc600078e00ff */
[----:B------:R3:W-:Y:S01]  /*5b30*/  STL [R1+0xb8c], R2 ;  /* 0x000b8c0201007387 */ /* 0x0007e20000100800 */
[C---:B------:R-:W-:Y:S01]  /*5b40*/  IMAD R225, R251.reuse, R228, R225 ;  /* 0x000000e4fbe17224 */ /* 0x040fe200078e02e1 */
[----:B------:R-:W-:Y:S01]  /*5b50*/  IABS R228, R5 ;  /* 0x0000000500e47213 */ /* 0x000fe20000000000 */
[C---:B------:R-:W-:Y:S01]  /*5b60*/  IMAD R212, R251.reuse, R126, R212 ;  /* 0x0000007efbd47224 */ /* 0x040fe200078e02d4 */
[----:B------:R4:W-:Y:S01]  /*5b70*/  STL [R1+0xb88], R0 ;  /* 0x000b880001007387 */ /* 0x0009e20000100800 */
[----:B------:R-:W-:Y:S01]  /*5b80*/  IMAD R224, R251, R229, R224 ;  /* 0x000000e5fbe07224 */ /* 0x000fe200078e02e0 */
[----:B------:R-:W-:Y:S01]  /*5b90*/  IABS R229, R4 ;  /* 0x0000000400e57213 */ /* 0x000fe20000000000 */
[C---:B------:R-:W-:Y:S01]  /*5ba0*/  IMAD.HI.U32 R126, R11.reuse, R217, RZ ;  /* 0x000000d90b7e7227 */ /* 0x040fe200078e00ff */
[C---:B-1----:R-:W-:Y:S02]  /*5bb0*/  LOP3.LUT R5, R6.reuse, 0x1da, RZ, 0xfc, !PT ;  /* 0x000001da06057812 */ /* 0x042fe400078efcff */
[C---:B--2---:R-:W-:Y:S01]  /*5bc0*/  LOP3.LUT R4, R6.reuse, 0x1dc, RZ, 0xfc, !PT ;  /* 0x000001dc06047812 */ /* 0x044fe200078efcff */
[----:B------:R-:W-:Y:S01]  /*5bd0*/  IMAD.MOV R230, RZ, RZ, -R230 ;  /* 0x000000ffffe67224 */ /* 0x000fe200078e0ae6 */
[C---:B---3--:R-:W-:Y:S01]  /*5be0*/  LOP3.LUT R2, R6.reuse, 0x1e0, RZ, 0xfc, !PT ;  /* 0x000001e006027812 */ /* 0x048fe200078efcff */
[----:B------:R-:W-:Y:S01]  /*5bf0*/  IMAD.MOV R126, RZ, RZ, -R126 ;  /* 0x000000ffff7e7224 */ /* 0x000fe200078e0a7e */
[----:B----4-:R-:W-:Y:S01]  /*5c00*/  LOP3.LUT R0, R6, 0x1e2, RZ, 0xfc, !PT ;  /* 0x000001e206007812 */ /* 0x010fe200078efcff */
[----:B------:R-:W-:Y:S01]  /*5c10*/  IMAD.HI.U32 R235, R11, R228, RZ ;  /* 0x000000e40beb7227 */ /* 0x000fe200078e00ff */
[----:B------:R1:W-:Y:S01]  /*5c20*/  STL [R1+0xb84], R5 ;  /* 0x000b840501007387 */ /* 0x0003e20000100800 */
[----:B------:R-:W-:-:S02]  /*5c30*/  IABS R239, R5 ;  /* 0x0000000500ef7213 */ /* 0x000fc40000000000 */
[----:B------:R-:W-:Y:S01]  /*5c40*/  IABS R237, R0 ;  /* 0x0000000000ed7213 */ /* 0x000fe20000000000 */
[----:B------:R-:W-:Y:S01]  /*5c50*/  IMAD R223, R251, R230, R223 ;  /* 0x000000e6fbdf7224 */ /* 0x000fe200078e02df */
[----:B------:R-:W-:Y:S01]  /*5c60*/  IABS R230, R3 ;  /* 0x0000000300e67213 */ /* 0x000fe20000000000 */
[----:B------:R-:W-:Y:S01]  /*5c70*/  IMAD.HI.U32 R234, R11, R229, RZ ;  /* 0x000000e50bea7227 */ /* 0x000fe200078e00ff */
[C---:B------:R-:W-:Y:S01]  /*5c80*/  LOP3.LUT R3, R6.reuse, 0x1de, RZ, 0xfc, !PT ;  /* 0x000001de06037812 */ /* 0x040fe200078efcff */
[----:B------:R-:W-:Y:S01]  /*5c90*/  STL [R1+0xb80], R4 ;  /* 0x000b800401007387 */ /* 0x000fe20000100800 */
[----:B------:R-:W-:Y:S01]  /*5ca0*/  IABS R236, R2 ;  /* 0x0000000200ec7213 */ /* 0x000fe20000000000 */
[----:B------:R-:W-:Y:S01]  /*5cb0*/  IMAD R217, R251, R126, R217 ;  /* 0x0000007efbd97224 */ /* 0x000fe200078e02d9 */
[----:B-1----:R-:W-:Y:S01]  /*5cc0*/  LOP3.LUT R5, R6, 0x1e4, RZ, 0xfc, !PT ;  /* 0x000001e406057812 */ /* 0x002fe200078efcff */
[----:B------:R-:W-:Y:S01]  /*5cd0*/  IMAD.MOV R235, RZ, RZ, -R235 ;  /* 0x000000ffffeb7224 */ /* 0x000fe200078e0aeb */
[----:B------:R-:W-:Y:S01]  /*5ce0*/  STL [R1+0xb7c], R3 ;  /* 0x000b7c0301007387 */ /* 0x000fe20000100800 */
[----:B------:R-:W-:-:S03]  /*5cf0*/  IMAD.HI.U32 R126, R11, R222, RZ ;  /* 0x000000de0b7e7227 */ /* 0x000fc600078e00ff */
[----:B------:R1:W-:Y:S01]  /*5d00*/  STL [R1+0xb78], R2 ;  /* 0x000b780201007387 */ /* 0x0003e20000100800 */
[----:B------:R-:W-:Y:S02]  /*5d10*/  IMAD.MOV R234, RZ, RZ, -R234 ;  /* 0x000000ffffea7224 */ /* 0x000fe400078e0aea */
[C---:B------:R-:W-:Y:S01]  /*5d20*/  IMAD.HI.U32 R240, R11.reuse, R237, RZ ;  /* 0x000000ed0bf07227 */ /* 0x040fe200078e00ff */
[----:B------:R2:W-:Y:S03]  /*5d30*/  STL [R1+0xb74], R0 ;  /* 0x000b740001007387 */ /* 0x0005e60000100800 */
[----:B------:R-:W-:Y:S01]  /*5d40*/  IMAD.HI.U32 R233, R11, R230, RZ ;  /* 0x000000e60be97227 */ /* 0x000fe200078e00ff */
[----:B------:R-:W-:Y:S01]  /*5d50*/  STL [R1+0xb70], R5 ;  /* 0x000b700501007387 */ /* 0x000fe20000100800 */
        /* <DEDUP_REMOVED lines=9> */
[----:B------:R-:W-:Y:S01]  /*5df0*/  IMAD.MOV R233, RZ, RZ, -R233 ;  /* 0x000000ffffe97224 */ /* 0x000fe200078e0ae9 */
[----:B--2---:R-:W-:Y:S01]  /*5e00*/  LOP3.LUT R0, R6, 0x1ec, RZ, 0xfc, !PT ;  /* 0x000001ec06007812 */ /* 0x004fe200078efcff */
[C---:B------:R-:W-:Y:S01]  /*5e10*/  IMAD R222, R251.reuse, R126, R222 ;  /* 0x0000007efbde7224 */ /* 0x040fe200078e02de */
[----:B------:R-:W-:Y:S01]  /*5e20*/  IABS R241, R2 ;  /* 0x0000000200f17213 */ /* 0x000fe20000000000 */
[----:B------:R-:W-:Y:S01]  /*5e30*/  IMAD R237, R251, R240, R237 ;  /* 0x000000f0fbed7224 */ /* 0x000fe200078e02ed */
[----:B------:R-:W-:Y:S01]  /*5e40*/  IABS R240, R3 ;  /* 0x0000000300f07213 */ /* 0x000fe20000000000 */
[----:B------:R-:W-:Y:S01]  /*5e50*/  IMAD.HI.U32 R126, R11, R227, RZ ;  /* 0x000000e30b7e7227 */ /* 0x000fe200078e00ff */
[----:B------:R-:W-:Y:S01]  /*5e60*/  STL [R1+0xb6c], R4 ;  /* 0x000b6c0401007387 */ /* 0x000fe20000100800 */
[----:B------:R-:W-:-:S02]  /*5e70*/  IABS R242, R0 ;  /* 0x0000000000f27213 */ /* 0x000fc40000000000 */
[----:B------:R-:W-:Y:S01]  /*5e80*/  IMAD R230, R251, R233, R230 ;  /* 0x000000e9fbe67224 */ /* 0x000fe200078e02e6 */
[----:B------:R1:W-:Y:S01]  /*5e90*/  STL [R1+0xb68], R3 ;  /* 0x000b680301007387 */ /* 0x0003e20000100800 */
[----:B------:R-:W-:-:S03]  /*5ea0*/  IMAD.HI.U32 R238, R11, R234, RZ ;  /* 0x000000ea0bee7227 */ /* 0x000fc600078e00ff */
[----:B------:R-:W-:Y:S01]  /*5eb0*/  STL [R1+0xb64], R2 ;  /* 0x000b640201007387 */ /* 0x000fe20000100800 */
[----:B------:R-:W-:-:S03]  /*5ec0*/  IMAD.HI.U32 R233, R11, R239, RZ ;  /* 0x000000ef0be97227 */ /* 0x000fc600078e00ff */
[----:B------:R2:W-:Y:S01]  /*5ed0*/  STL [R1+0xb60], R0 ;  /* 0x000b600001007387 */ /* 0x0005e20000100800 */
[----:B------:R-:W-:Y:S02]  /*5ee0*/  IMAD.MOV R126, RZ, RZ, -R126 ;  /* 0x000000ffff7e7224 */ /* 0x000fe400078e0a7e */
[----:B------:R-:W-:Y:S01]  /*5ef0*/  IMAD.MOV R238, RZ, RZ, -R238 ;  /* 0x000000ffffee7224 */ /* 0x000fe200078e0aee */
[----:B------:R-:W3:Y:S01]  /*5f00*/  LDL.LU R250, [R1+0x28] ;  /* 0x0000280001fa7983 */ /* 0x000ee20000300800 */
[----:B------:R-:W-:Y:S01]  /*5f10*/  IMAD.HI.U32 R243, R11, R240, RZ ;  /* 0x000000f00bf37227 */ /* 0x000fe200078e00ff */
[----:B-1----:R-:W-:-:S03]  /*5f20*/  LOP3.LUT R3, R6, 0x1ee, RZ, 0xfc, !PT ;  /* 0x000001ee06037812 */ /* 0x002fc600078efcff */
[----:B------:R-:W-:Y:S01]  /*5f30*/  IMAD.MOV R233, RZ, RZ, -R233 ;  /* 0x000000ffffe97224 */ /* 0x000fe200078e0ae9 */
[----:B--2---:R-:W2:Y:S01]  /*5f40*/  LDL.LU R0, [R1+0x24] ;  /* 0x0000240001007983 */ /* 0x004ea20000300800 */
[----:B------:R-:W-:Y:S02]  /*5f50*/  IMAD R227, R251, R126, R227 ;  /* 0x0000007efbe37224 */ /* 0x000fe400078e02e3 */
[----:B------:R-:W-:-:S04]  /*5f60*/  IMAD.HI.U32 R126, R11, R232, RZ ;  /* 0x000000e80b7e7227 */ /* 0x000fc800078e00ff */
[C---:B------:R-:W-:Y:S01]  /*5f70*/  IMAD R234, R251.reuse, R238, R234 ;  /* 0x000000eefbea7224 */ /* 0x040fe200078e02ea */
[----:B------:R-:W-:Y:S01]  /*5f80*/  IABS R238, R5 ;  /* 0x0000000500ee7213 */ /* 0x000fe20000000000 */
[----:B------:R-:W-:Y:S01]  /*5f90*/  IMAD.MOV R243, RZ, RZ, -R243 ;  /* 0x000000fffff37224 */ /* 0x000fe200078e0af3 */
[C---:B------:R-:W-:Y:S01]  /*5fa0*/  LOP3.LUT R5, R6.reuse, 0x1f0, RZ, 0xfc, !PT ;  /* 0x000001f006057812 */ /* 0x040fe200078efcff */
[----:B------:R-:W-:Y:S01]  /*5fb0*/  IMAD R233, R251, R233, R239 ;  /* 0x000000e9fbe97224 */ /* 0x000fe200078e02ef */
[----:B------:R-:W-:Y:S01]  /*5fc0*/  IABS R239, R4 ;  /* 0x0000000400ef7213 */ /* 0x000fe20000000000 */
[----:B------:R-:W-:Y:S01]  /*5fd0*/  IMAD.HI.U32 R244, R11, R241, RZ ;  /* 0x000000f10bf47227 */ /* 0x000fe200078e00ff */
[C---:B------:R-:W-:Y:S01]  /*5fe0*/  LOP3.LUT R4, R6.reuse, 0x1f2, RZ, 0xfc, !PT ;  /* 0x000001f206047812 */ /* 0x040fe200078efcff */
[----:B------:R1:W-:Y:S01]  /*5ff0*/  STL [R1+0xb5c], R3 ;  /* 0x000b5c0301007387 */ /* 0x0003e20000100800 */
[----:B------:R-:W-:Y:S01]  /*6000*/  LOP3.LUT R2, R6, 0x1f4, RZ, 0xfc, !PT ;  /* 0x000001f406027812 */ /* 0x000fe200078efcff */
[----:B------:R-:W-:-:S02]  /*6010*/  IMAD.MOV R126, RZ, RZ, -R126 ;  /* 0x000000ffff7e7224 */ /* 0x000fc400078e0a7e */
[C---:B------:R-:W-:Y:S01]  /*6020*/  IMAD R240, R251.reuse, R243, R240 ;  /* 0x000000f3fbf07224 */ /* 0x040fe200078e02f0 */
[----:B------:R-:W-:Y:S01]  /*6030*/  IABS R243, R3 ;  /* 0x0000000300f37213 */ /* 0x000fe20000000000 */
[----:B------:R-:W-:Y:S01]  /*6040*/  IMAD.MOV R244, RZ, RZ, -R244 ;  /* 0x000000fffff47224 */ /* 0x000fe200078e0af4 */
[----:B------:R4:W-:Y:S01]  /*6050*/  STL [R1+0xb58], R5 ;  /* 0x000b580501007387 */ /* 0x0009e20000100800 */
[----:B------:R-:W-:Y:S02]  /*6060*/  IMAD R232, R251, R126, R232 ;  /* 0x0000007efbe87224 */ /* 0x000fe400078e02e8 */
[----:B-1----:R-:W-:Y:S01]  /*6070*/  IMAD R3, R246, 0x40, R247 ;  /* 0x00000040f6037824 */ /* 0x002fe200078e02f7 */
[----:B------:R-:W-:Y:S01]  /*6080*/  STL [R1+0xb54], R4 ;  /* 0x000b540401007387 */ /* 0x000fe20000100800 */
[----:B------:R-:W-:-:S03]  /*6090*/  IMAD.HI.U32 R126, R11, R236, RZ ;  /* 0x000000ec0b7e7227 */ /* 0x000fc600078e00ff */
[----:B------:R-:W2:Y:S01]  /*60a0*/  LDL.LU R7, [R1+0x20] ;  /* 0x0000200001077983 */ /* 0x000ea20000300800 */
[----:B------:R-:W-:Y:S01]  /*60b0*/  IMAD R241, R251, R244, R241 ;  /* 0x000000f4fbf17224 */ /* 0x000fe200078e02f1 */
[----:B------:R-:W-:Y:S01]  /*60c0*/  IABS R244, R5 ;  /* 0x0000000500f47213 */ /* 0x000fe20000000000 */
[----:B------:R-:W-:Y:S01]  /*60d0*/  IMAD.MOV R126, RZ, RZ, -R126 ;  /* 0x000000ffff7e7224 */ /* 0x000fe200078e0a7e */
[----:B------:R1:W-:Y:S01]  /*60e0*/  STL [R1+0xb50], R2 ;  /* 0x000b500201007387 */ /* 0x0003e20000100800 */
[----:B------:R-:W-:-:S03]  /*60f0*/  IMAD.HI.U32 R245, R11, R242, RZ ;  /* 0x000000f20bf57227 */ /* 0x000fc600078e00ff */
[----:B------:R1:W-:Y:S01]  /*6100*/  STL [R1+0xab4], R3 ;  /* 0x000ab40301007387 */ /* 0x0003e20000100800 */
[----:B------:R-:W-:Y:S02]  /*6110*/  IMAD R236, R251, R126, R236 ;  /* 0x0000007efbec7224 */ /* 0x000fe400078e02ec */
[C---:B------:R-:W-:Y:S01]  /*6120*/  IMAD.HI.U32 R127, R11.reuse, R124, RZ ;  /* 0x0000007c0b7f7227 */ /* 0x040fe200078e00ff */
[----:B----4-:R-:W4:Y:S03]  /*6130*/  LDL.LU R5, [R1+0x1c] ;  /* 0x00001c0001057983 */ /* 0x010f260000300800 */
[----:B------:R-:W-:Y:S01]  /*6140*/  IMAD.HI.U32 R126, R11, R238, RZ ;  /* 0x000000ee0b7e7227 */ /* 0x000fe200078e00ff */
[----:B------:R-:W-:Y:S02]  /*6150*/  IABS R246, R2 ;  /* 0x0000000200f67213 */ /* 0x000fe40000000000 */
[----:B-1----:R-:W4:Y:S01]  /*6160*/  LDL.LU R2, [R1+0x18] ;  /* 0x0000180001027983 */ /* 0x002f220000300800 */
[----:B------:R-:W-:-:S02]  /*6170*/  IMAD.MOV R245, RZ, RZ, -R245 ;  /* 0x000000fffff57224 */ /* 0x000fc400078e0af5 */
[----:B------:R-:W-:Y:S02]  /*6180*/  IMAD.MOV R126, RZ, RZ, -R126 ;  /* 0x000000ffff7e7224 */ /* 0x000fe400078e0a7e */
[C---:B------:R-:W-:Y:S01]  /*6190*/  IMAD R242, R251.reuse, R245, R242 ;  /* 0x000000f5fbf27224 */ /* 0x040fe200078e02f2 */
[----:B------:R-:W-:Y:S01]  /*61a0*/  IABS R245, R4 ;  /* 0x0000000400f57213 */ /* 0x000fe20000000000 */
[C---:B------:R-:W-:Y:S01]  /*61b0*/  IMAD R238, R251.reuse, R126, R238 ;  /* 0x0000007efbee7224 */ /* 0x040fe200078e02ee */
[----:B------:R-:W4:Y:S01]  /*61c0*/  LDL.LU R4, [R1+0x14] ;  /* 0x0000140001047983 */ /* 0x000f220000300800 */
[----:B------:R-:W-:Y:S01]  /*61d0*/  IABS R126, R3 ;  /* 0x00000003007e7213 */ /* 0x000fe20000000000 */
[----:B------:R-:W-:Y:S02]  /*61e0*/  IMAD.MOV R127, RZ, RZ, -R127 ;  /* 0x000000ffff7f7224 */ /* 0x000fe400078e0a7f */
[----:B------:R-:W4:Y:S02]  /*61f0*/  LDL.LU R3, [R1+0x10] ;  /* 0x0000100001037983 */ /* 0x000f240000300800 */
[----:B------:R-:W-:-:S02]  /*6200*/  IMAD R124, R251, R127, R124 ;  /* 0x0000007ffb7c7224 */ /* 0x000fc400078e027c */
[----:B------:R-:W4:Y:S01]  /*6210*/  LDL.LU R10, [R1+0xc] ;  /* 0x00000c00010a7983 */ /* 0x000f220000300800 */
[----:B------:R-:W-:-:S04]  /*6220*/  IMAD.HI.U32 R127, R11, R131, RZ ;  /* 0x000000830b7f7227 */ /* 0x000fc800078e00ff */
[----:B------:R-:W-:-:S04]  /*6230*/  IMAD.MOV R127, RZ, RZ, -R127 ;  /* 0x000000ffff7f7224 */ /* 0x000fc800078e0a7f */
[----:B------:R-:W-:Y:S02]  /*6240*/  IMAD R131, R251, R127, R131 ;  /* 0x0000007ffb837224 */ /* 0x000fe400078e0283 */
        /* <DEDUP_REMOVED lines=58> */
[----:B------:R-:W-:Y:S02]  /*65f0*/  IMAD.MOV R127, RZ, RZ, -R127 ;  /* 0x000000ffff7f7224 */ /* 0x000fe400078e0a7f */
[----:B------:R-:W-:-:S04]  /*6600*/  IMAD.HI.U32 R249, R249, R126, RZ ;  /* 0x0000007ef9f97227 */ /* 0x000fc800078e00ff */
[----:B------:R-:W-:Y:S02]  /*6610*/  IMAD R231, R251, R127, R231 ;  /* 0x0000007ffbe77224 */ /* 0x000fe400078e02e7 */
[----:B------:R-:W-:-:S04]  /*6620*/  IMAD.HI.U32 R127, R11, R235, RZ ;  /* 0x000000eb0b7f7227 */ /* 0x000fc800078e00ff */
[----:B------:R-:W-:Y:S01]  /*6630*/  IMAD.MOV R249, RZ, RZ, -R249 ;  /* 0x000000fffff97224 */ /* 0x000fe200078e0af9 */
[----:B------:R-:W-:Y:S02]  /*6640*/  IADD3 R127, -R127, RZ, RZ ;  /* 0x000000ff7f7f7210 */ /* 0x000fe40007ffe1ff */
[C---:B---3--:R-:W-:Y:S02]  /*6650*/  ISETP.GT.U32.AND P0, PT, R251.reuse, R250, PT ;  /* 0x000000fafb00720c */ /* 0x048fe40003f04070 */
[C---:B--2---:R-:W-:Y:S01]  /*6660*/  ISETP.GT.U32.AND P1, PT, R251.reuse, R0, PT ;  /* 0x00000000fb00720c */ /* 0x044fe20003f24070 */
[C---:B------:R-:W-:Y:S01]  /*6670*/  IMAD R8, R252.reuse, R249, R126 ;  /* 0x000000f9fc087224 */ /* 0x040fe200078e027e */
[C---:B------:R-:W-:Y:S01]  /*6680*/  ISETP.GT.U32.AND P3, PT, R251.reuse, R25, PT ;  /* 0x00000019fb00720c */ /* 0x040fe20003f64070 */
[----:B------:R-:W-:Y:S01]  /*6690*/  IMAD R235, R251, R127, R235 ;  /* 0x0000007ffbeb7224 */ /* 0x000fe200078e02eb */
[----:B------:R-:W2:Y:S01]  /*66a0*/  LDL.LU R249, [R1+0x4] ;  /* 0x0000040001f97983 */ /* 0x000ea20000300800 */
[----:B------:R-:W-:Y:S01]  /*66b0*/  IMAD.HI.U32 R127, R11, R239, RZ ;  /* 0x000000ef0b7f7227 */ /* 0x000fe200078e00ff */
[----:B------:R-:W-:-:S05]  /*66c0*/  ISETP.GT.U32.AND P4, PT, R252, R8, PT ;  /* 0x00000008fc00720c */ /* 0x000fca0003f84070 */
[----:B------:R-:W-:Y:S02]  /*66d0*/  @!P0 IMAD.IADD R250, R250, 0x1, -R251 ;  /* 0x00000001fafa8824 */ /* 0x000fe400078e0afb */
[----:B------:R-:W-:Y:S02]  /*66e0*/  IMAD.MOV R127, RZ, RZ, -R127 ;  /* 0x000000ffff7f7224 */ /* 0x000fe400078e0a7f */
[----:B------:R-:W-:Y:S01]  /*66f0*/  @!P1 IMAD.IADD R0, R0, 0x1, -R251 ;  /* 0x0000000100009824 */ /* 0x000fe200078e0afb */
[C---:B------:R-:W-:Y:S01]  /*6700*/  ISETP.GT.U32.AND P1, PT, R251.reuse, R250, PT ;  /* 0x000000fafb00720c */ /* 0x040fe20003f24070 */
[----:B------:R-:W-:Y:S02]  /*6710*/  IMAD R239, R251, R127, R239 ;  /* 0x0000007ffbef7224 */ /* 0x000fe400078e02ef */
[----:B------:R-:W-:Y:S01]  /*6720*/  IMAD.HI.U32 R127, R11, R243, RZ ;  /* 0x000000f30b7f7227 */ /* 0x000fe200078e00ff */
[C---:B------:R-:W-:Y:S02]  /*6730*/  ISETP.GT.U32.AND P5, PT, R251.reuse, R7, PT ;  /* 0x00000007fb00720c */ /* 0x040fe40003fa4070 */
[----:B----4-:R-:W-:-:S11]  /*6740*/  ISETP.GT.U32.AND P2, PT, R251, R5, PT ;  /* 0x00000005fb00720c */ /* 0x010fd60003f44070 */
[--C-:B------:R-:W-:Y:S02]  /*6750*/  @!P5 IMAD.IADD R7, R7, 0x1, -R251.reuse ;  /* 0x000000010707d824 */ /* 0x100fe400078e0afb */
[----:B------:R-:W-:Y:S01]  /*6760*/  @!P3 IMAD.IADD R25, R25, 0x1, -R251 ;  /* 0x000000011919b824 */ /* 0x000fe200078e0afb */
[C---:B------:R-:W-:Y:S01]  /*6770*/  ISETP.GT.U32.AND P5, PT, R251.reuse, R2, PT ;  /* 0x00000002fb00720c */ /* 0x040fe20003fa4070 */
[----:B------:R-:W-:Y:S01]  /*6780*/  IMAD.MOV R127, RZ, RZ, -R127 ;  /* 0x000000ffff7f7224 */ /* 0x000fe200078e0a7f */
[----:B------:R-:W-:Y:S01]  /*6790*/  ISETP.GT.U32.AND P6, PT, R251, R7, PT ;  /* 0x00000007fb00720c */ /* 0x000fe20003fc4070 */
[----:B------:R-:W-:-:S04]  /*67a0*/  IMAD.HI.U32 R248, R11, R244, RZ ;  /* 0x000000f40bf87227 */ /* 0x000fc800078e00ff */
[----:B------:R-:W-:Y:S01]  /*67b0*/  @!P2 IMAD.IADD R5, R5, 0x1, -R251 ;  /* 0x000000010505a824 */ /* 0x000fe200078e0afb */
[----:B------:R-:W-:Y:S01]  /*67c0*/  ISETP.GT.U32.AND P3, PT, R251, R4, PT ;  /* 0x00000004fb00720c */ /* 0x000fe20003f64070 */
[----:B------:R-:W-:Y:S01]  /*67d0*/  IMAD.HI.U32 R247, R11, R245, RZ ;  /* 0x000000f50bf77227 */ /* 0x000fe200078e00ff */
[----:B------:R-:W-:-:S03]  /*67e0*/  ISETP.GT.U32.AND P2, PT, R251, R3, PT ;  /* 0x00000003fb00720c */ /* 0x000fc60003f44070 */
[----:B------:R-:W-:Y:S01]  /*67f0*/  @!P4 IMAD.IADD R8, R8, 0x1, -R252 ;  /* 0x000000010808c824 */ /* 0x000fe200078e0afc */
[C---:B------:R-:W-:Y:S01]  /*6800*/  ISETP.GT.U32.AND P4, PT, R251.reuse, R5, PT ;  /* 0x00000005fb00720c */ /* 0x040fe20003f84070 */
[----:B------:R-:W-:Y:S01]  /*6810*/  IMAD R243, R251, R127, R243 ;  /* 0x0000007ffbf37224 */ /* 0x000fe200078e02f3 */
[----:B------:R-:W-:Y:S01]  /*6820*/  @!P1 IADD3 R250, R250, -R251, RZ ;  /* 0x800000fbfafa9210 */ /* 0x000fe20007ffe0ff */
[----:B------:R-:W-:Y:S01]  /*6830*/  IMAD.HI.U32 R127, R11, R246, RZ ;  /* 0x000000f60b7f7227 */ /* 0x000fe200078e00ff */
[----:B------:R-:W-:Y:S02]  /*6840*/  IADD3 R248, -R248, RZ, RZ ;  /* 0x000000fff8f87210 */ /* 0x000fe40007ffe1ff */
[C---:B------:R-:W-:Y:S01]  /*6850*/  ISETP.GT.U32.AND P0, PT, R251.reuse, R0, PT ;  /* 0x00000000fb00720c */ /* 0x040fe20003f04070 */
[----:B------:R-:W-:Y:S01]  /*6860*/  IMAD.MOV R247, RZ, RZ, -R247 ;  /* 0x000000fffff77224 */ /* 0x000fe200078e0af7 */
[----:B------:R-:W-:Y:S01]  /*6870*/  ISETP.GT.U32.AND P1, PT, R251, R10, PT ;  /* 0x0000000afb00720c */ /* 0x000fe20003f24070 */
[----:B------:R-:W-:-:S02]  /*6880*/  IMAD.MOV R126, RZ, RZ, -R127 ;  /* 0x000000ffff7e7224 */ /* 0x000fc400078e0a7f */
[C---:B------:R-:W-:Y:S01]  /*6890*/  IMAD R245, R251.reuse, R247, R245 ;  /* 0x000000f7fbf57224 */ /* 0x040fe200078e02f5 */
[----:B------:R-:W-:Y:S01]  /*68a0*/  LOP3.LUT R247, R6, 0x1f6, RZ, 0xfc, !PT ;  /* 0x000001f606f77812 */ /* 0x000fe200078efcff */
[----:B------:R-:W-:Y:S01]  /*68b0*/  IMAD R244, R251, R248, R244 ;  /* 0x000000f8fbf47224 */ /* 0x000fe200078e02f4 */
[----:B------:R-:W3:Y:S01]  /*68c0*/  LDL.LU R127, [R1+0x8] ;  /* 0x00000800017f7983 */ /* 0x000ee20000300800 */
[--C-:B------:R-:W-:Y:S01]  /*68d0*/  @!P5 IMAD.IADD R2, R2, 0x1, -R251.reuse ;  /* 0x000000010202d824 */ /* 0x100fe200078e0afb */
[----:B------:R-:W-:Y:S01]  /*68e0*/  LOP3.LUT R248, R6, 0x1f8, RZ, 0xfc, !PT ;  /* 0x000001f806f87812 */ /* 0x000fe200078efcff */
[--C-:B------:R-:W-:Y:S01]  /*68f0*/  @!P3 IMAD.IADD R4, R4, 0x1, -R251.reuse ;  /* 0x000000010404b824 */ /* 0x100fe200078e0afb */
[----:B------:R-:W-:Y:S01]  /*6900*/  STL [R1+0xb4c], R247 ;  /* 0x000b4cf701007387 */ /* 0x000fe20000100800 */
[--C-:B------:R-:W-:Y:S01]  /*6910*/  @!P6 IMAD.IADD R7, R7, 0x1, -R251.reuse ;  /* 0x000000010707e824 */ /* 0x100fe200078e0afb */
[----:B------:R-:W-:Y:S01]  /*6920*/  ISETP.GT.U32.AND P6, PT, R251, R2, PT ;  /* 0x00000002fb00720c */ /* 0x000fe20003fc4070 */
[--C-:B------:R-:W-:Y:S01]  /*6930*/  @!P2 IMAD.IADD R3, R3, 0x1, -R251.reuse ;  /* 0x000000010303a824 */ /* 0x100fe200078e0afb */
[----:B------:R-:W-:Y:S01]  /*6940*/  STL [R1+0xb48], R248 ;  /* 0x000b48f801007387 */ /* 0x000fe20000100800 */
[--C-:B------:R-:W-:Y:S01]  /*6950*/  @!P4 IMAD.IADD R5, R5, 0x1, -R251.reuse ;  /* 0x000000010505c824 */ /* 0x100fe200078e0afb */
[C---:B------:R-:W-:Y:S01]  /*6960*/  ISETP.GT.U32.AND P4, PT, R251.reuse, R4, PT ;  /* 0x00000004fb00720c */ /* 0x040fe20003f84070 */
[--C-:B------:R-:W-:Y:S01]  /*6970*/  @!P0 IMAD.IADD R0, R0, 0x1, -R251.reuse ;  /* 0x0000000100008824 */ /* 0x100fe200078e0afb */
[----:B------:R1:W-:Y:S01]  /*6980*/  STL [R1+0x2c], R8 ;  /* 0x00002c0801007387 */ /* 0x0003e20000100800 */
[----:B------:R-:W-:Y:S01]  /*6990*/  @!P1 IMAD.IADD R10, R10, 0x1, -R251 ;  /* 0x000000010a0a9824 */ /* 0x000fe200078e0afb */
[----:B------:R-:W-:-:S02]  /*69a0*/  ISETP.GT.U32.AND P1, PT, R251, R3, PT ;  /* 0x00000003fb00720c */ /* 0x000fc40003f24070 */
[----:B-1----:R-:W4:Y:S04]  /*69b0*/  LDL.LU R8, [R1+0xfac] ;  /* 0x000fac0001087983 */ /* 0x002f280000300800 */
[----:B------:R1:W-:Y:S01]  /*69c0*/  STL [R1+0x28], R250 ;  /* 0x000028fa01007387 */ /* 0x0003e20000100800 */
[----:B------:R-:W-:-:S03]  /*69d0*/  @!P6 IADD3 R2, R2, -R251, RZ ;  /* 0x800000fb0202e210 */ /* 0x000fc60007ffe0ff */
[----:B-1----:R-:W4:Y:S04]  /*69e0*/  LDL.LU R250, [R1+0xfa8] ;  /* 0x000fa80001fa7983 */ /* 0x002f280000300800 */
[----:B------:R1:W-:Y:S01]  /*69f0*/  STL [R1+0x24], R0 ;  /* 0x0000240001007387 */ /* 0x0003e20000100800 */
[----:B------:R-:W-:-:S03]  /*6a00*/  @!P4 IMAD.IADD R4, R4, 0x1, -R251 ;  /* 0x000000010404c824 */ /* 0x000fc600078e0afb */
[----:B-1----:R-:W4:Y:S01]  /*6a10*/  LDL.LU R0, [R1+0xfa4] ;  /* 0x000fa40001007983 */ /* 0x002f220000300800 */
[----:B------:R-:W-:-:S03]  /*6a20*/  @!P1 IMAD.IADD R3, R3, 0x1, -R251 ;  /* 0x0000000103039824 */ /* 0x000fc600078e0afb */
[----:B------:R1:W-:Y:S04]  /*6a30*/  STL [R1+0x20], R7 ;  /* 0x0000200701007387 */ /* 0x0003e80000100800 */
[----:B-1----:R-:W4:Y:S04]  /*6a40*/  LDL.LU R7, [R1+0xfa0] ;  /* 0x000fa00001077983 */ /* 0x002f280000300800 */
[----:B------:R1:W-:Y:S04]  /*6a50*/  STL [R1+0x1c], R5 ;  /* 0x00001c0501007387 */ /* 0x0003e80000100800 */
[----:B-1----:R-:W4:Y:S04]  /*6a60*/  LDL.LU R5, [R1+0xf9c] ;  /* 0x000f9c0001057983 */ /* 0x002f280000300800 */
[----:B------:R1:W-:Y:S04]  /*6a70*/  STL [R1+0x18], R2 ;  /* 0x0000180201007387 */ /* 0x0003e80000100800 */
[----:B-1----:R-:W4:Y:S04]  /*6a80*/  LDL.LU R2, [R1+0xf98] ;  /* 0x000f980001027983 */ /* 0x002f280000300800 */
[----:B------:R1:W-:Y:S04]  /*6a90*/  STL [R1+0x14], R4 ;  /* 0x0000140401007387 */ /* 0x0003e80000100800 */
[----:B-1----:R-:W4:Y:S04]  /*6aa0*/  LDL.LU R4, [R1+0xf94] ;  /* 0x000f940001047983 */ /* 0x002f280000300800 */
[----:B------:R1:W-:Y:S04]  /*6ab0*/  STL [R1+0x10], R3 ;  /* 0x0000100301007387 */ /* 0x0003e80000100800 */
[----:B-1----:R-:W4:Y:S01]  /*6ac0*/  LDL.LU R3, [R1+0xf90] ;  /* 0x000f900001037983 */ /* 0x002f220000300800 */
[----:B--2---:R-:W-:-:S13]  /*6ad0*/  ISETP.GT.U32.AND P5, PT, R251, R249, PT ;  /* 0x000000f9fb00720c */ /* 0x004fda0003fa4070 */
[----:B------:R-:W-:Y:S01]  /*6ae0*/  @!P5 IMAD.IADD R249, R249, 0x1, -R251 ;  /* 0x00000001f9f9d824 */ /* 0x000fe200078e0afb */
[----:B---3--:R-:W-:-:S13]  /*6af0*/  ISETP.GT.U32.AND P0, PT, R251, R127, PT ;  /* 0x0000007ffb00720c */ /* 0x008fda0003f04070 */
[----:B------:R-:W-:Y:S01]  /*6b00*/  @!P0 IMAD.IADD R127, R127, 0x1, -R251 ;  /* 0x000000017f7f8824 */ /* 0x000fe200078e0afb */
[----:B------:R-:W-:-:S04]  /*6b10*/  ISETP.GT.U32.AND P0, PT, R251, R10, PT ;  /* 0x0000000afb00720c */ /* 0x000fc80003f04070 */
[C---:B------:R-:W-:Y:S02]  /*6b20*/  ISETP.GT.U32.AND P6, PT, R251.reuse, R127, PT ;  /* 0x0000007ffb00720c */ /* 0x040fe40003fc4070 */
[----:B----4-:R-:W-:-:S07]  /*6b30*/  ISETP.GT.U32.AND P3, PT, R251, R250, PT ;  /* 0x000000fafb00720c */ /* 0x010fce0003f64070 */
[----:B------:R-:W-:Y:S01]  /*6b40*/  @!P0 IMAD.IADD R10, R10, 0x1, -R251 ;  /* 0x000000010a0a8824 */ /* 0x000fe200078e0afb */
[----:B------:R-:W-:-:S05]  /*6b50*/  ISETP.GT.U32.AND P2, PT, R251, R0, PT ;  /* 0x00000000fb00720c */ /* 0x000fca0003f44070 */
[----:B------:R-:W-:Y:S01]  /*6b60*/  @!P3 IMAD.IADD R250, R250, 0x1, -R251 ;  /* 0x00000001fafab824 */ /* 0x000fe200078e0afb */
[----:B------:R-:W-:-:S04]  /*6b70*/  ISETP.GT.U32.AND P3, PT, R251, R249, PT ;  /* 0x000000f9fb00720c */ /* 0x000fc80003f64070 */
[----:B------:R-:W-:-:S03]  /*6b80*/  ISETP.GT.U32.AND P4, PT, R251, R250, PT ;  /* 0x000000fafb00720c */ /* 0x000fc60003f84070 */
[----:B------:R-:W-:-:S05]  /*6b90*/  @!P2 IMAD.IADD R0, R0, 0x1, -R251 ;  /* 0x000000010000a824 */ /* 0x000fca00078e0afb */
[----:B------:R-:W-:Y:S01]  /*6ba0*/  ISETP.GT.U32.AND P2, PT, R251, R0, PT ;  /* 0x00000000fb00720c */ /* 0x000fe20003f44070 */
[----:B------:R-:W-:-:S04]  /*6bb0*/  @!P6 IMAD.IADD R127, R127, 0x1, -R251 ;  /* 0x000000017f7fe824 */ /* 0x000fc800078e0afb */
[----:B------:R-:W-:Y:S01]  /*6bc0*/  @!P4 IADD3 R250, R250, -R251, RZ ;  /* 0x800000fbfafac210 */ /* 0x000fe20007ffe0ff */
[----:B------:R-:W-:Y:S01]  /*6bd0*/  @!P3 IMAD.IADD R249, R249, 0x1, -R251 ;  /* 0x00000001f9f9b824 */ /* 0x000fe200078e0afb */
[C---:B------:R-:W-:Y:S02]  /*6be0*/  ISETP.GT.U32.AND P3, PT, R251.reuse, R7, PT ;  /* 0x00000007fb00720c */ /* 0x040fe40003f64070 */
[C---:B------:R-:W-:Y:S02]  /*6bf0*/  ISETP.GT.U32.AND P4, PT, R251.reuse, R8, PT ;  /* 0x00000008fb00720c */ /* 0x040fe40003f84070 */
[C---:B------:R-:W-:Y:S02]  /*6c00*/  ISETP.GT.U32.AND P6, PT, R251.reuse, R5, PT ;  /* 0x00000005fb00720c */ /* 0x040fe40003fc4070 */
[C---:B------:R-:W-:Y:S02]  /*6c10*/  ISETP.GT.U32.AND P5, PT, R251.reuse, R2, PT ;  /* 0x00000002fb00720c */ /* 0x040fe40003fa4070 */
[----:B------:R-:W-:-:S02]  /*6c20*/  ISETP.GT.U32.AND P0, PT, R251, R4, PT ;  /* 0x00000004fb00720c */ /* 0x000fc40003f04070 */
[----:B------:R-:W-:-:S11]  /*6c30*/  ISETP.GT.U32.AND P1, PT, R251, R3, PT ;  /* 0x00000003fb00720c */ /* 0x000fd60003f24070 */
[--C-:B------:R-:W-:Y:S02]  /*6c40*/  @!P0 IMAD.IADD R4, R4, 0x1, -R251.reuse ;  /* 0x0000000104048824 */ /* 0x100fe400078e0afb */
[--C-:B------:R-:W-:Y:S02]  /*6c50*/  @!P5 IMAD.IADD R2, R2, 0x1, -R251.reuse ;  /* 0x000000010202d824 */ /* 0x100fe400078e0afb */
[--C-:B------:R-:W-:Y:S01]  /*6c60*/  @!P2 IMAD.IADD R0, R0, 0x1, -R251.reuse ;  /* 0x000000010000a824 */ /* 0x100fe200078e0afb */
[----:B------:R-:W-:Y:S01]  /*6c70*/  ISETP.GT.U32.AND P0, PT, R251, R4, PT ;  /* 0x00000004fb00720c */ /* 0x000fe20003f04070 */
[----:B------:R-:W-:Y:S01]  /*6c80*/  @!P1 IMAD.IADD R3, R3, 0x1, -R251 ;  /* 0x0000000103039824 */ /* 0x000fe200078e0afb */
[----:B------:R-:W-:-:S04]  /*6c90*/  ISETP.GT.U32.AND P5, PT, R251, R2, PT ;  /* 0x00000002fb00720c */ /* 0x000fc80003fa4070 */
[----:B------:R-:W-:Y:S01]  /*6ca0*/  ISETP.GT.U32.AND P2, PT, R251, R3, PT ;  /* 0x00000003fb00720c */ /* 0x000fe20003f44070 */
[--C-:B------:R-:W-:Y:S01]  /*6cb0*/  @!P6 IMAD.IADD R5, R5, 0x1, -R251.reuse ;  /* 0x000000010505e824 */ /* 0x100fe200078e0afb */
[----:B------:R-:W-:Y:S01]  /*6cc0*/  ISETP.GT.U32.AND P1, PT, R251, R9, PT ;  /* 0x00000009fb00720c */ /* 0x000fe20003f24070 */
[--C-:B------:R-:W-:Y:S01]  /*6cd0*/  @!P3 IMAD.IADD R7, R7, 0x1, -R251.reuse ;  /* 0x000000010707b824 */ /* 0x100fe200078e0afb */
[C---:B------:R-:W-:Y:S01]  /*6ce0*/  ISETP.GT.U32.AND P6, PT, R251.reuse, R12, PT ;  /* 0x0000000cfb00720c */ /* 0x040fe20003fc4070 */
[----:B------:R-:W-:Y:S01]  /*6cf0*/  @!P4 IMAD.IADD R8, R8, 0x1, -R251 ;  /* 0x000000010808c824 */ /* 0x000fe200078e0afb */
[C---:B------:R-:W-:Y:S02]  /*6d00*/  ISETP.GT.U32.AND P3, PT, R251.reuse, R13, PT ;  /* 0x0000000dfb00720c */ /* 0x040fe40003f64070 */
[----:B------:R-:W-:Y:S02]  /*6d10*/  @!P0 IADD3 R4, R4, -R251, RZ ;  /* 0x800000fb04048210 */ /* 0x000fe40007ffe0ff */
[----:B------:R-:W-:-:S02]  /*6d20*/  ISETP.GT.U32.AND P4, PT, R251, R7, PT ;  /* 0x00000007fb00720c */ /* 0x000fc40003f84070 */
[----:B------:R-:W-:Y:S01]  /*6d30*/  ISETP.GT.U32.AND P0, PT, R251, R15, PT ;  /* 0x0000000ffb00720c */ /* 0x000fe20003f04070 */
[--C-:B------:R-:W-:Y:S01]  /*6d40*/  @!P2 IMAD.IADD R3, R3, 0x1, -R251.reuse ;  /* 0x000000010303a824 */ /* 0x100fe200078e0afb */
[C---:B------:R-:W-:Y:S01]  /*6d50*/  ISETP.GT.U32.AND P2, PT, R251.reuse, R8, PT ;  /* 0x00000008fb00720c */ /* 0x040fe20003f44070 */
[--C-:B------:R-:W-:Y:S01]  /*6d60*/  @!P5 IMAD.IADD R2, R2, 0x1, -R251.reuse ;  /* 0x000000010202d824 */ /* 0x100fe200078e0afb */
[----:B------:R-:W-:Y:S01]  /*6d70*/  ISETP.GT.U32.AND P5, PT, R251, R5, PT ;  /* 0x00000005fb00720c */ /* 0x000fe20003fa4070 */
[--C-:B------:R-:W-:Y:S01]  /*6d80*/  @!P1 IMAD.IADD R9, R9, 0x1, -R251.reuse ;  /* 0x0000000109099824 */ /* 0x100fe200078e0afb */
[----:B------:R-:W-:Y:S01]  /*6d90*/  ISETP.GT.U32.AND P1, PT, R251, R14, PT ;  /* 0x0000000efb00720c */ /* 0x000fe20003f24070 */
[--C-:B------:R-:W-:Y:S02]  /*6da0*/  @!P6 IMAD.IADD R12, R12, 0x1, -R251.reuse ;  /* 0x000000010c0ce824 */ /* 0x100fe400078e0afb */
[--C-:B------:R-:W-:Y:S02]  /*6db0*/  @!P3 IMAD.IADD R13, R13, 0x1, -R251.reuse ;  /* 0x000000010d0db824 */ /* 0x100fe400078e0afb */
[--C-:B------:R-:W-:Y:S01]  /*6dc0*/  @!P4 IMAD.IADD R7, R7, 0x1, -R251.reuse ;  /* 0x000000010707c824 */ /* 0x100fe200078e0afb */
[----:B------:R-:W-:Y:S01]  /*6dd0*/  ISETP.GT.U32.AND P3, PT, R251, R12, PT ;  /* 0x0000000cfb00720c */ /* 0x000fe20003f64070 */
[--C-:B------:R-:W-:Y:S01]  /*6de0*/  @!P0 IMAD.IADD R15, R15, 0x1, -R251.reuse ;  /* 0x000000010f0f8824 */ /* 0x100fe200078e0afb */
[C---:B------:R-:W-:Y:S01]  /*6df0*/  ISETP.GT.U32.AND P4, PT, R251.reuse, R13, PT ;  /* 0x0000000dfb00720c */ /* 0x040fe20003f84070 */
[--C-:B------:R-:W-:Y:S01]  /*6e00*/  @!P2 IMAD.IADD R8, R8, 0x1, -R251.reuse ;  /* 0x000000010808a824 */ /* 0x100fe200078e0afb */
[----:B------:R-:W-:Y:S01]  /*6e10*/  ISETP.GT.U32.AND P2, PT, R251, R17, PT ;  /* 0x00000011fb00720c */ /* 0x000fe20003f44070 */
[----:B------:R-:W-:Y:S01]  /*6e20*/  @!P5 IMAD.IADD R5, R5, 0x1, -R251 ;  /* 0x000000010505d824 */ /* 0x000fe200078e0afb */
[----:B------:R-:W-:-:S02]  /*6e30*/  ISETP.GT.U32.AND P5, PT, R251, R16, PT ;  /* 0x00000010fb00720c */ /* 0x000fc40003fa4070 */
[C---:B------:R-:W-:Y:S01]  /*6e40*/  ISETP.GT.U32.AND P0, PT, R251.reuse, R15, PT ;  /* 0x0000000ffb00720c */ /* 0x040fe20003f04070 */
[--C-:B------:R-:W-:Y:S01]  /*6e50*/  @!P1 IMAD.IADD R14, R14, 0x1, -R251.reuse ;  /* 0x000000010e0e9824 */ /* 0x100fe200078e0afb */
[C---:B------:R-:W-:Y:S02]  /*6e60*/  ISETP.GT.U32.AND P1, PT, R251.reuse, R18, PT ;  /* 0x00000012fb00720c */ /* 0x040fe40003f24070 */
[----:B------:R-:W-:Y:S02]  /*6e70*/  ISETP.GT.U32.AND P6, PT, R251, R9, PT ;  /* 0x00000009fb00720c */ /* 0x000fe40003fc4070 */
[----:B------:R-:W-:Y:S01]  /*6e80*/  @!P3 IADD3 R12, R12, -R251, RZ ;  /* 0x800000fb0c0cb210 */ /* 0x000fe20007ffe0ff */
[--C-:B------:R-:W-:Y:S01]  /*6e90*/  @!P4 IMAD.IADD R13, R13, 0x1, -R251.reuse ;  /* 0x000000010d0dc824 */ /* 0x100fe200078e0afb */
[----:B------:R-:W-:Y:S01]  /*6ea0*/  ISETP.GT.U32.AND P3, PT, R251, R19, PT ;  /* 0x00000013fb00720c */ /* 0x000fe20003f64070 */
[--C-:B------:R-:W-:Y:S01]  /*6eb0*/  @!P2 IMAD.IADD R17, R17, 0x1, -R251.reuse ;  /* 0x000000011111a824 */ /* 0x100fe200078e0afb */
[C---:B------:R-:W-:Y:S01]  /*6ec0*/  ISETP.GT.U32.AND P4, PT, R251.reuse, R20, PT ;  /* 0x00000014fb00720c */ /* 0x040fe20003f84070 */
        /* <DEDUP_REMOVED lines=8> */
[----:B------:R-:W-:Y:S01]  /*6f50*/  ISETP.GT.U32.AND P1, PT, R251, R18, PT ;  /* 0x00000012fb00720c */ /* 0x000fe20003f24070 */
[--C-:B------:R-:W-:Y:S02]  /*6f60*/  @!P3 IMAD.IADD R19, R19, 0x1, -R251.reuse ;  /* 0x000000011313b824 */ /* 0x100fe400078e0afb */
[--C-:B------:R-:W-:Y:S01]  /*6f70*/  @!P4 IMAD.IADD R20, R20, 0x1, -R251.reuse ;  /* 0x000000011414c824 */ /* 0x100fe200078e0afb */
[----:B------:R-:W-:Y:S01]  /*6f80*/  ISETP.GT.U32.AND P4, PT, R251, R24, PT ;  /* 0x00000018fb00720c */ /* 0x000fe20003f84070 */
[--C-:B------:R-:W-:Y:S01]  /*6f90*/  @!P5 IMAD.IADD R21, R21, 0x1, -R251.reuse ;  /* 0x000000011515d824 */ /* 0x100fe200078e0afb */
[----:B------:R-:W-:Y:S01]  /*6fa0*/  ISETP.GT.U32.AND P3, PT, R251, R23, PT ;  /* 0x00000017fb00720c */ /* 0x000fe20003f64070 */
[----:B------:R-:W-:Y:S01]  /*6fb0*/  @!P0 IMAD.IADD R17, R17, 0x1, -R251 ;  /* 0x0000000111118824 */ /* 0x000fe200078e0afb */
[C---:B------:R-:W-:Y:S02]  /*6fc0*/  ISETP.GT.U32.AND P5, PT, R251.reuse, R19, PT ;  /* 0x00000013fb00720c */ /* 0x040fe40003fa4070 */
[----:B------:R-:W-:-:S02]  /*6fd0*/  ISETP.GT.U32.AND P0, PT, R251, R27, PT ;  /* 0x0000001bfb00720c */ /* 0x000fc40003f04070 */
[----:B------:R-:W-:Y:S01]  /*6fe0*/  @!P2 IADD3 R22, R22, -R251, RZ ;  /* 0x800000fb1616a210 */ /* 0x000fe20007ffe0ff */
[--C-:B------:R-:W-:Y:S01]  /*6ff0*/  @!P6 IMAD.IADD R14, R14, 0x1, -R251.reuse ;  /* 0x000000010e0ee824 */ /* 0x100fe200078e0afb */
[C---:B------:R-:W-:Y:S01]  /*7000*/  ISETP.GT.U32.AND P2, PT, R251.reuse, R26, PT ;  /* 0x0000001afb00720c */ /* 0x040fe20003f44070 */
[--C-:B------:R-:W-:Y:S01]  /*7010*/  @!P1 IMAD.IADD R18, R18, 0x1, -R251.reuse ;  /* 0x0000000112129824 */ /* 0x100fe200078e0afb */
[C---:B------:R-:W-:Y:S01]  /*7020*/  ISETP.GT.U32.AND P6, PT, R251.reuse, R16, PT ;  /* 0x00000010fb00720c */ /* 0x040fe20003fc4070 */
[--C-:B------:R-:W-:Y:S01]  /*7030*/  @!P4 IMAD.IADD R24, R24, 0x1, -R251.reuse ;  /* 0x000000011818c824 */ /* 0x100fe200078e0afb */
[----:B------:R-:W-:Y:S01]  /*7040*/  ISETP.GT.U32.AND P1, PT, R251, R28, PT ;  /* 0x0000001cfb00720c */ /* 0x000fe20003f24070 */
[--C-:B------:R-:W-:Y:S01]  /*7050*/  @!P3 IMAD.IADD R23, R23, 0x1, -R251.reuse ;  /* 0x000000011717b824 */ /* 0x100fe200078e0afb */
[----:B------:R-:W-:Y:S01]  /*7060*/  ISETP.GT.U32.AND P3, PT, R251, R25, PT ;  /* 0x00000019fb00720c */ /* 0x000fe20003f64070 */
[--C-:B------:R-:W-:Y:S01]  /*7070*/  @!P5 IMAD.IADD R19, R19, 0x1, -R251.reuse ;  /* 0x000000011313d824 */ /* 0x100fe200078e0afb */
[----:B------:R-:W-:Y:S01]  /*7080*/  ISETP.GT.U32.AND P5, PT, R251, R22, PT ;  /* 0x00000016fb00720c */ /* 0x000fe20003fa4070 */
[----:B------:R-:W-:Y:S01]  /*7090*/  @!P0 IMAD.IADD R27, R27, 0x1, -R251 ;  /* 0x000000011b1b8824 */ /* 0x000fe200078e0afb */
[----:B------:R-:W-:-:S03]  /*70a0*/  ISETP.GT.U32.AND P0, PT, R251, R24, PT ;  /* 0x00000018fb00720c */ /* 0x000fc60003f04070 */
[--C-:B------:R-:W-:Y:S01]  /*70b0*/  @!P2 IMAD.IADD R26, R26, 0x1, -R251.reuse ;  /* 0x000000011a1aa824 */ /* 0x100fe200078e0afb */
[C---:B------:R-:W-:Y:S01]  /*70c0*/  ISETP.GT.U32.AND P4, PT, R251.reuse, R21, PT ;  /* 0x00000015fb00720c */ /* 0x040fe20003f84070 */
[--C-:B------:R-:W-:Y:S01]  /*70d0*/  @!P6 IMAD.IADD R16, R16, 0x1, -R251.reuse ;  /* 0x000000011010e824 */ /* 0x100fe200078e0afb */
[C---:B------:R-:W-:Y:S01]  /*70e0*/  ISETP.GT.U32.AND P6, PT, R251.reuse, R20, PT ;  /* 0x00000014fb00720c */ /* 0x040fe20003fc4070 */
[--C-:B------:R-:W-:Y:S01]  /*70f0*/  @!P1 IMAD.IADD R28, R28, 0x1, -R251.reuse ;  /* 0x000000011c1c9824 */ /* 0x100fe200078e0afb */
[----:B------:R-:W-:Y:S01]  /*7100*/  ISETP.GT.U32.AND P2, PT, R251, R23, PT ;  /* 0x00000017fb00720c */ /* 0x000fe20003f44070 */
[--C-:B------:R-:W-:Y:S01]  /*7110*/  @!P3 IMAD.IADD R25, R25, 0x1, -R251.reuse ;  /* 0x000000011919b824 */ /* 0x100fe200078e0afb */
[C---:B------:R-:W-:Y:S01]  /*7120*/  ISETP.GT.U32.AND P1, PT, R251.reuse, R26, PT ;  /* 0x0000001afb00720c */ /* 0x040fe20003f24070 */
[--C-:B------:R-:W-:Y:S01]  /*7130*/  @!P5 IMAD.IADD R22, R22, 0x1, -R251.reuse ;  /* 0x000000011616d824 */ /* 0x100fe200078e0afb */
[C---:B------:R-:W-:Y:S01]  /*7140*/  ISETP.GT.U32.AND P3, PT, R251.reuse, R27, PT ;  /* 0x0000001bfb00720c */ /* 0x040fe20003f64070 */
[----:B------:R-:W-:Y:S01]  /*7150*/  @!P0 IMAD.IADD R24, R24, 0x1, -R251 ;  /* 0x0000000118188824 */ /* 0x000fe200078e0afb */
[----:B------:R-:W-:-:S02]  /*7160*/  ISETP.GT.U32.AND P5, PT, R251, R30, PT ;  /* 0x0000001efb00720c */ /* 0x000fc40003fa4070 */
[----:B------:R-:W-:Y:S01]  /*7170*/  ISETP.GT.U32.AND P0, PT, R251, R32, PT ;  /* 0x00000020fb00720c */ /* 0x000fe20003f04070 */
[--C-:B------:R-:W-:Y:S01]  /*7180*/  @!P4 IMAD.IADD R21, R21, 0x1, -R251.reuse ;  /* 0x000000011515c824 */ /* 0x100fe200078e0afb */
[----:B------:R-:W-:Y:S02]  /*7190*/  ISETP.GT.U32.AND P4, PT, R251, R29, PT ;  /* 0x0000001dfb00720c */ /* 0x000fe40003f84070 */
[----:B------:R-:W-:Y:S01]  /*71a0*/  @!P6 IADD3 R20, R20, -R251, RZ ;  /* 0x800000fb1414e210 */ /* 0x000fe20007ffe0ff */
        /* <DEDUP_REMOVED lines=8> */
[----:B------:R-:W-:Y:S02]  /*7230*/  @!P5 IADD3 R30, R30, -R251, RZ ;  /* 0x800000fb1e1ed210 */ /* 0x000fe40007ffe0ff */
[C---:B------:R-:W-:Y:S02]  /*7240*/  ISETP.GT.U32.AND P5, PT, R251.reuse, R37, PT ;  /* 0x00000025fb00720c */ /* 0x040fe40003fa4070 */
[C---:B------:R-:W-:Y:S01]  /*7250*/  ISETP.GT.U32.AND P0, PT, R251.reuse, R39, PT ;  /* 0x00000027fb00720c */ /* 0x040fe20003f04070 */
[--C-:B------:R-:W-:Y:S01]  /*7260*/  @!P6 IMAD.IADD R28, R28, 0x1, -R251.reuse ;  /* 0x000000011c1ce824 */ /* 0x100fe200078e0afb */
[----:B------:R-:W-:Y:S01]  /*7270*/  ISETP.GT.U32.AND P6, PT, R251, R35, PT ;  /* 0x00000023fb00720c */ /* 0x000fe20003fc4070 */
[--C-:B------:R-:W-:Y:S01]  /*7280*/  @!P4 IMAD.IADD R29, R29, 0x1, -R251.reuse ;  /* 0x000000011d1dc824 */ /* 0x100fe200078e0afb */
[----:B------:R-:W-:Y:S01]  /*7290*/  ISETP.GT.U32.AND P4, PT, R251, R36, PT ;  /* 0x00000024fb00720c */ /* 0x000fe20003f84070 */
[--C-:B------:R-:W-:Y:S01]  /*72a0*/  @!P2 IMAD.IADD R31, R31, 0x1, -R251.reuse ;  /* 0x000000011f1fa824 */ /* 0x100fe200078e0afb */
[----:B------:R-:W-:Y:S01]  /*72b0*/  ISETP.GT.U32.AND P2, PT, R251, R38, PT ;  /* 0x00000026fb00720c */ /* 0x000fe20003f44070 */
        /* <DEDUP_REMOVED lines=8> */
[----:B------:R-:W-:-:S02]  /*7340*/  @!P6 IMAD.IADD R35, R35, 0x1, -R251 ;  /* 0x000000012323e824 */ /* 0x000fc400078e0afb */
[--C-:B------:R-:W-:Y:S01]  /*7350*/  @!P4 IMAD.IADD R36, R36, 0x1, -R251.reuse ;  /* 0x000000012424c824 */ /* 0x100fe200078e0afb */
[C---:B------:R-:W-:Y:S01]  /*7360*/  ISETP.GT.U32.AND P4, PT, R251.reuse, R30, PT ;  /* 0x0000001efb00720c */ /* 0x040fe20003f84070 */
[--C-:B------:R-:W-:Y:S01]  /*7370*/  @!P2 IMAD.IADD R38, R38, 0x1, -R251.reuse ;  /* 0x000000012626a824 */ /* 0x100fe200078e0afb */
[----:B------:R-:W-:Y:S02]  /*7380*/  ISETP.GT.U32.AND P2, PT, R251, R32, PT ;  /* 0x00000020fb00720c */ /* 0x000fe40003f44070 */
[----:B------:R-:W-:Y:S01]  /*7390*/  @!P1 IADD3 R40, R40, -R251, RZ ;  /* 0x800000fb28289210 */ /* 0x000fe20007ffe0ff */
[--C-:B------:R-:W-:Y:S01]  /*73a0*/  @!P3 IMAD.IADD R41, R41, 0x1, -R251.reuse ;  /* 0x000000012929b824 */ /* 0x100fe200078e0afb */
[----:B------:R-:W-:Y:S01]  /*73b0*/  ISETP.GT.U32.AND P1, PT, R251, R34, PT ;  /* 0x00000022fb00720c */ /* 0x000fe20003f24070 */
[--C-:B------:R-:W-:Y:S01]  /*73c0*/  @!P5 IMAD.IADD R31, R31, 0x1, -R251.reuse ;  /* 0x000000011f1fd824 */ /* 0x100fe200078e0afb */
[----:B------:R-:W-:Y:S01]  /*73d0*/  ISETP.GT.U32.AND P3, PT, R251, R35, PT ;  /* 0x00000023fb00720c */ /* 0x000fe20003f64070 */
[----:B------:R-:W-:Y:S01]  /*73e0*/  @!P0 IMAD.IADD R33, R33, 0x1, -R251 ;  /* 0x0000000121218824 */ /* 0x000fe200078e0afb */
[----:B------:R-:W-:-:S02]  /*73f0*/  ISETP.GT.U32.AND P5, PT, R251, R37, PT ;  /* 0x00000025fb00720c */ /* 0x000fc40003fa4070 */
[C---:B------:R-:W-:Y:S01]  /*7400*/  ISETP.GT.U32.AND P0, PT, R251.reuse, R39, PT ;  /* 0x00000027fb00720c */ /* 0x040fe20003f04070 */
[--C-:B------:R-:W-:Y:S01]  /*7410*/  @!P4 IMAD.IADD R30, R30, 0x1, -R251.reuse ;  /* 0x000000011e1ec824 */ /* 0x100fe200078e0afb */
[C---:B------:R-:W-:Y:S01]  /*7420*/  ISETP.GT.U32.AND P6, PT, R251.reuse, R29, PT ;  /* 0x0000001dfb00720c */ /* 0x040fe20003fc4070 */
[--C-:B------:R-:W-:Y:S01]  /*7430*/  @!P2 IMAD.IADD R32, R32, 0x1, -R251.reuse ;  /* 0x000000012020a824 */ /* 0x100fe200078e0afb */
        /* <DEDUP_REMOVED lines=9> */
[----:B------:R-:W-:Y:S01]  /*74d0*/  ISETP.GT.U32.AND P0, PT, R251, R46, PT ;  /* 0x0000002efb00720c */ /* 0x000fe20003f04070 */
[----:B------:R-:W-:Y:S01]  /*74e0*/  @!P6 IMAD.IADD R29, R29, 0x1, -R251 ;  /* 0x000000011d1de824 */ /* 0x000fe200078e0afb */
[----:B------:R-:W-:-:S02]  /*74f0*/  ISETP.GT.U32.AND P6, PT, R251, R41, PT ;  /* 0x00000029fb00720c */ /* 0x000fc40003fc4070 */
[----:B------:R-:W-:Y:S01]  /*7500*/  @!P4 IADD3 R36, R36, -R251, RZ ;  /* 0x800000fb2424c210 */ /* 0x000fe20007ffe0ff */
[--C-:B------:R-:W-:Y:S01]  /*7510*/  @!P2 IMAD.IADD R38, R38, 0x1, -R251.reuse ;  /* 0x000000012626a824 */ /* 0x100fe200078e0afb */
[C---:B------:R-:W-:Y:S01]  /*7520*/  ISETP.GT.U32.AND P4, PT, R251.reuse, R43, PT ;  /* 0x0000002bfb00720c */ /* 0x040fe20003f84070 */
[--C-:B------:R-:W-:Y:S01]  /*7530*/  @!P1 IMAD.IADD R40, R40, 0x1, -R251.reuse ;  /* 0x0000000128289824 */ /* 0x100fe200078e0afb */
[C---:B------:R-:W-:Y:S01]  /*7540*/  ISETP.GT.U32.AND P2, PT, R251.reuse, R45, PT ;  /* 0x0000002dfb00720c */ /* 0x040fe20003f44070 */
[--C-:B------:R-:W-:Y:S01]  /*7550*/  @!P3 IMAD.IADD R42, R42, 0x1, -R251.reuse ;  /* 0x000000012a2ab824 */ /* 0x100fe200078e0afb */
[C---:B------:R-:W-:Y:S01]  /*7560*/  ISETP.GT.U32.AND P1, PT, R251.reuse, R47, PT ;  /* 0x0000002ffb00720c */ /* 0x040fe20003f24070 */
[----:B------:R-:W-:Y:S01]  /*7570*/  @!P5 IMAD.IADD R44, R44, 0x1, -R251 ;  /* 0x000000012c2cd824 */ /* 0x000fe200078e0afb */
[C---:B------:R-:W-:Y:S02]  /*7580*/  ISETP.GT.U32.AND P3, PT, R251.reuse, R49, PT ;  /* 0x00000031fb00720c */ /* 0x040fe40003f64070 */
[----:B------:R-:W-:-:S02]  /*7590*/  ISETP.GT.U32.AND P5, PT, R251, R51, PT ;  /* 0x00000033fb00720c */ /* 0x000fc40003fa4070 */
[----:B------:R-:W-:Y:S02]  /*75a0*/  @!P0 IADD3 R46, R46, -R251, RZ ;  /* 0x800000fb2e2e8210 */ /* 0x000fe40007ffe0ff */
[----:B------:R-:W-:Y:S01]  /*75b0*/  ISETP.GT.U32.AND P0, PT, R251, R53, PT ;  /* 0x00000035fb00720c */ /* 0x000fe20003f04070 */
        /* <DEDUP_REMOVED lines=18> */
[C---:B------:R-:W-:Y:S01]  /*76e0*/  ISETP.GT.U32.AND P2, PT, R251.reuse, R46, PT ;  /* 0x0000002efb00720c */ /* 0x040fe20003f44070 */
[--C-:B------:R-:W-:Y:S01]  /*76f0*/  @!P1 IMAD.IADD R54, R54, 0x1, -R251.reuse ;  /* 0x0000000136369824 */ /* 0x100fe200078e0afb */
[C---:B------:R-:W-:Y:S02]  /*7700*/  ISETP.GT.U32.AND P1, PT, R251.reuse, R48, PT ;  /* 0x00000030fb00720c */ /* 0x040fe40003f24070 */
[----:B------:R-:W-:Y:S02]  /*7710*/  ISETP.GT.U32.AND P6, PT, R251, R42, PT ;  /* 0x0000002afb00720c */ /* 0x000fe40003fc4070 */
[----:B------:R-:W-:Y:S01]  /*7720*/  @!P3 IADD3 R43, R43, -R251, RZ ;  /* 0x800000fb2b2bb210 */ /* 0x000fe20007ffe0ff */
        /* <DEDUP_REMOVED lines=15> */
[----:B------:R-:W-:Y:S01]  /*7820*/  @!P5 IMAD.IADD R51, R51, 0x1, -R251 ;  /* 0x000000013333d824 */ /* 0x000fe200078e0afb */
[----:B------:R-:W-:-:S02]  /*7830*/  ISETP.GT.U32.AND P5, PT, R251, R58, PT ;  /* 0x0000003afb00720c */ /* 0x000fc40003fa4070 */
[----:B------:R-:W-:Y:S02]  /*7840*/  @!P0 IADD3 R53, R53, -R251, RZ ;  /* 0x800000fb35358210 */ /* 0x000fe40007ffe0ff */
        /* <DEDUP_REMOVED lines=21> */
[----:B------:R-:W-:-:S02]  /*79a0*/  @!P6 IMAD.IADD R61, R61, 0x1, -R251 ;  /* 0x000000013d3de824 */ /* 0x000fc400078e0afb */
[----:B------:R-:W-:Y:S02]  /*79b0*/  @!P3 IADD3 R63, R63, -R251, RZ ;  /* 0x800000fb3f3fb210 */ /* 0x000fe40007ffe0ff */
[----:B------:R-:W-:Y:S01]  /*79c0*/  ISETP.GT.U32.AND P3, PT, R251, R57, PT ;  /* 0x00000039fb00720c */ /* 0x000fe20003f64070 */
        /* <DEDUP_REMOVED lines=8> */
[----:B------:R-:W-:Y:S01]  /*7a50*/  @!P1 IMAD.IADD R56, R56, 0x1, -R251 ;  /* 0x0000000138389824 */ /* 0x000fe200078e0afb */
[----:B------:R-:W-:-:S03]  /*7a60*/  ISETP.GT.U32.AND P1, PT, R251, R62, PT ;  /* 0x0000003efb00720c */ /* 0x000fc60003f24070 */
[--C-:B------:R-:W-:Y:S01]  /*7a70*/  @!P3 IMAD.IADD R57, R57, 0x1, -R251.reuse ;  /* 0x000000013939b824 */ /* 0x100fe200078e0afb */
[----:B------:R-:W-:Y:S01]  /*7a80*/  ISETP.GT.U32.AND P3, PT, R251, R63, PT ;  /* 0x0000003ffb00720c */ /* 0x000fe20003f64070 */
[--C-:B------:R-:W-:Y:S01]  /*7a90*/  @!P5 IMAD.IADD R59, R59, 0x1, -R251.reuse ;  /* 0x000000013b3bd824 */ /* 0x100fe200078e0afb */
[----:B------:R-:W-:Y:S01]  /*7aa0*/  ISETP.GT.U32.AND P5, PT, R251, R65, PT ;  /* 0x00000041fb00720c */ /* 0x000fe20003fa4070 */
[--C-:B------:R-:W-:Y:S01]  /*7ab0*/  @!P0 IMAD.IADD R61, R61, 0x1, -R251.reuse ;  /* 0x000000013d3d8824 */ /* 0x100fe200078e0afb */
[C---:B------:R-:W-:Y:S01]  /*7ac0*/  ISETP.GT.U32.AND P0, PT, R251.reuse, R68, PT ;  /* 0x00000044fb00720c */ /* 0x040fe20003f04070 */
[--C-:B------:R-:W-:Y:S01]  /*7ad0*/  @!P4 IMAD.IADD R58, R58, 0x1, -R251.reuse ;  /* 0x000000013a3ac824 */ /* 0x100fe200078e0afb */
[C---:B------:R-:W-:Y:S02]  /*7ae0*/  ISETP.GT.U32.AND P6, PT, R251.reuse, R55, PT ;  /* 0x00000037fb00720c */ /* 0x040fe40003fc4070 */
[----:B------:R-:W-:Y:S01]  /*7af0*/  ISETP.GT.U32.AND P4, PT, R251, R64, PT ;  /* 0x00000040fb00720c */ /* 0x000fe20003f84070 */
[----:B------:R-:W-:Y:S01]  /*7b00*/  @!P1 IMAD.IADD R62, R62, 0x1, -R251 ;  /* 0x000000013e3e9824 */ /* 0x000fe200078e0afb */
[----:B------:R-:W-:-:S02]  /*7b10*/  @!P2 IADD3 R60, R60, -R251, RZ ;  /* 0x800000fb3c3ca210 */ /* 0x000fc40007ffe0ff */
        /* <DEDUP_REMOVED lines=8> */
[--C-:B------:R-:W-:Y:S01]  /*7ba0*/  @!P6 IMAD.IADD R55, R55, 0x1, -R251.reuse ;  /* 0x000000013737e824 */ /* 0x100fe200078e0afb */
[C---:B------:R-:W-:Y:S01]  /*7bb0*/  ISETP.GT.U32.AND P6, PT, R251.reuse, R67, PT ;  /* 0x00000043fb00720c */ /* 0x040fe20003fc4070 */
[--C-:B------:R-:W-:Y:S01]  /*7bc0*/  @!P4 IMAD.IADD R64, R64, 0x1, -R251.reuse ;  /* 0x000000014040c824 */ /* 0x100fe200078e0afb */
[C---:B------:R-:W-:Y:S01]  /*7bd0*/  ISETP.GT.U32.AND P4, PT, R251.reuse, R71, PT ;  /* 0x00000047fb00720c */ /* 0x040fe20003f84070 */
[--C-:B------:R-:W-:Y:S01]  /*7be0*/  @!P2 IMAD.IADD R66, R66, 0x1, -R251.reuse ;  /* 0x000000014242a824 */ /* 0x100fe200078e0afb */
[----:B------:R-:W-:Y:S01]  /*7bf0*/  ISETP.GT.U32.AND P2, PT, R251, R73, PT ;  /* 0x00000049fb00720c */ /* 0x000fe20003f44070 */
[----:B------:R-:W-:Y:S01]  /*7c00*/  @!P1 IMAD.IADD R69, R69, 0x1, -R251 ;  /* 0x0000000145459824 */ /* 0x000fe200078e0afb */
[----:B------:R-:W-:-:S02]  /*7c10*/  ISETP.GT.U32.AND P1, PT, R251, R76, PT ;  /* 0x0000004cfb00720c */ /* 0x000fc40003f24070 */
[----:B------:R-:W-:Y:S01]  /*7c20*/  @!P3 IADD3 R70, R70, -R251, RZ ;  /* 0x800000fb4646b210 */ /* 0x000fe20007ffe0ff */
[--C-:B------:R-:W-:Y:S01]  /*7c30*/  @!P5 IMAD.IADD R72, R72, 0x1, -R251.reuse ;  /* 0x000000014848d824 */ /* 0x100fe200078e0afb */
[----:B------:R-:W-:Y:S01]  /*7c40*/  ISETP.GT.U32.AND P3, PT, R251, R77, PT ;  /* 0x0000004dfb00720c */ /* 0x000fe20003f64070 */
[--C-:B------:R-:W-:Y:S01]  /*7c50*/  @!P0 IMAD.IADD R75, R75, 0x1, -R251.reuse ;  /* 0x000000014b4b8824 */ /* 0x100fe200078e0afb */
[C---:B------:R-:W-:Y:S02]  /*7c60*/  ISETP.GT.U32.AND P5, PT, R251.reuse, R79, PT ;  /* 0x0000004ffb00720c */ /* 0x040fe40003fa4070 */
        /* <DEDUP_REMOVED lines=39> */
[C---:B------:R-:W-:Y:S01]  /*7ee0*/  ISETP.GT.U32.AND P3, PT, R251.reuse, R84, PT ;  /* 0x00000054fb00720c */ /* 0x040fe20003f64070 */
[----:B------:R-:W-:Y:S01]  /*7ef0*/  @!P0 IMAD.IADD R82, R82, 0x1, -R251 ;  /* 0x0000000152528824 */ /* 0x000fe200078e0afb */
[----:B------:R-:W-:-:S02]  /*7f00*/  ISETP.GT.U32.AND P5, PT, R251, R86, PT ;  /* 0x00000056fb00720c */ /* 0x000fc40003fa4070 */
        /* <DEDUP_REMOVED lines=9> */
[----:B------:R-:W-:Y:S01]  /*7fa0*/  @!P3 IMAD.IADD R84, R84, 0x1, -R251 ;  /* 0x000000015454b824 */ /* 0x000fe200078e0afb */
[----:B------:R-:W-:-:S02]  /*7fb0*/  ISETP.GT.U32.AND P3, PT, R251, R91, PT ;  /* 0x0000005bfb00720c */ /* 0x000fc40003f64070 */
[----:B------:R-:W-:Y:S01]  /*7fc0*/  @!P5 IADD3 R86, R86, -R251, RZ ;  /* 0x800000fb5656d210 */ /* 0x000fe20007ffe0ff */
[--C-:B------:R-:W-:Y:S01]  /*7fd0*/  @!P0 IMAD.IADD R89, R89, 0x1, -R251.reuse ;  /* 0x0000000159598824 */ /* 0x100fe200078e0afb */
[C---:B------:R-:W-:Y:S02]  /*7fe0*/  ISETP.GT.U32.AND P5, PT, R251.reuse, R93, PT ;  /* 0x0000005dfb00720c */ /* 0x040fe40003fa4070 */
[----:B------:R-:W-:Y:S01]  /*7ff0*/  ISETP.GT.U32.AND P0, PT, R251, R83, PT ;  /* 0x00000053fb00720c */ /* 0x000fe20003f04070 */
[--C-:B------:R-:W-:Y:S01]  /*8000*/  @!P4 IMAD.IADD R85, R85, 0x1, -R251.reuse ;  /* 0x000000015555c824 */ /* 0x100fe200078e0afb */
[----:B------:R-:W-:Y:S01]  /*8010*/  ISETP.GT.U32.AND P4, PT, R251, R92, PT ;  /* 0x0000005cfb00720c */ /* 0x000fe20003f84070 */
[--C-:B------:R-:W-:Y:S02]  /*8020*/  @!P6 IMAD.IADD R87, R87, 0x1, -R251.reuse ;  /* 0x000000015757e824 */ /* 0x100fe400078e0afb */
        /* <DEDUP_REMOVED lines=19> */
[----:B------:R-:W-:-:S03]  /*8160*/  ISETP.GT.U32.AND P5, PT, R251, R94, PT ;  /* 0x0000005efb00720c */ /* 0x000fc60003fa4070 */
[--C-:B------:R-:W-:Y:S01]  /*8170*/  @!P0 IMAD.IADD R89, R89, 0x1, -R251.reuse ;  /* 0x0000000159598824 */ /* 0x100fe200078e0afb */
[C---:B------:R-:W-:Y:S02]  /*8180*/  ISETP.GT.U32.AND P0, PT, R251.reuse, R96, PT ;  /* 0x00000060fb00720c */ /* 0x040fe40003f04070 */
        /* <DEDUP_REMOVED lines=26> */
[----:B------:R-:W-:Y:S01]  /*8330*/  ISETP.GT.U32.AND P0, PT, R251, R97, PT ;  /* 0x00000061fb00720c */ /* 0x000fe20003f04070 */
[--C-:B------:R-:W-:Y:S01]  /*8340*/  @!P6 IMAD.IADD R93, R93, 0x1, -R251.reuse ;  /* 0x000000015d5de824 */ /* 0x100fe200078e0afb */
[----:B------:R-:W-:Y:S01]  /*8350*/  ISETP.GT.U32.AND P6, PT, R251, R100, PT ;  /* 0x00000064fb00720c */ /* 0x000fe20003fc4070 */
        /* <DEDUP_REMOVED lines=14> */
[--C-:B------:R-:W-:Y:S02]  /*8440*/  @!P4 IMAD.IADD R106, R106, 0x1, -R251.reuse ;  /* 0x000000016a6ac824 */ /* 0x100fe400078e0afb */
[--C-:B------:R-:W-:Y:S01]  /*8450*/  @!P1 IMAD.IADD R98, R98, 0x1, -R251.reuse ;  /* 0x0000000162629824 */ /* 0x100fe200078e0afb */
[C---:B------:R-:W-:Y:S01]  /*8460*/  ISETP.GT.U32.AND P4, PT, R251.reuse, R100, PT ;  /* 0x00000064fb00720c */ /* 0x040fe20003f84070 */
[----:B------:R-:W-:Y:S01]  /*8470*/  @!P2 IMAD.IADD R96, R96, 0x1, -R251 ;  /* 0x000000016060a824 */ /* 0x000fe200078e0afb */
[C---:B------:R-:W-:Y:S02]  /*8480*/  ISETP.GT.U32.AND P1, PT, R251.reuse, R104, PT ;  /* 0x00000068fb00720c */ /* 0x040fe40003f24070 */
[----:B------:R-:W-:-:S02]  /*8490*/  ISETP.GT.U32.AND P2, PT, R251, R102, PT ;  /* 0x00000066fb00720c */ /* 0x000fc40003f44070 */
[----:B------:R-:W-:Y:S01]  /*84a0*/  @!P3 IADD3 R99, R99, -R251, RZ ;  /* 0x800000fb6363b210 */ /* 0x000fe20007ffe0ff */
[--C-:B------:R-:W-:Y:S01]  /*84b0*/  @!P5 IMAD.IADD R101, R101, 0x1, -R251.reuse ;  /* 0x000000016565d824 */ /* 0x100fe200078e0afb */
[----:B------:R-:W-:Y:S01]  /*84c0*/  ISETP.GT.U32.AND P3, PT, R251, R105, PT ;  /* 0x00000069fb00720c */ /* 0x000fe20003f64070 */
        /* <DEDUP_REMOVED lines=27> */
[----:B------:R-:W-:Y:S01]  /*8680*/  ISETP.GT.U32.AND P3, PT, R251, R119, PT ;  /* 0x00000077fb00720c */ /* 0x000fe20003f64070 */
[--C-:B------:R-:W-:Y:S01]  /*8690*/  @!P0 IMAD.IADD R117, R117, 0x1, -R251.reuse ;  /* 0x0000000175758824 */ /* 0x100fe200078e0afb */
[C---:B------:R-:W-:Y:S02]  /*86a0*/  ISETP.GT.U32.AND P5, PT, R251.reuse, R109, PT ;  /* 0x0000006dfb00720c */ /* 0x040fe40003fa4070 */
[----:B------:R-:W-:Y:S01]  /*86b0*/  ISETP.GT.U32.AND P0, PT, R251, R111, PT ;  /* 0x0000006ffb00720c */ /* 0x000fe20003f04070 */
[--C-:B------:R-:W-:Y:S02]  /*86c0*/  @!P6 IMAD.IADD R113, R113, 0x1, -R251.reuse ;  /* 0x000000017171e824 */ /* 0x100fe400078e0afb */
[--C-:B------:R-:W-:Y:S01]  /*86d0*/  @!P4 IMAD.IADD R114, R114, 0x1, -R251.reuse ;  /* 0x000000017272c824 */ /* 0x100fe200078e0afb */
[C---:B------:R-:W-:Y:S01]  /*86e0*/  ISETP.GT.U32.AND P4, PT, R251.reuse, R108, PT ;  /* 0x0000006cfb00720c */ /* 0x040fe20003f84070 */
        /* <DEDUP_REMOVED lines=9> */
[C---:B------:R-:W-:Y:S02]  /*8780*/  ISETP.GT.U32.AND P5, PT, R251.reuse, R115, PT ;  /* 0x00000073fb00720c */ /* 0x040fe40003fa4070 */
        /* <DEDUP_REMOVED lines=39> */
[----:B------:R-:W-:Y:S01]  /*8a00*/  ISETP.GT.U32.AND P3, PT, R251, R121, PT ;  /* 0x00000079fb00720c */ /* 0x000fe20003f64070 */
[--C-:B------:R-:W-:Y:S01]  /*8a10*/  @!P0 IMAD.IADD R133, R133, 0x1, -R251.reuse ;  /* 0x0000000185858824 */ /* 0x100fe200078e0afb */
[C---:B------:R-:W-:Y:S02]  /*8a20*/  ISETP.GT.U32.AND P5, PT, R251.reuse, R123, PT ;  /* 0x0000007bfb00720c */ /* 0x040fe40003fa4070 */
[C---:B------:R-:W-:Y:S01]  /*8a30*/  ISETP.GT.U32.AND P0, PT, R251.reuse, R125, PT ;  /* 0x0000007dfb00720c */ /* 0x040fe20003f04070 */
        /* <DEDUP_REMOVED lines=9> */
[C---:B------:R-:W-:Y:S02]  /*8ad0*/  ISETP.GT.U32.AND P2, PT, R251.reuse, R129, PT ;  /* 0x00000081fb00720c */ /* 0x040fe40003f44070 */
[----:B------:R-:W-:Y:S01]  /*8ae0*/  ISETP.GT.U32.AND P3, PT, R251, R130, PT ;  /* 0x00000082fb00720c */ /* 0x000fe20003f64070 */
[----:B------:R-:W-:Y:S01]  /*8af0*/  @!P0 IMAD.IADD R125, R125, 0x1, -R251 ;  /* 0x000000017d7d8824 */ /* 0x000fe200078e0afb */
[----:B------:R-:W-:-:S02]  /*8b00*/  ISETP.GT.U32.AND P5, PT, R251, R132, PT ;  /* 0x00000084fb00720c */ /* 0x000fc40003fa4070 */
[C---:B------:R-:W-:Y:S01]  /*8b10*/  ISETP.GT.U32.AND P0, PT, R251.reuse, R133, PT ;  /* 0x00000085fb00720c */ /* 0x040fe20003f04070 */
[--C-:B------:R-:W-:Y:S01]  /*8b20*/  @!P4 IMAD.IADD R122, R122, 0x1, -R251.reuse ;  /* 0x000000017a7ac824 */ /* 0x100fe200078e0afb */
[----:B------:R-:W-:Y:S01]  /*8b30*/  IABS R247, R247 ;  /* 0x000000f700f77213 */ /* 0x000fe20000000000 */
[--C-:B------:R-:W-:Y:S01]  /*8b40*/  @!P1 IMAD.IADD R128, R128, 0x1, -R251.reuse ;  /* 0x0000000180809824 */ /* 0x100fe200078e0afb */
[C---:B------:R-:W-:Y:S01]  /*8b50*/  ISETP.GT.U32.AND P4, PT, R251.reuse, R131, PT ;  /* 0x00000083fb00720c */ /* 0x040fe20003f84070 */
[--C-:B------:R-:W-:Y:S01]  /*8b60*/  @!P6 IMAD.IADD R124, R124, 0x1, -R251.reuse ;  /* 0x000000017c7ce824 */ /* 0x100fe200078e0afb */
[C---:B------:R-:W-:Y:S01]  /*8b70*/  ISETP.GT.U32.AND P1, PT, R251.reuse, R135, PT ;  /* 0x00000087fb00720c */ /* 0x040fe20003f24070 */
[C---:B------:R-:W-:Y:S01]  /*8b80*/  IMAD R246, R251.reuse, R126, R246 ;  /* 0x0000007efbf67224 */ /* 0x040fe200078e02f6 */
[----:B------:R-:W-:Y:S01]  /*8b90*/  ISETP.GT.U32.AND P6, PT, R251, R134, PT ;  /* 0x00000086fb00720c */ /* 0x000fe20003fc4070 */
[--C-:B------:R-:W-:Y:S01]  /*8ba0*/  @!P2 IMAD.IADD R129, R129, 0x1, -R251.reuse ;  /* 0x000000018181a824 */ /* 0x100fe200078e0afb */
[C---:B------:R-:W-:Y:S01]  /*8bb0*/  ISETP.GT.U32.AND P2, PT, R251.reuse, R136, PT ;  /* 0x00000088fb00720c */ /* 0x040fe20003f44070 */
[----:B------:R-:W-:Y:S01]  /*8bc0*/  @!P3 IMAD.IADD R130, R130, 0x1, -R251 ;  /* 0x000000018282b824 */ /* 0x000fe200078e0afb */
[----:B------:R-:W-:Y:S01]  /*8bd0*/  ISETP.GT.U32.AND P3, PT, R251, R137, PT ;  /* 0x00000089fb00720c */ /* 0x000fe20003f64070 */
[----:B------:R-:W-:Y:S01]  /*8be0*/  IMAD.HI.U32 R126, R11, R247, RZ ;  /* 0x000000f70b7e7227 */ /* 0x000fe200078e00ff */
[----:B------:R-:W-:-:S02]  /*8bf0*/  @!P5 IADD3 R132, R132, -R251, RZ ;  /* 0x800000fb8484d210 */ /* 0x000fc40007ffe0ff */
[----:B------:R-:W-:Y:S01]  /*8c00*/  ISETP.GT.U32.AND P5, PT, R251, R139, PT ;  /* 0x0000008bfb00720c */ /* 0x000fe20003fa4070 */
[--C-:B------:R-:W-:Y:S01]  /*8c10*/  @!P0 IMAD.IADD R133, R133, 0x1, -R251.reuse ;  /* 0x0000000185858824 */ /* 0x100fe200078e0afb */
[----:B------:R-:W-:Y:S01]  /*8c20*/  ISETP.GT.U32.AND P0, PT, R251, R140, PT ;  /* 0x0000008cfb00720c */ /* 0x000fe20003f04070 */
[----:B------:R-:W-:Y:S01]  /*8c30*/  IMAD.MOV R126, RZ, RZ, -R126 ;  /* 0x000000ffff7e7224 */ /* 0x000fe200078e0a7e */
[----:B------:R-:W-:Y:S01]  /*8c40*/  IABS R248, R248 ;  /* 0x000000f800f87213 */ /* 0x000fe20000000000 */
[----:B------:R1:W-:Y:S01]  /*8c50*/  STL [R1+0xc], R10 ;  /* 0x00000c0a01007387 */ /* 0x0003e20000100800 */
[----:B------:R-:W-:Y:S02]  /*8c60*/  @!P4 IMAD.IADD R131, R131, 0x1, -R251 ;  /* 0x000000018383c824 */ /* 0x000fe400078e0afb */
[----:B------:R-:W-:Y:S01]  /*8c70*/  IMAD R247, R251, R126, R247 ;  /* 0x0000007efbf77224 */ /* 0x000fe200078e02f7 */
[----:B------:R2:W-:Y:S01]  /*8c80*/  STL [R1+0x8], R127 ;  /* 0x0000087f01007387 */ /* 0x0005e20000100800 */
[----:B------:R-:W-:Y:S01]  /*8c90*/  IMAD.HI.U32 R126, R11, R248, RZ ;  /* 0x000000f80b7e7227 */ /* 0x000fe200078e00ff */
[----:B------:R-:W-:-:S02]  /*8ca0*/  ISETP.GT.U32.AND P4, PT, R251, R138, PT ;  /* 0x0000008afb00720c */ /* 0x000fc40003f84070 */
[----:B------:R3:W-:Y:S01]  /*8cb0*/  STL [R1+0x4], R249 ;  /* 0x000004f901007387 */ /* 0x0007e20000100800 */
[--C-:B------:R-:W-:Y:S01]  /*8cc0*/  @!P1 IMAD.IADD R135, R135, 0x1, -R251.reuse ;  /* 0x0000000187879824 */ /* 0x100fe200078e0afb */
[C---:B------:R-:W-:Y:S01]  /*8cd0*/  ISETP.GT.U32.AND P1, PT, R251.reuse, R142, PT ;  /* 0x0000008efb00720c */ /* 0x040fe20003f24070 */
[--C-:B------:R-:W-:Y:S01]  /*8ce0*/  @!P6 IMAD.IADD R134, R134, 0x1, -R251.reuse ;  /* 0x000000018686e824 */ /* 0x100fe200078e0afb */
[----:B-1----:R-:W1:Y:S01]  /*8cf0*/  S2R R10, SR_TID.X ;  /* 0x00000000000a7919 */ /* 0x002e620000002100 */
[----:B--2---:R-:W-:Y:S01]  /*8d00*/  LOP3.LUT R127, R6, 0x1fa, RZ, 0xfc, !PT ;  /* 0x000001fa067f7812 */ /* 0x004fe200078efcff */
[----:B------:R-:W-:Y:S01]  /*8d10*/  STL [R1], R250 ;  /* 0x000000fa01007387 */ /* 0x000fe20000100800 */
[----:B------:R-:W-:Y:S02]  /*8d20*/  IMAD.MOV R126, RZ, RZ, -R126 ;  /* 0x000000ffff7e7224 */ /* 0x000fe400078e0a7e */
[----:B---3--:R-:W-:Y:S01]  /*8d30*/  IABS R249, R127 ;  /* 0x0000007f00f97213 */ /* 0x008fe20000000000 */
[--C-:B------:R-:W-:Y:S01]  /*8d40*/  @!P2 IMAD.IADD R136, R136, 0x1, -R251.reuse ;  /* 0x000000018888a824 */ /* 0x100fe200078e0afb */
[----:B------:R2:W-:Y:S01]  /*8d50*/  STL [R1+0xf80], R0 ;  /* 0x000f800001007387 */ /* 0x0005e20000100800 */
[----:B------:R-:W-:Y:S01]  /*8d60*/  ISETP.GT.U32.AND P6, PT, R251, R141, PT ;  /* 0x0000008dfb00720c */ /* 0x000fe20003fc4070 */
[--C-:B------:R-:W-:Y:S01]  /*8d70*/  @!P3 IMAD.IADD R137, R137, 0x1, -R251.reuse ;  /* 0x000000018989b824 */ /* 0x100fe200078e0afb */
[C---:B------:R-:W-:Y:S01]  /*8d80*/  ISETP.GT.U32.AND P2, PT, R251.reuse, R143, PT ;  /* 0x0000008ffb00720c */ /* 0x040fe20003f44070 */
[----:B------:R-:W-:Y:S01]  /*8d90*/  STL [R1+0xf84], R2 ;  /* 0x000f840201007387 */ /* 0x000fe20000100800 */
[----:B------:R-:W-:Y:S01]  /*8da0*/  ISETP.GT.U32.AND P3, PT, R251, R144, PT ;  /* 0x00000090fb00720c */ /* 0x000fe20003f64070 */
[--C-:B------:R-:W-:Y:S01]  /*8db0*/  @!P5 IMAD.IADD R139, R139, 0x1, -R251.reuse ;  /* 0x000000018b8bd824 */ /* 0x100fe200078e0afb */
[----:B------:R-:W-:Y:S01]  /*8dc0*/  ISETP.GT.U32.AND P5, PT, R251, R146, PT ;  /* 0x00000092fb00720c */ /* 0x000fe20003fa4070 */
[----:B------:R-:W-:Y:S01]  /*8dd0*/  STL [R1+0xf88], R3 ;  /* 0x000f880301007387 */ /* 0x000fe20000100800 */
[----:B--2---:R-:W-:Y:S01]  /*8de0*/  LOP3.LUT R0, R6, 0x1fc, RZ, 0xfc, !PT ;  /* 0x000001fc06007812 */ /* 0x004fe200078efcff */
[----:B------:R-:W-:-:S02]  /*8df0*/  @!P0 IMAD.IADD R140, R140, 0x1, -R251 ;  /* 0x000000018c8c8824 */ /* 0x000fc400078e0afb */
[----:B------:R-:W-:Y:S01]  /*8e00*/  STL [R1+0xf8c], R4 ;  /* 0x000f8c0401007387 */ /* 0x000fe20000100800 */
[C---:B------:R-:W-:Y:S01]  /*8e10*/  IMAD R248, R251.reuse, R126, R248 ;  /* 0x0000007efbf87224 */ /* 0x040fe200078e02f8 */
[----:B------:R-:W-:Y:S01]  /*8e20*/  ISETP.GT.U32.AND P0, PT, R251, R147, PT ;  /* 0x00000093fb00720c */ /* 0x000fe20003f04070 */
[----:B------:R-:W-:Y:S01]  /*8e30*/  IMAD.HI.U32 R126, R11, R249, RZ ;  /* 0x000000f90b7e7227 */ /* 0x000fe200078e00ff */
[----:B------:R-:W-:Y:S01]  /*8e40*/  STL [R1+0xb44], R127 ;  /* 0x000b447f01007387 */ /* 0x000fe20000100800 */
[----:B------:R-:W-:-:S03]  /*8e50*/  IABS R250, R0 ;  /* 0x0000000000fa7213 */ /* 0x000fc60000000000 */
[----:B------:R2:W-:Y:S01]  /*8e60*/  STL [R1+0xb40], R0 ;  /* 0x000b400001007387 */ /* 0x0005e20000100800 */
[----:B------:R-:W-:Y:S02]  /*8e70*/  IMAD.MOV R126, RZ, RZ, -R126 ;  /* 0x000000ffff7e7224 */ /* 0x000fe400078e0a7e */
[--C-:B------:R-:W-:Y:S01]  /*8e80*/  @!P4 IMAD.IADD R138, R138, 0x1, -R251.reuse ;  /* 0x000000018a8ac824 */ /* 0x100fe200078e0afb */
[----:B------:R-:W-:Y:S01]  /*8e90*/  ISETP.GT.U32.AND P4, PT, R251, R145, PT ;  /* 0x00000091fb00720c */ /* 0x000fe20003f84070 */
[----:B--2---:R-:W2:Y:S01]  /*8ea0*/  S2R R0, SR_TID.X ;  /* 0x0000000000007919 */ /* 0x004ea20000002100 */
[----:B------:R-:W-:Y:S01]  /*8eb0*/  @!P1 IADD3 R142, R142, -R251, RZ ;  /* 0x800000fb8e8e9210 */ /* 0x000fe20007ffe0ff */
[----:B------:R-:W-:Y:S01]  /*8ec0*/  @!P6 IMAD.IADD R141, R141, 0x1, -R251 ;  /* 0x000000018d8de824 */ /* 0x000fe200078e0afb */
[C---:B------:R-:W-:Y:S01]  /*8ed0*/  ISETP.GT.U32.AND P1, PT, R251.reuse, R136, PT ;  /* 0x00000088fb00720c */ /* 0x040fe20003f24070 */
[----:B------:R-:W-:Y:S02]  /*8ee0*/  IMAD R249, R251, R126, R249 ;  /* 0x0000007efbf97224 */ /* 0x000fe400078e02f9 */
[--C-:B------:R-:W-:Y:S01]  /*8ef0*/  @!P2 IMAD.IADD R143, R143, 0x1, -R251.reuse ;  /* 0x000000018f8fa824 */ /* 0x100fe200078e0afb */
[----:B------:R-:W3:Y:S01]  /*8f00*/  LDC.64 R126, c[0x0][0x238] ;  /* 0x00008e00ff7e7b82 */ /* 0x000ee20000000a00 */
[--C-:B------:R-:W-:Y:S01]  /*8f10*/  @!P3 IMAD.IADD R144, R144, 0x1, -R251.reuse ;  /* 0x000000019090b824 */ /* 0x100fe200078e0afb */
[C---:B------:R-:W-:Y:S01]  /*8f20*/  ISETP.GT.U32.AND P2, PT, R251.reuse, R137, PT ;  /* 0x00000089fb00720c */ /* 0x040fe20003f44070 */
[--C-:B------:R-:W-:Y:S01]  /*8f30*/  @!P5 IMAD.IADD R146, R146, 0x1, -R251.reuse ;  /* 0x000000019292d824 */ /* 0x100fe200078e0afb */
[----:B------:R-:W-:Y:S01]  /*8f40*/  ISETP.GT.U32.AND P3, PT, R251, R138, PT ;  /* 0x0000008afb00720c */ /* 0x000fe20003f64070 */
[----:B------:R-:W-:Y:S01]  /*8f50*/  @!P0 IMAD.IADD R147, R147, 0x1, -R251 ;  /* 0x0000000193938824 */ /* 0x000fe200078e0afb */
[----:B------:R-:W-:-:S02]  /*8f60*/  ISETP.GT.U32.AND P5, PT, R251, R140, PT ;  /* 0x0000008cfb00720c */ /* 0x000fc40003fa4070 */
[----:B------:R-:W-:Y:S01]  /*8f70*/  ISETP.GT.U32.AND P0, PT, R251, R141, PT ;  /* 0x0000008dfb00720c */ /* 0x000fe20003f04070 */
[--C-:B------:R-:W-:Y:S01]  /*8f80*/  @!P4 IMAD.IADD R145, R145, 0x1, -R251.reuse ;  /* 0x000000019191c824 */ /* 0x100fe200078e0afb */
[C---:B------:R-:W-:Y:S01]  /*8f90*/  ISETP.GT.U32.AND P4, PT, R251.reuse, R139, PT ;  /* 0x0000008bfb00720c */ /* 0x040fe20003f84070 */
[----:B------:R-:W-:Y:S01]  /*8fa0*/  @!P1 IMAD.IADD R136, R136, 0x1, -R251 ;  /* 0x0000000188889824 */ /* 0x000fe200078e0afb */
[----:B------:R-:W-:Y:S01]  /*8fb0*/  ISETP.GT.U32.AND P6, PT, R251, R135, PT ;  /* 0x00000087fb00720c */ /* 0x000fe20003fc4070 */
[----:B------:R-:W-:Y:S01]  /*8fc0*/  IMAD.HI.U32 R11, R11, R250, RZ ;  /* 0x000000fa0b0b7227 */ /* 0x000fe200078e00ff */
[----:B------:R-:W-:-:S03]  /*8fd0*/  ISETP.GT.U32.AND P1, PT, R251, R142, PT ;  /* 0x0000008efb00720c */ /* 0x000fc60003f24070 */
[--C-:B------:R-:W-:Y:S01]  /*8fe0*/  @!P2 IMAD.IADD R137, R137, 0x1, -R251.reuse ;  /* 0x000000018989a824 */ /* 0x100fe200078e0afb */
[----:B------:R-:W-:Y:S01]  /*8ff0*/  @!P3 IADD3 R138, R138, -R251, RZ ;  /* 0x800000fb8a8ab210 */ /* 0x000fe20007ffe0ff */
[--C-:B------:R-:W-:Y:S01]  /*9000*/  @!P5 IMAD.IADD R140, R140, 0x1, -R251.reuse ;  /* 0x000000018c8cd824 */ /* 0x100fe200078e0afb */
[C---:B------:R-:W-:Y:S02]  /*9010*/  ISETP.GT.U32.AND P2, PT, R251.reuse, R143, PT ;  /* 0x0000008ffb00720c */ /* 0x040fe40003f44070 */
[----:B------:R-:W-:Y:S01]  /*9020*/  ISETP.GT.U32.AND P3, PT, R251, R144, PT ;  /* 0x00000090fb00720c */ /* 0x000fe20003f64070 */
[----:B------:R-:W-:Y:S01]  /*9030*/  @!P0 IMAD.IADD R141, R141, 0x1, -R251 ;  /* 0x000000018d8d8824 */ /* 0x000fe200078e0afb */
[----:B-1----:R-:W-:Y:S02]  /*9040*/  SHF.R.U32.HI R10, RZ, 0x6, R10 ;  /* 0x00000006ff0a7819 */ /* 0x002fe4000001160a */
[----:B------:R-:W-:Y:S02]  /*9050*/  ISETP.GT.U32.AND P5, PT, R251, R146, PT ;  /* 0x00000092fb00720c */ /* 0x000fe40003fa4070 */
[----:B------:R-:W-:-:S02]  /*9060*/  IADD3 R11, -R11, RZ, RZ ;  /* 0x000000ff0b0b7210 */ /* 0x000fc40007ffe1ff */
[C---:B------:R-:W-:Y:S02]  /*9070*/  ISETP.GT.U32.AND P0, PT, R251.reuse, R148, PT ;  /* 0x00000094fb00720c */ /* 0x040fe40003f04070 */
[----:B------:R-:W-:Y:S01]  /*9080*/  SGXT.U32 R10, R10, 0x1 ;  /* 0x000000010a0a781a */ /* 0x000fe20000000000 */
[----:B------:R-:W-:Y:S02]  /*9090*/  IMAD R250, R251, R11, R250 ;  /* 0x0000000bfbfa7224 */ /* 0x000fe400078e02fa */
[----:B--2---:R-:W-:Y:S02]  /*90a0*/  IMAD.SHL.U32 R11, R0, 0x10, RZ ;  /* 0x00000010000b7824 */ /* 0x004fe400078e00ff */
[--C-:B------:R-:W-:Y:S01]  /*90b0*/  @!P4 IMAD.IADD R139, R139, 0x1, -R251.reuse ;  /* 0x000000018b8bc824 */ /* 0x100fe200078e0afb */
[----:B------:R-:W-:Y:S01]  /*90c0*/  ISETP.GT.U32.AND P4, PT, R251, R145, PT ;  /* 0x00000091fb00720c */ /* 0x000fe20003f84070 */
[----:B---3--:R-:W-:Y:S02]  /*90d0*/  IMAD R0, R10, R126, RZ ;  /* 0x0000007e0a007224 */ /* 0x008fe400078e02ff */
[--C-:B------:R-:W-:Y:S01]  /*90e0*/  @!P6 IMAD.IADD R135, R135, 0x1, -R251.reuse ;  /* 0x000000018787e824 */ /* 0x100fe200078e0afb */
[C---:B------:R-:W-:Y:S01]  /*90f0*/  ISETP.GT.U32.AND P6, PT, R251.reuse, R147, PT ;  /* 0x00000093fb00720c */ /* 0x040fe20003fc4070 */
[--C-:B------:R-:W-:Y:S01]  /*9100*/  @!P1 IMAD.IADD R142, R142, 0x1, -R251.reuse ;  /* 0x000000018e8e9824 */ /* 0x100fe200078e0afb */
[----:B------:R-:W-:Y:S01]  /*9110*/  ISETP.GT.U32.AND P1, PT, R251, R149, PT ;  /* 0x00000095fb00720c */ /* 0x000fe20003f24070 */
[--C-:B------:R-:W-:Y:S01]  /*9120*/  @!P2 IMAD.IADD R143, R143, 0x1, -R251.reuse ;  /* 0x000000018f8fa824 */ /* 0x100fe200078e0afb */
[----:B------:R-:W-:Y:S01]  /*9130*/  STL [R1+0xf40], R127 ;  /* 0x000f407f01007387 */ /* 0x000fe20000100800 */
[--C-:B------:R-:W-:Y:S01]  /*9140*/  @!P3 IMAD.IADD R144, R144, 0x1, -R251.reuse ;  /* 0x000000019090b824 */ /* 0x100fe200078e0afb */
[C---:B------:R-:W-:Y:S01]  /*9150*/  ISETP.GT.U32.AND P2, PT, R251.reuse, R150, PT ;  /* 0x00000096fb00720c */ /* 0x040fe20003f44070 */
[--C-:B------:R-:W-:Y:S01]  /*9160*/  @!P5 IMAD.IADD R146, R146, 0x1, -R251.reuse ;  /* 0x000000019292d824 */ /* 0x100fe200078e0afb */
[C---:B------:R-:W-:Y:S01]  /*9170*/  ISETP.GT.U32.AND P3, PT, R251.reuse, R151, PT ;  /* 0x00000097fb00720c */ /* 0x040fe20003f64070 */
[----:B------:R1:W-:Y:S01]  /*9180*/  STL [R1+0x12c], R0 ;  /* 0x00012c0001007387 */ /* 0x0003e20000100800 */
[C---:B------:R-:W-:Y:S01]  /*9190*/  ISETP.GT.U32.AND P5, PT, R251.reuse, R153, PT ;  /* 0x00000099fb00720c */ /* 0x040fe20003fa4070 */
[----:B------:R-:W-:Y:S01]  /*91a0*/  @!P0 IMAD.IADD R148, R148, 0x1, -R251 ;  /* 0x0000000194948824 */ /* 0x000fe200078e0afb */
[----:B------:R-:W-:Y:S01]  /*91b0*/  ISETP.GT.U32.AND P0, PT, R251, R155, PT ;  /* 0x0000009bfb00720c */ /* 0x000fe20003f04070 */
[----:B-1----:R-:W-:-:S02]  /*91c0*/  IMAD R0, R126, 0x2, R0 ;  /* 0x000000027e007824 */ /* 0x002fc400078e0200 */
[----:B------:R-:W-:-:S03]  /*91d0*/  @!P4 IMAD.IADD R145, R145, 0x1, -R251 ;  /* 0x000000019191c824 */ /* 0x000fc600078e0afb */
[----:B------:R1:W-:Y:S01]  /*91e0*/  STL [R1+0x128], R0 ;  /* 0x0001280001007387 */ /* 0x0003e20000100800 */
[----:B------:R-:W-:Y:S01]  /*91f0*/  ISETP.GT.U32.AND P4, PT, R251, R152, PT ;  /* 0x00000098fb00720c */ /* 0x000fe20003f84070 */
[--C-:B------:R-:W-:Y:S01]  /*9200*/  @!P1 IMAD.IADD R149, R149, 0x1, -R251.reuse ;  /* 0x0000000195959824 */ /* 0x100fe200078e0afb */
[----:B------:R-:W-:Y:S01]  /*9210*/  @!P6 IADD3 R147, R147, -R251, RZ ;  /* 0x800000fb9393e210 */ /* 0x000fe20007ffe0ff */
[--C-:B------:R-:W-:Y:S01]  /*9220*/  @!P2 IMAD.IADD R150, R150, 0x1, -R251.reuse ;  /* 0x000000019696a824 */ /* 0x100fe200078e0afb */
[C---:B------:R-:W-:Y:S01]  /*9230*/  ISETP.GT.U32.AND P6, PT, R251.reuse, R154, PT ;  /* 0x0000009afb00720c */ /* 0x040fe20003fc4070 */
[C---:B-1----:R-:W-:Y:S01]  /*9240*/  IMAD R0, R126.reuse, 0x2, R0 ;  /* 0x000000027e007824 */ /* 0x042fe200078e0200 */
[----:B------:R-:W-:Y:S01]  /*9250*/  ISETP.GT.U32.AND P1, PT, R251, R156, PT ;  /* 0x0000009cfb00720c */ /* 0x000fe20003f24070 */
[--C-:B------:R-:W-:Y:S01]  /*9260*/  @!P3 IMAD.IADD R151, R151, 0x1, -R251.reuse ;  /* 0x000000019797b824 */ /* 0x100fe200078e0afb */
[C---:B------:R-:W-:Y:S02]  /*9270*/  ISETP.GT.U32.AND P2, PT, R251.reuse, R157, PT ;  /* 0x0000009dfb00720c */ /* 0x040fe40003f44070 */
[----:B------:R1:W-:Y:S01]  /*9280*/  STL [R1+0x124], R0 ;  /* 0x0001240001007387 */ /* 0x0003e20000100800 */
[----:B------:R-:W-:Y:S01]  /*9290*/  ISETP.GT.U32.AND P3, PT, R251, R158, PT ;  /* 0x0000009efb00720c */ /* 0x000fe20003f64070 */
[--C-:B------:R-:W-:Y:S01]  /*92a0*/  @!P5 IMAD.IADD R153, R153, 0x1, -R251.reuse ;  /* 0x000000019999d824 */ /* 0x100fe200078e0afb */
[----:B------:R-:W-:Y:S01]  /*92b0*/  ISETP.GT.U32.AND P5, PT, R251, R160, PT ;  /* 0x000000a0fb00720c */ /* 0x000fe20003fa4070 */
[----:B------:R-:W-:Y:S01]  /*92c0*/  @!P0 IMAD.IADD R155, R155, 0x1, -R251 ;  /* 0x000000019b9b8824 */ /* 0x000fe200078e0afb */
[----:B------:R-:W-:Y:S01]  /*92d0*/  ISETP.GT.U32.AND P0, PT, R251, R149, PT ;  /* 0x00000095fb00720c */ /* 0x000fe20003f04070 */
[----:B-1----:R-:W-:-:S05]  /*92e0*/  IMAD R0, R126, 0x2, R0 ;  /* 0x000000027e007824 */ /* 0x002fca00078e0200 */
[----:B------:R1:W-:Y:S01]  /*92f0*/  STL [R1+0xb0], R0 ;  /* 0x0000b00001007387 */ /* 0x0003e20000100800 */
[--C-:B------:R-:W-:Y:S01]  /*9300*/  @!P4 IMAD.IADD R152, R152, 0x1, -R251.reuse ;  /* 0x000000019898c824 */ /* 0x100fe200078e0afb */
[C---:B------:R-:W-:Y:S01]  /*9310*/  ISETP.GT.U32.AND P4, PT, R251.reuse, R159, PT ;  /* 0x0000009ffb00720c */ /* 0x040fe20003f84070 */
[--C-:B------:R-:W-:Y:S02]  /*9320*/  @!P6 IMAD.IADD R154, R154, 0x1, -R251.reuse ;  /* 0x000000019a9ae824 */ /* 0x100fe400078e0afb */
[--C-:B------:R-:W-:Y:S02]  /*9330*/  @!P1 IMAD.IADD R156, R156, 0x1, -R251.reuse ;  /* 0x000000019c9c9824 */ /* 0x100fe400078e0afb */
[----:B-1----:R-:W-:Y:S01]  /*9340*/  IMAD R0, R126, 0x2, R0 ;  /* 0x000000027e007824 */ /* 0x002fe200078e0200 */
[----:B------:R-:W-:Y:S01]  /*9350*/  ISETP.GT.U32.AND P1, PT, R251, R150, PT ;  /* 0x00000096fb00720c */ /* 0x000fe20003f24070 */
[----:B------:R-:W-:Y:S01]  /*9360*/  @!P3 IMAD.IADD R158, R158, 0x1, -R251 ;  /* 0x000000019e9eb824 */ /* 0x000fe200078e0afb */
[----:B------:R-:W-:-:S02]  /*9370*/  @!P2 IADD3 R157, R157, -R251, RZ ;  /* 0x800000fb9d9da210 */ /* 0x000fc40007ffe0ff */
[----:B------:R1:W-:Y:S01]  /*9380*/  STL [R1+0x134], R0 ;  /* 0x0001340001007387 */ /* 0x0003e20000100800 */
[C---:B------:R-:W-:Y:S01]  /*9390*/  ISETP.GT.U32.AND P2, PT, R251.reuse, R151, PT ;  /* 0x00000097fb00720c */ /* 0x040fe20003f44070 */
[--C-:B------:R-:W-:Y:S01]  /*93a0*/  @!P5 IMAD.IADD R160, R160, 0x1, -R251.reuse ;  /* 0x00000001a0a0d824 */ /* 0x100fe200078e0afb */
[----:B------:R-:W-:Y:S01]  /*93b0*/  ISETP.GT.U32.AND P3, PT, R251, R152, PT ;  /* 0x00000098fb00720c */ /* 0x000fe20003f64070 */
[----:B------:R-:W-:Y:S01]  /*93c0*/  @!P0 IMAD.IADD R149, R149, 0x1, -R251 ;  /* 0x0000000195958824 */ /* 0x000fe200078e0afb */
[C---:B------:R-:W-:Y:S01]  /*93d0*/  ISETP.GT.U32.AND P5, PT, R251.reuse, R154, PT ;  /* 0x0000009afb00720c */ /* 0x040fe20003fa4070 */
[----:B-1----:R-:W-:Y:S01]  /*93e0*/  IMAD R0, R126, 0x2, R0 ;  /* 0x000000027e007824 */ /* 0x002fe200078e0200 */
[----:B------:R-:W-:-:S04]  /*93f0*/  ISETP.GT.U32.AND P0, PT, R251, R155, PT ;  /* 0x0000009bfb00720c */ /* 0x000fc80003f04070 */
[----:B------:R1:W-:Y:S01]  /*9400*/  STL [R1+0x34], R0 ;  /* 0x0000340001007387 */ /* 0x0003e20000100800 */
[--C-:B------:R-:W-:Y:S01]  /*9410*/  @!P4 IMAD.IADD R159, R159, 0x1, -R251.reuse ;  /* 0x000000019f9fc824 */ /* 0x100fe200078e0afb */
[C---:B------:R-:W-:Y:S01]  /*9420*/  ISETP.GT.U32.AND P4, PT, R251.reuse, R153, PT ;  /* 0x00000099fb00720c */ /* 0x040fe20003f84070 */
[----:B------:R-:W-:Y:S02]  /*9430*/  @!P1 IMAD.IADD R150, R150, 0x1, -R251 ;  /* 0x0000000196969824 */ /* 0x000fe400078e0afb */
[----:B-1----:R-:W-:Y:S01]  /*9440*/  IMAD R0, R126, 0x2, R0 ;  /* 0x000000027e007824 */ /* 0x002fe200078e0200 */
[----:B------:R-:W-:-:S04]  /*9450*/  ISETP.GT.U32.AND P1, PT, R251, R156, PT ;  /* 0x0000009cfb00720c */ /* 0x000fc80003f24070 */
[----:B------:R1:W-:Y:S01]  /*9460*/  STL [R1+0x38], R0 ;  /* 0x0000380001007387 */ /* 0x0003e20000100800 */
[--C-:B------:R-:W-:Y:S01]  /*9470*/  @!P2 IMAD.IADD R151, R151, 0x1, -R251.reuse ;  /* 0x000000019797a824 */ /* 0x100fe200078e0afb */
[C---:B------:R-:W-:Y:S01]  /*9480*/  ISETP.GT.U32.AND P2, PT, R251.reuse, R157, PT ;  /* 0x0000009dfb00720c */ /* 0x040fe20003f44070 */
[--C-:B------:R-:W-:Y:S01]  /*9490*/  @!P3 IMAD.IADD R152, R152, 0x1, -R251.reuse ;  /* 0x000000019898b824 */ /* 0x100fe200078e0afb */
[C---:B------:R-:W-:Y:S01]  /*94a0*/  ISETP.GT.U32.AND P3, PT, R251.reuse, R158, PT ;  /* 0x0000009efb00720c */ /* 0x040fe20003f64070 */
[--C-:B------:R-:W-:Y:S02]  /*94b0*/  @!P5 IMAD.IADD R154, R154, 0x1, -R251.reuse ;  /* 0x000000019a9ad824 */ /* 0x100fe400078e0afb */
[----:B-1----:R-:W-:Y:S01]  /*94c0*/  IMAD R0, R126, 0x2, R0 ;  /* 0x000000027e007824 */ /* 0x002fe200078e0200 */
[----:B------:R-:W-:Y:S01]  /*94d0*/  ISETP.GT.U32.AND P5, PT, R251, R161, PT ;  /* 0x000000a1fb00720c */ /* 0x000fe20003fa4070 */
[----:B------:R-:W-:Y:S01]  /*94e0*/  @!P0 IMAD.IADD R155, R155, 0x1, -R251 ;  /* 0x000000019b9b8824 */ /* 0x000fe200078e0afb */
[----:B------:R-:W-:-:S02]  /*94f0*/  ISETP.GT.U32.AND P0, PT, R251, R162, PT ;  /* 0x000000a2fb00720c */ /* 0x000fc40003f04070 */
[----:B------:R1:W-:Y:S01]  /*9500*/  STL [R1+0x3c], R0 ;  /* 0x00003c0001007387 */ /* 0x0003e20000100800 */
[----:B------:R-:W-:Y:S02]  /*9510*/  ISETP.GT.U32.AND P6, PT, R251, R148, PT ;  /* 0x00000094fb00720c */ /* 0x000fe40003fc4070 */
[----:B------:R-:W-:Y:S01]  /*9520*/  @!P4 IADD3 R153, R153, -R251, RZ ;  /* 0x800000fb9999c210 */ /* 0x000fe20007ffe0ff */
[----:B-1----:R-:W-:Y:S01]  /*9530*/  IMAD R0, R126, 0x2, R0 ;  /* 0x000000027e007824 */ /* 0x002fe200078e0200 */
[----:B------:R-:W-:-:S04]  /*9540*/  ISETP.GT.U32.AND P4, PT, R251, R159, PT ;  /* 0x0000009ffb00720c */ /* 0x000fc80003f84070 */
[----:B------:R1:W-:Y:S01]  /*9550*/  STL [R1+0x40], R0 ;  /* 0x0000400001007387 */ /* 0x0003e20000100800 */
[--C-:B------:R-:W-:Y:S01]  /*9560*/  @!P1 IMAD.IADD R156, R156, 0x1, -R251.reuse ;  /* 0x000000019c9c9824 */ /* 0x100fe200078e0afb */
[----:B------:R-:W-:Y:S01]  /*9570*/  ISETP.GT.U32.AND P1, PT, R251, R163, PT ;  /* 0x000000a3fb00720c */ /* 0x000fe20003f24070 */
[--C-:B------:R-:W-:Y:S01]  /*9580*/  @!P2 IMAD.IADD R157, R157, 0x1, -R251.reuse ;  /* 0x000000019d9da824 */ /* 0x100fe200078e0afb */
[C---:B------:R-:W-:Y:S01]  /*9590*/  ISETP.GT.U32.AND P2, PT, R251.reuse, R164, PT ;  /* 0x000000a4fb00720c */ /* 0x040fe20003f44070 */
[--C-:B------:R-:W-:Y:S02]  /*95a0*/  @!P3 IMAD.IADD R158, R158, 0x1, -R251.reuse ;  /* 0x000000019e9eb824 */ /* 0x100fe400078e0afb */
[----:B-1----:R-:W-:Y:S01]  /*95b0*/  IMAD R0, R126, 0x2, R0 ;  /* 0x000000027e007824 */ /* 0x002fe200078e0200 */
[----:B------:R-:W-:Y:S01]  /*95c0*/  ISETP.GT.U32.AND P3, PT, R251, R165, PT ;  /* 0x000000a5fb00720c */ /* 0x000fe20003f64070 */
[----:B------:R-:W-:-:S03]  /*95d0*/  @!P5 IMAD.IADD R161, R161, 0x1, -R251 ;  /* 0x00000001a1a1d824 */ /* 0x000fc600078e0afb */
[----:B------:R1:W-:Y:S01]  /*95e0*/  STL [R1+0x44], R0 ;  /* 0x0000440001007387 */ /* 0x0003e20000100800 */
[C---:B------:R-:W-:Y:S02]  /*95f0*/  ISETP.GT.U32.AND P5, PT, R251.reuse, R168, PT ;  /* 0x000000a8fb00720c */ /* 0x040fe40003fa4070 */
[----:B------:R-:W-:Y:S02]  /*9600*/  @!P0 IADD3 R162, R162, -R251, RZ ;  /* 0x800000fba2a28210 */ /* 0x000fe40007ffe0ff */
[C---:B------:R-:W-:Y:S01]  /*9610*/  ISETP.GT.U32.AND P0, PT, R251.reuse, R169, PT ;  /* 0x000000a9fb00720c */ /* 0x040fe20003f04070 */
[----:B-1----:R-:W-:Y:S02]  /*9620*/  IMAD R0, R126, 0x2, R0 ;  /* 0x000000027e007824 */ /* 0x002fe400078e0200 */
[--C-:B------:R-:W-:Y:S01]  /*9630*/  @!P6 IMAD.IADD R148, R148, 0x1, -R251.reuse ;  /* 0x000000019494e824 */ /* 0x100fe200078e0afb */
[----:B------:R-:W-:Y:S02]  /*9640*/  ISETP.GT.U32.AND P6, PT, R251, R160, PT ;  /* 0x000000a0fb00720c */ /* 0x000fe40003fc4070 */
[----:B------:R1:W-:Y:S01]  /*9650*/  STL [R1+0x48], R0 ;  /* 0x0000480001007387 */ /* 0x0003e20000100800 */
[--C-:B------:R-:W-:Y:S01]  /*9660*/  @!P4 IMAD.IADD R159, R159, 0x1, -R251.reuse ;  /* 0x000000019f9fc824 */ /* 0x100fe200078e0afb */
[----:B------:R-:W-:Y:S01]  /*9670*/  ISETP.GT.U32.AND P4, PT, R251, R166, PT ;  /* 0x000000a6fb00720c */ /* 0x000fe20003f84070 */
[----:B------:R-:W-:Y:S01]  /*9680*/  @!P1 IMAD.IADD R163, R163, 0x1, -R251 ;  /* 0x00000001a3a39824 */ /* 0x000fe200078e0afb */
[----:B------:R-:W-:Y:S01]  /*9690*/  ISETP.GT.U32.AND P1, PT, R251, R170, PT ;  /* 0x000000aafb00720c */ /* 0x000fe20003f24070 */
[----:B-1----:R-:W-:-:S02]  /*96a0*/  IMAD R0, R126, 0x2, R0 ;  /* 0x000000027e007824 */ /* 0x002fc400078e0200 */
[----:B------:R-:W-:-:S03]  /*96b0*/  @!P2 IMAD.IADD R164, R164, 0x1, -R251 ;  /* 0x00000001a4a4a824 */ /* 0x000fc600078e0afb */
[----:B------:R1:W-:Y:S01]  /*96c0*/  STL [R1+0x4c], R0 ;  /* 0x00004c0001007387 */ /* 0x0003e20000100800 */
[--C-:B------:R-:W-:Y:S01]  /*96d0*/  @!P3 IMAD.IADD R165, R165, 0x1, -R251.reuse ;  /* 0x00000001a5a5b824 */ /* 0x100fe200078e0afb */
[C---:B------:R-:W-:Y:S01]  /*96e0*/  ISETP.GT.U32.AND P2, PT, R251.reuse, R171, PT ;  /* 0x000000abfb00720c */ /* 0x040fe20003f44070 */
[--C-:B------:R-:W-:Y:S01]  /*96f0*/  @!P5 IMAD.IADD R168, R168, 0x1, -R251.reuse ;  /* 0x00000001a8a8d824 */ /* 0x100fe200078e0afb */
[----:B------:R-:W-:Y:S01]  /*9700*/  ISETP.GT.U32.AND P3, PT, R251, R172, PT ;  /* 0x000000acfb00720c */ /* 0x000fe20003f64070 */
[--C-:B------:R-:W-:Y:S01]  /*9710*/  @!P0 IMAD.IADD R169, R169, 0x1, -R251.reuse ;  /* 0x00000001a9a98824 */ /* 0x100fe200078e0afb */
[C---:B------:R-:W-:Y:S01]  /*9720*/  ISETP.GT.U32.AND P5, PT, R251.reuse, R162, PT ;  /* 0x000000a2fb00720c */ /* 0x040fe20003fa4070 */
[----:B-1----:R-:W-:Y:S01]  /*9730*/  IMAD R0, R126, 0x2, R0 ;  /* 0x000000027e007824 */ /* 0x002fe200078e0200 */
[----:B------:R-:W-:Y:S01]  /*9740*/  ISETP.GT.U32.AND P0, PT, R251, R163, PT ;  /* 0x000000a3fb00720c */ /* 0x000fe20003f04070 */
[----:B------:R-:W-:-:S03]  /*9750*/  @!P6 IMAD.IADD R160, R160, 0x1, -R251 ;  /* 0x00000001a0a0e824 */ /* 0x000fc600078e0afb */
[----:B------:R1:W-:Y:S01]  /*9760*/  STL [R1+0x50], R0 ;  /* 0x0000500001007387 */ /* 0x0003e20000100800 */
[C---:B------:R-:W-:Y:S01]  /*9770*/  ISETP.GT.U32.AND P6, PT, R251.reuse, R167, PT ;  /* 0x000000a7fb00720c */ /* 0x040fe20003fc4070 */
[--C-:B------:R-:W-:Y:S01]  /*9780*/  @!P4 IMAD.IADD R166, R166, 0x1, -R251.reuse ;  /* 0x00000001a6a6c824 */ /* 0x100fe200078e0afb */
[----:B------:R-:W-:Y:S01]  /*9790*/  ISETP.GT.U32.AND P4, PT, R251, R173, PT ;  /* 0x000000adfb00720c */ /* 0x000fe20003f84070 */
[----:B-1----:R-:W-:Y:S02]  /*97a0*/  IMAD R0, R126, 0x2, R0 ;  /* 0x000000027e007824 */ /* 0x002fe400078e0200 */
[----:B------:R-:W-:-:S03]  /*97b0*/  @!P1 IMAD.IADD R170, R170, 0x1, -R251 ;  /* 0x00000001aaaa9824 */ /* 0x000fc600078e0afb */
[----:B------:R1:W-:Y:S01]  /*97c0*/  STL [R1+0x54], R0 ;  /* 0x0000540001007387 */ /* 0x0003e20000100800 */
[----:B------:R-:W-:Y:S01]  /*97d0*/  ISETP.GT.U32.AND P1, PT, R251, R164, PT ;  /* 0x000000a4fb00720c */ /* 0x000fe20003f24070 */
[--C-:B------:R-:W-:Y:S01]  /*97e0*/  @!P2 IMAD.IADD R171, R171, 0x1, -R251.reuse ;  /* 0x00000001ababa824 */ /* 0x100fe200078e0afb */
[----:B------:R-:W-:Y:S01]  /*97f0*/  @!P3 IADD3 R172, R172, -R251, RZ ;  /* 0x800000fbacacb210 */ /* 0x000fe20007ffe0ff */
[--C-:B------:R-:W-:Y:S01]  /*9800*/  @!P5 IMAD.IADD R162, R162, 0x1, -R251.reuse ;  /* 0x00000001a2a2d824 */ /* 0x100fe200078e0afb */
[C---:B------:R-:W-:Y:S01]  /*9810*/  ISETP.GT.U32.AND P2, PT, R251.reuse, R165, PT ;  /* 0x000000a5fb00720c */ /* 0x040fe20003f44070 */
[----:B-1----:R-:W-:Y:S01]  /*9820*/  IMAD R0, R126, 0x2, R0 ;  /* 0x000000027e007824 */ /* 0x002fe200078e0200 */
[----:B------:R-:W-:Y:S01]  /*9830*/  ISETP.GT.U32.AND P3, PT, R251, R166, PT ;  /* 0x000000a6fb00720c */ /* 0x000fe20003f64070 */
[--C-:B------:R-:W-:Y:S01]  /*9840*/  @!P0 IMAD.IADD R163, R163, 0x1, -R251.reuse ;  /* 0x00000001a3a38824 */ /* 0x100fe200078e0afb */
[C---:B------:R-:W-:Y:S02]  /*9850*/  ISETP.GT.U32.AND P5, PT, R251.reuse, R168, PT ;  /* 0x000000a8fb00720c */ /* 0x040fe40003fa4070 */
[----:B------:R1:W-:Y:S01]  /*9860*/  STL [R1+0x58], R0 ;  /* 0x0000580001007387 */ /* 0x0003e20000100800 */
[----:B------:R-:W-:Y:S01]  /*9870*/  ISETP.GT.U32.AND P0, PT, R251, R169, PT ;  /* 0x000000a9fb00720c */ /* 0x000fe20003f04070 */
[----:B------:R-:W-:-:S02]  /*9880*/  @!P6 IMAD.IADD R167, R167, 0x1, -R251 ;  /* 0x00000001a7a7e824 */ /* 0x000fc400078e0afb */
[----:B-1----:R-:W-:Y:S01]  /*9890*/  IMAD R0, R126, 0x2, R0 ;  /* 0x000000027e007824 */ /* 0x002fe200078e0200 */
[----:B------:R-:W-:Y:S01]  /*98a0*/  ISETP.GT.U32.AND P6, PT, R251, R161, PT ;  /* 0x000000a1fb00720c */ /* 0x000fe20003fc4070 */
[----:B------:R-:W-:-:S03]  /*98b0*/  @!P4 IMAD.IADD R173, R173, 0x1, -R251 ;  /* 0x00000001adadc824 */ /* 0x000fc600078e0afb */
[----:B------:R1:W-:Y:S01]  /*98c0*/  STL [R1+0x5c], R0 ;  /* 0x00005c0001007387 */ /* 0x0003e20000100800 */
[C---:B------:R-:W-:Y:S01]  /*98d0*/  ISETP.GT.U32.AND P4, PT, R251.reuse, R167, PT ;  /* 0x000000a7fb00720c */ /* 0x040fe20003f84070 */
[--C-:B------:R-:W-:Y:S01]  /*98e0*/  @!P1 IMAD.IADD R164, R164, 0x1, -R251.reuse ;  /* 0x00000001a4a49824 */ /* 0x100fe200078e0afb */
[----:B------:R-:W-:Y:S01]  /*98f0*/  ISETP.GT.U32.AND P1, PT, R251, R170, PT ;  /* 0x000000aafb00720c */ /* 0x000fe20003f24070 */
[--C-:B------:R-:W-:Y:S02]  /*9900*/  @!P2 IMAD.IADD R165, R165, 0x1, -R251.reuse ;  /* 0x00000001a5a5a824 */ /* 0x100fe400078e0afb */
[----:B-1----:R-:W-:Y:S01]  /*9910*/  IMAD R0, R126, 0x2, R0 ;  /* 0x000000027e007824 */ /* 0x002fe200078e0200 */
[C---:B------:R-:W-:Y:S01]  /*9920*/  ISETP.GT.U32.AND P2, PT, R251.reuse, R171, PT ;  /* 0x000000abfb00720c */ /* 0x040fe20003f44070 */
[--C-:B------:R-:W-:Y:S01]  /*9930*/  @!P3 IMAD.IADD R166, R166, 0x1, -R251.reuse ;  /* 0x00000001a6a6b824 */ /* 0x100fe200078e0afb */
[C---:B------:R-:W-:Y:S02]  /*9940*/  ISETP.GT.U32.AND P3, PT, R251.reuse, R172, PT ;  /* 0x000000acfb00720c */ /* 0x040fe40003f64070 */
[----:B------:R1:W-:Y:S01]  /*9950*/  STL [R1+0x60], R0 ;  /* 0x0000600001007387 */ /* 0x0003e20000100800 */
[--C-:B------:R-:W-:Y:S01]  /*9960*/  @!P5 IMAD.IADD R168, R168, 0x1, -R251.reuse ;  /* 0x00000001a8a8d824 */ /* 0x100fe200078e0afb */
[----:B------:R-:W-:Y:S01]  /*9970*/  ISETP.GT.U32.AND P5, PT, R251, R175, PT ;  /* 0x000000affb00720c */ /* 0x000fe20003fa4070 */
[----:B------:R-:W-:Y:S01]  /*9980*/  @!P0 IMAD.IADD R169, R169, 0x1, -R251 ;  /* 0x00000001a9a98824 */ /* 0x000fe200078e0afb */
[----:B------:R-:W-:Y:S01]  /*9990*/  ISETP.GT.U32.AND P0, PT, R251, R176, PT ;  /* 0x000000b0fb00720c */ /* 0x000fe20003f04070 */
[----:B-1----:R-:W-:Y:S01]  /*99a0*/  IMAD R0, R126, 0x2, R0 ;  /* 0x000000027e007824 */ /* 0x002fe200078e0200 */
[----:B------:R-:W-:-:S04]  /*99b0*/  @!P4 IADD3 R167, R167, -R251, RZ ;  /* 0x800000fba7a7c210 */ /* 0x000fc80007ffe0ff */
[----:B------:R1:W-:Y:S01]  /*99c0*/  STL [R1+0x68], R0 ;  /* 0x0000680001007387 */ /* 0x0003e20000100800 */
[--C-:B------:R-:W-:Y:S01]  /*99d0*/  @!P6 IMAD.IADD R161, R161, 0x1, -R251.reuse ;  /* 0x00000001a1a1e824 */ /* 0x100fe200078e0afb */
[C---:B------:R-:W-:Y:S01]  /*99e0*/  ISETP.GT.U32.AND P6, PT, R251.reuse, R173, PT ;  /* 0x000000adfb00720c */ /* 0x040fe20003fc4070 */
[--C-:B------:R-:W-:Y:S01]  /*99f0*/  @!P1 IMAD.IADD R170, R170, 0x1, -R251.reuse ;  /* 0x00000001aaaa9824 */ /* 0x100fe200078e0afb */
[C---:B------:R-:W-:Y:S01]  /*9a00*/  ISETP.GT.U32.AND P4, PT, R251.reuse, R174, PT ;  /* 0x000000aefb00720c */ /* 0x040fe20003f84070 */
[----:B-1----:R-:W-:Y:S01]  /*9a10*/  IMAD R0, R126, 0x2, R0 ;  /* 0x000000027e007824 */ /* 0x002fe200078e0200 */
[----:B------:R-:W-:Y:S01]  /*9a20*/  ISETP.GT.U32.AND P1, PT, R251, R177, PT ;  /* 0x000000b1fb00720c */ /* 0x000fe20003f24070 */
[----:B------:R-:W-:-:S03]  /*9a30*/  @!P2 IMAD.IADD R171, R171, 0x1, -R251 ;  /* 0x00000001ababa824 */ /* 0x000fc600078e0afb */
[----:B------:R1:W-:Y:S01]  /*9a40*/  STL [R1+0x6c], R0 ;  /* 0x00006c0001007387 */ /* 0x0003e20000100800 */
[--C-:B------:R-:W-:Y:S01]  /*9a50*/  @!P3 IMAD.IADD R172, R172, 0x1, -R251.reuse ;  /* 0x00000001acacb824 */ /* 0x100fe200078e0afb */
[C---:B------:R-:W-:Y:S02]  /*9a60*/  ISETP.GT.U32.AND P2, PT, R251.reuse, R178, PT ;  /* 0x000000b2fb00720c */ /* 0x040fe40003f44070 */
[----:B------:R-:W2:Y:S01]  /*9a70*/  LDL.LU R4, [R1+0x30] ;  /* 0x0000300001047983 */ /* 0x000ea20000300800 */
[----:B------:R-:W-:Y:S01]  /*9a80*/  ISETP.GT.U32.AND P3, PT, R251, R179, PT ;  /* 0x000000b3fb00720c */ /* 0x000fe20003f64070 */
[--C-:B------:R-:W-:Y:S01]  /*9a90*/  @!P5 IMAD.IADD R175, R175, 0x1, -R251.reuse ;  /* 0x00000001afafd824 */ /* 0x100fe200078e0afb */
[C---:B------:R-:W-:Y:S01]  /*9aa0*/  ISETP.GT.U32.AND P5, PT, R251.reuse, R182, PT ;  /* 0x000000b6fb00720c */ /* 0x040fe20003fa4070 */
[--C-:B------:R-:W-:Y:S01]  /*9ab0*/  @!P0 IMAD.IADD R176, R176, 0x1, -R251.reuse ;  /* 0x00000001b0b08824 */ /* 0x100fe200078e0afb */
[----:B------:R-:W-:Y:S01]  /*9ac0*/  ISETP.GT.U32.AND P0, PT, R251, R183, PT ;  /* 0x000000b7fb00720c */ /* 0x000fe20003f04070 */
[----:B------:R-:W3:Y:S01]  /*9ad0*/  LDL.LU R127, [R1+0x64] ;  /* 0x00006400017f7983 */ /* 0x000ee20000300800 */
[--C-:B------:R-:W-:Y:S01]  /*9ae0*/  @!P6 IMAD.IADD R173, R173, 0x1, -R251.reuse ;  /* 0x00000001adade824 */ /* 0x100fe200078e0afb */
[C---:B------:R-:W-:Y:S01]  /*9af0*/  ISETP.GT.U32.AND P6, PT, R251.reuse, R180, PT ;  /* 0x000000b4fb00720c */ /* 0x040fe20003fc4070 */
        /* <DEDUP_REMOVED lines=11> */
[----:B------:R-:W4:Y:S01]  /*9bb0*/  S2R R10, SR_TID.X ;  /* 0x00000000000a7919 */ /* 0x000f220000002100 */
[----:B------:R-:W-:Y:S01]  /*9bc0*/  ISETP.GT.U32.AND P0, PT, R251, R177, PT ;  /* 0x000000b1fb00720c */ /* 0x000fe20003f04070 */
[----:B------:R-:W-:-:S02]  /*9bd0*/  @!P6 IMAD.IADD R180, R180, 0x1, -R251 ;  /* 0x00000001b4b4e824 */ /* 0x000fc400078e0afb */
[--C-:B------:R-:W-:Y:S01]  /*9be0*/  @!P4 IMAD.IADD R181, R181, 0x1, -R251.reuse ;  /* 0x00000001b5b5c824 */ /* 0x100fe200078e0afb */
[C---:B------:R-:W-:Y:S01]  /*9bf0*/  ISETP.GT.U32.AND P4, PT, R251.reuse, R175, PT ;  /* 0x000000affb00720c */ /* 0x040fe20003f84070 */
[--C-:B------:R-:W-:Y:S01]  /*9c00*/  @!P1 IMAD.IADD R184, R184, 0x1, -R251.reuse ;  /* 0x00000001b8b89824 */ /* 0x100fe200078e0afb */
[----:B------:R-:W-:Y:S01]  /*9c10*/  ISETP.GT.U32.AND P1, PT, R251, R178, PT ;  /* 0x000000b2fb00720c */ /* 0x000fe20003f24070 */
[--C-:B------:R-:W-:Y:S01]  /*9c20*/  @!P2 IMAD.IADD R185, R185, 0x1, -R251.reuse ;  /* 0x00000001b9b9a824 */ /* 0x100fe200078e0afb */
[C---:B------:R-:W-:Y:S01]  /*9c30*/  ISETP.GT.U32.AND P2, PT, R251.reuse, R179, PT ;  /* 0x000000b3fb00720c */ /* 0x040fe20003f44070 */
[----:B-1----:R-:W-:Y:S01]  /*9c40*/  IMAD R0, R126, 0x2, R0 ;  /* 0x000000027e007824 */ /* 0x002fe200078e0200 */
[----:B------:R-:W-:Y:S01]  /*9c50*/  @!P3 IADD3 R186, R186, -R251, RZ ;  /* 0x800000fbbabab210 */ /* 0x000fe20007ffe0ff */
[--C-:B------:R-:W-:Y:S01]  /*9c60*/  @!P5 IMAD.IADD R176, R176, 0x1, -R251.reuse ;  /* 0x00000001b0b0d824 */ /* 0x100fe200078e0afb */
[----:B------:R-:W-:Y:S01]  /*9c70*/  ISETP.GT.U32.AND P3, PT, R251, R180, PT ;  /* 0x000000b4fb00720c */ /* 0x000fe20003f64070 */
[--C-:B------:R-:W-:Y:S01]  /*9c80*/  @!P0 IMAD.IADD R177, R177, 0x1, -R251.reuse ;  /* 0x00000001b1b18824 */ /* 0x100fe200078e0afb */
[C---:B------:R-:W-:Y:S01]  /*9c90*/  ISETP.GT.U32.AND P5, PT, R251.reuse, R182, PT ;  /* 0x000000b6fb00720c */ /* 0x040fe20003fa4070 */
[----:B------:R-:W3:Y:S01]  /*9ca0*/  LDL R2, [R1+0x2c] ;  /* 0x00002c0001027983 */ /* 0x000ee20000100800 */
        /* <DEDUP_REMOVED lines=9> */
[----:B------:R-:W-:Y:S02]  /*9d40*/  ISETP.GT.U32.AND P3, PT, R251, R187, PT ;  /* 0x000000bbfb00720c */ /* 0x000fe40003f64070 */
[----:B------:R-:W-:Y:S01]  /*9d50*/  @!P5 IADD3 R182, R182, -R251, RZ ;  /* 0x800000fbb6b6d210 */ /* 0x000fe20007ffe0ff */
        /* <DEDUP_REMOVED lines=54> */
[----:B------:R-:W-:Y:S02]  /*a0c0*/  ISETP.GT.U32.AND P5, PT, R251, R203, PT ;  /* 0x000000cbfb00720c */ /* 0x000fe40003fa4070 */
        /* <DEDUP_REMOVED lines=43> */
[----:B------:R-:W-:Y:S02]  /*a380*/  ISETP.GT.U32.AND P0, PT, R251, R211, PT ;  /* 0x000000d3fb00720c */ /* 0x000fe40003f04070 */
[----:B------:R-:W-:Y:S01]  /*a390*/  @!P4 IADD3 R203, R203, -R251, RZ ;  /* 0x800000fbcbcbc210 */ /* 0x000fe20007ffe0ff */
        /* <DEDUP_REMOVED lines=16> */
[C---:B------:R-:W-:Y:S02]  /*a4a0*/  ISETP.GT.U32.AND P1, PT, R251.reuse, R220, PT ;  /* 0x000000dcfb00720c */ /* 0x040fe40003f24070 */
[----:B------:R-:W-:Y:S01]  /*a4b0*/  @!P6 IADD3 R212, R212, -R251, RZ ;  /* 0x800000fbd4d4e210 */ /* 0x000fe20007ffe0ff */
        /* <DEDUP_REMOVED lines=13> */
[--C-:B------:R-:W-:Y:S02]  /*a590*/  @!P6 IMAD.IADD R219, R219, 0x1, -R251.reuse ;  /* 0x00000001dbdbe824 */ /* 0x100fe400078e0afb */
[--C-:B------:R-:W-:Y:S01]  /*a5a0*/  @!P2 IMAD.IADD R221, R221, 0x1, -R251.reuse ;  /* 0x00000001dddda824 */ /* 0x100fe200078e0afb */
[C---:B------:R-:W-:Y:S02]  /*a5b0*/  ISETP.GT.U32.AND P2, PT, R251.reuse, R215, PT ;  /* 0x000000d7fb00720c */ /* 0x040fe40003f44070 */
[----:B------:R-:W-:Y:S01]  /*a5c0*/  @!P3 IADD3 R222, R222, -R251, RZ ;  /* 0x800000fbdedeb210 */ /* 0x000fe20007ffe0ff */
[--C-:B------:R-:W-:Y:S01]  /*a5d0*/  @!P5 IMAD.IADD R224, R224, 0x1, -R251.reuse ;  /* 0x00000001e0e0d824 */ /* 0x100fe200078e0afb */
[----:B------:R-:W-:Y:S01]  /*a5e0*/  ISETP.GT.U32.AND P3, PT, R251, R216, PT ;  /* 0x000000d8fb00720c */ /* 0x000fe20003f64070 */
[----:B------:R-:W-:Y:S01]  /*a5f0*/  @!P0 IMAD.IADD R225, R225, 0x1, -R251 ;  /* 0x00000001e1e18824 */ /* 0x000fe200078e0afb */
[----:B------:R-:W-:-:S02]  /*a600*/  ISETP.GT.U32.AND P5, PT, R251, R218, PT ;  /* 0x000000dafb00720c */ /* 0x000fc40003fa4070 */
[----:B------:R-:W-:Y:S01]  /*a610*/  ISETP.GT.U32.AND P0, PT, R251, R219, PT ;  /* 0x000000dbfb00720c */ /* 0x000fe20003f04070 */
[--C-:B------:R-:W-:Y:S01]  /*a620*/  @!P4 IMAD.IADD R223, R223, 0x1, -R251.reuse ;  /* 0x00000001dfdfc824 */ /* 0x100fe200078e0afb */
[C---:B------:R-:W-:Y:S01]  /*a630*/  ISETP.GT.U32.AND P4, PT, R251.reuse, R217, PT ;  /* 0x000000d9fb00720c */ /* 0x040fe20003f84070 */
[--C-:B------:R-:W-:Y:S01]  /*a640*/  @!P1 IMAD.IADD R214, R214, 0x1, -R251.reuse ;  /* 0x00000001d6d69824 */ /* 0x100fe200078e0afb */
[----:B------:R-:W-:Y:S01]  /*a650*/  ISETP.GT.U32.AND P6, PT, R251, R213, PT ;  /* 0x000000d5fb00720c */ /* 0x000fe20003fc4070 */
[--C-:B------:R-:W-:Y:S01]  /*a660*/  @!P2 IMAD.IADD R215, R215, 0x1, -R251.reuse ;  /* 0x00000001d7d7a824 */ /* 0x100fe200078e0afb */
[C---:B------:R-:W-:Y:S02]  /*a670*/  ISETP.GT.U32.AND P1, PT, R251.reuse, R220, PT ;  /* 0x000000dcfb00720c */ /* 0x040fe40003f24070 */
        /* <DEDUP_REMOVED lines=47> */
[C---:B------:R-:W-:Y:S02]  /*a970*/  ISETP.GT.U32.AND P0, PT, R251.reuse, R233, PT ;  /* 0x000000e9fb00720c */ /* 0x040fe40003f04070 */
[----:B------:R-:W-:-:S02]  /*a980*/  ISETP.GT.U32.AND P6, PT, R251, R226, PT ;  /* 0x000000e2fb00720c */ /* 0x000fc40003fc4070 */
[----:B------:R-:W-:Y:S01]  /*a990*/  @!P4 IADD3 R237, R237, -R251, RZ ;  /* 0x800000fbededc210 */ /* 0x000fe20007ffe0ff */
        /* <DEDUP_REMOVED lines=9> */
[C---:B------:R-:W-:Y:S01]  /*aa30*/  ISETP.GT.U32.AND P5, PT, R251.reuse, R239, PT ;  /* 0x000000effb00720c */ /* 0x040fe20003fa4070 */
[--C-:B------:R-:W-:Y:S01]  /*aa40*/  @!P6 IMAD.IADD R226, R226, 0x1, -R251.reuse ;  /* 0x00000001e2e2e824 */ /* 0x100fe200078e0afb */
[C---:B------:R-:W-:Y:S02]  /*aa50*/  ISETP.GT.U32.AND P0, PT, R251.reuse, R240, PT ;  /* 0x000000f0fb00720c */ /* 0x040fe40003f04070 */
        /* <DEDUP_REMOVED lines=30> */
[----:B------:R-:W-:Y:S01]  /*ac40*/  LOP3.LUT R11, R11, 0x70, RZ, 0xc0, !PT ;  /* 0x000000700b0b7812 */ /* 0x000fe200078ec0ff */
[--C-:B------:R-:W-:Y:S01]  /*ac50*/  @!P1 IMAD.IADD R248, R248, 0x1, -R251.reuse ;  /* 0x00000001f8f89824 */ /* 0x100fe200078e0afb */
[----:B------:R1:W-:Y:S01]  /*ac60*/  STL [R1+0x70], R0 ;  /* 0x0000700001007387 */ /* 0x0003e20000100800 */
[--C-:B------:R-:W-:Y:S01]  /*ac70*/  @!P3 IMAD.IADD R250, R250, 0x1, -R251.reuse ;  /* 0x00000001fafab824 */ /* 0x100fe200078e0afb */
[----:B------:R-:W-:Y:S01]  /*ac80*/  ISETP.GT.U32.AND P3, PT, R251, R245, PT ;  /* 0x000000f5fb00720c */ /* 0x000fe20003f64070 */
[----:B------:R-:W-:-:S02]  /*ac90*/  @!P2 IMAD.IADD R249, R249, 0x1, -R251 ;  /* 0x00000001f9f9a824 */ /* 0x000fc400078e0afb */
[--C-:B------:R-:W-:Y:S01]  /*aca0*/  @!P5 IMAD.IADD R241, R241, 0x1, -R251.reuse ;  /* 0x00000001f1f1d824 */ /* 0x100fe200078e0afb */
[C---:B------:R-:W-:Y:S01]  /*acb0*/  ISETP.GT.U32.AND P5, PT, R251.reuse, R247, PT ;  /* 0x000000f7fb00720c */ /* 0x040fe20003fa4070 */
[----:B------:R-:W-:Y:S01]  /*acc0*/  @!P0 IMAD.IADD R242, R242, 0x1, -R251 ;  /* 0x00000001f2f28824 */ /* 0x000fe200078e0afb */
[----:B------:R-:W-:Y:S01]  /*acd0*/  ISETP.GT.U32.AND P0, PT, R251, R248, PT ;  /* 0x000000f8fb00720c */ /* 0x000fe20003f04070 */
[----:B-1----:R-:W-:Y:S01]  /*ace0*/  IMAD R0, R126, 0x2, R0 ;  /* 0x000000027e007824 */ /* 0x002fe200078e0200 */
[----:B------:R-:W-:Y:S01]  /*acf0*/  @!P6 IADD3 R239, R239, -R251, RZ ;  /* 0x800000fbefefe210 */ /* 0x000fe20007ffe0ff */
[----:B--2---:R-:W-:Y:S01]  /*ad00*/  IMAD.IADD R11, R11, 0x1, R4 ;  /* 0x000000010b0b7824 */ /* 0x004fe200078e0204 */
[----:B------:R-:W-:Y:S01]  /*ad10*/  ISETP.GT.U32.AND P6, PT, R251, R249, PT ;  /* 0x000000f9fb00720c */ /* 0x000fe20003fc4070 */
[----:B----4-:R-:W-:Y:S01]  /*ad20*/  IMAD.SHL.U32 R10, R10, 0x400, RZ ;  /* 0x000004000a0a7824 */ /* 0x010fe200078e00ff */
[----:B------:R1:W-:Y:S01]  /*ad30*/  STL [R1+0x74], R0 ;  /* 0x0000740001007387 */ /* 0x0003e20000100800 */
[----:B------:R-:W-:Y:S01]  /*ad40*/  IMAD R3, R126, 0x2, R0 ;  /* 0x000000027e037824 */ /* 0x000fe200078e0200 */
[----:B------:R-:W-:-:S02]  /*ad50*/  @!P3 IADD3 R245, R245, -R251, RZ ;  /* 0x800000fbf5f5b210 */ /* 0x000fc40007ffe0ff */
[----:B-1----:R-:W2:Y:S04]  /*ad60*/  LDL R0, [R1+0xab8] ;  /* 0x000ab80001007983 */ /* 0x002ea80000100800 */
[----:B------:R-:W4:Y:S04]  /*ad70*/  LDL.LU R4, [R1+0xf8c] ;  /* 0x000f8c0001047983 */ /* 0x000f280000300800 */
[----:B------:R3:W-:Y:S01]  /*ad80*/  STL [R1+0xf38], R11 ;  /* 0x000f380b01007387 */ /* 0x0007e20000100800 */
[----:B------:R-:W-:-:S03]  /*ad90*/  @!P5 IMAD.IADD R247, R247, 0x1, -R251 ;  /* 0x00000001f7f7d824 */ /* 0x000fc600078e0afb */
[----:B------:R1:W-:Y:S01]  /*ada0*/  STL [R1+0x78], R3 ;  /* 0x0000780301007387 */ /* 0x0003e20000100800 */
[----:B---3--:R-:W-:Y:S01]  /*adb0*/  LOP3.LUT R11, R127, 0x8000, R10, 0xf8, !PT ;  /* 0x000080007f0b7812 */ /* 0x008fe200078ef80a */
[----:B------:R-:W-:Y:S02]  /*adc0*/  IMAD R10, R126, 0x2, R3 ;  /* 0x000000027e0a7824 */ /* 0x000fe400078e0203 */
[----:B------:R-:W3:Y:S01]  /*add0*/  LDL R127, [R1+0xac0] ;  /* 0x000ac000017f7983 */ /* 0x000ee20000100800 */
[----:B------:R-:W-:-:S03]  /*ade0*/  @!P0 IMAD.IADD R248, R248, 0x1, -R251 ;  /* 0x00000001f8f88824 */ /* 0x000fc600078e0afb */
[----:B------:R-:W-:Y:S01]  /*adf0*/  STL [R1+0x93c], R11 ;  /* 0x00093c0b01007387 */ /* 0x000fe20000100800 */
[----:B------:R-:W-:-:S03]  /*ae00*/  @!P6 IMAD.IADD R249, R249, 0x1, -R251 ;  /* 0x00000001f9f9e824 */ /* 0x000fc600078e0afb */
[----:B-1----:R-:W4:Y:S04]  /*ae10*/  LDL R3, [R1+0xac4] ;  /* 0x000ac40001037983 */ /* 0x002f280000100800 */
[----:B------:R-:W-:Y:S04]  /*ae20*/  STL [R1+0x64], R10 ;  /* 0x0000640a01007387 */ /* 0x000fe80000100800 */
[----:B------:R1:W-:Y:S04]  /*ae30*/  STL [R1+0xf78], R245 ;  /* 0x000f78f501007387 */ /* 0x0003e80000100800 */
[----:B-1----:R-:W3:Y:S04]  /*ae40*/  LDL R245, [R1+0xacc] ;  /* 0x000acc0001f57983 */ /* 0x002ee80000100800 */
[----:B------:R-:W-:Y:S04]  /*ae50*/  STL [R1+0xf6c], R247 ;  /* 0x000f6cf701007387 */ /* 0x000fe80000100800 */
[----:B------:R1:W-:Y:S04]  /*ae60*/  STL [R1+0xf70], R248 ;  /* 0x000f70f801007387 */ /* 0x0003e80000100800 */
[----:B-1----:R-:W3:Y:S04]  /*ae70*/  LDL R248, [R1+0xac8] ;  /* 0x000ac80001f87983 */ /* 0x002ee80000100800 */
[----:B------:R1:W-:Y:S04]  /*ae80*/  STL [R1+0xf74], R249 ;  /* 0x000f74f901007387 */ /* 0x0003e80000100800 */
[----:B-1----:R-:W4:Y:S01]  /*ae90*/  LDL R249, [R1+0xabc] ;  /* 0x000abc0001f97983 */ /* 0x002f220000100800 */
[----:B------:R-:W-:-:S02]  /*aea0*/  ISETP.GT.U32.AND P1, PT, R251, R243, PT ;  /* 0x000000f3fb00720c */ /* 0x000fc40003f24070 */
[C---:B------:R-:W-:Y:S02]  /*aeb0*/  ISETP.GT.U32.AND P2, PT, R251.reuse, R244, PT ;  /* 0x000000f4fb00720c */ /* 0x040fe40003f44070 */
[----:B------:R-:W-:-:S09]  /*aec0*/  ISETP.GT.U32.AND P4, PT, R251, R240, PT ;  /* 0x000000f0fb00720c */ /* 0x000fd20003f84070 */
[--C-:B------:R-:W-:Y:S01]  /*aed0*/  @!P1 IMAD.IADD R243, R243, 0x1, -R251.reuse ;  /* 0x00000001f3f39824 */ /* 0x100fe200078e0afb */
[C---:B------:R-:W-:Y:S01]  /*aee0*/  ISETP.GT.U32.AND P1, PT, R251.reuse, R250, PT ;  /* 0x000000fafb00720c */ /* 0x040fe20003f24070 */
[--C-:B------:R-:W-:Y:S01]  /*aef0*/  @!P2 IMAD.IADD R244, R244, 0x1, -R251.reuse ;  /* 0x00000001f4f4a824 */ /* 0x100fe200078e0afb */
[----:B------:R-:W-:Y:S01]  /*af00*/  ISETP.GT.U32.AND P2, PT, R252, R2, PT ;  /* 0x00000002fc00720c */ /* 0x000fe20003f44070 */
[----:B------:R-:W-:Y:S01]  /*af10*/  @!P4 IMAD.IADD R240, R240, 0x1, -R251 ;  /* 0x00000001f0f0c824 */ /* 0x000fe200078e0afb */
[----:B------:R-:W-:Y:S01]  /*af20*/  ISETP.GT.U32.AND P4, PT, R251, R246, PT ;  /* 0x000000f6fb00720c */ /* 0x000fe20003f84070 */
[----:B------:R-:W-:-:S08]  /*af30*/  IMAD R10, R126, 0x2, R10 ;  /* 0x000000027e0a7824 */ /* 0x000fd000078e020a */
[----:B------:R-:W-:Y:S02]  /*af40*/  @!P1 IMAD.IADD R250, R250, 0x1, -R251 ;  /* 0x00000001fafa9824 */ /* 0x000fe400078e0afb */
[----:B------:R-:W-:-:S03]  /*af50*/  @!P2 IMAD.IADD R2, R2, 0x1, -R252 ;  /* 0x000000010202a824 */ /* 0x000fc600078e0afc */
[----:B------:R-:W-:Y:S04]  /*af60*/  STL [R1+0xf7c], R250 ;  /* 0x000f7cfa01007387 */ /* 0x000fe80000100800 */
[----:B------:R-:W3:Y:S01]  /*af70*/  LDL R247, [R1+0xad0] ;  /* 0x000ad00001f77983 */ /* 0x000ee20000100800 */
[----:B------:R-:W-:-:S03]  /*af80*/  @!P4 IMAD.IADD R246, R246, 0x1, -R251 ;  /* 0x00000001f6f6c824 */ /* 0x000fc600078e0afb */
[----:B------:R1:W-:Y:S01]  /*af90*/  @!P2 STL [R1+0x2c], R2 ;  /* 0x00002c020100a387 */ /* 0x0003e20000100800 */
[----:B------:R-:W-:-:S03]  /*afa0*/  IMAD R11, R126, 0x2, R10 ;  /* 0x000000027e0b7824 */ /* 0x000fc600078e020a */
[----:B-1----:R-:W3:Y:S04]  /*afb0*/  LDL R2, [R1+0xad4] ;  /* 0x000ad40001027983 */ /* 0x002ee80000100800 */
[----:B------:R1:W-:Y:S04]  /*afc0*/  STL [R1+0x7c], R10 ;  /* 0x00007c0a01007387 */ /* 0x0003e80000100800 */
[----:B------:R4:W-:Y:S04]  /*afd0*/  STL [R1+0xf3c], R6 ;  /* 0x000f3c0601007387 */ /* 0x0009e80000100800 */
[----:B------:R-:W3:Y:S04]  /*afe0*/  LDL R252, [R1+0xae0] ;  /* 0x000ae00001fc7983 */ /* 0x000ee80000100800 */
[----:B-1----:R-:W3:Y:S01]  /*aff0*/  LDL R10, [R1+0xad8] ;  /* 0x000ad800010a7983 */ /* 0x002ee20000100800 */
[----:B--2---:R-:W-:-:S03]  /*b000*/  ISETP.GE.AND P5, PT, R0, RZ, PT ;  /* 0x000000ff0000720c */ /* 0x004fc60003fa6270 */
[----:B------:R-:W2:Y:S01]  /*b010*/  LDL R0, [R1+0xadc] ;  /* 0x000adc0001007983 */ /* 0x000ea20000100800 */
[----:B----4-:R-:W-:-:S03]  /*b020*/  ISETP.GE.AND P4, PT, R249, RZ, PT ;  /* 0x000000fff900720c */ /* 0x010fc60003f86270 */
[----:B------:R-:W4:Y:S01]  /*b030*/  LDL.LU R249, [R1+0x28] ;  /* 0x0000280001f97983 */ /* 0x000f220000300800 */
[----:B------:R-:W-:Y:S01]  /*b040*/  ISETP.GE.AND P2, PT, R6, RZ, PT ;  /* 0x000000ff0600720c */ /* 0x000fe20003f46270 */
[----:B------:R-:W-:Y:S01]  /*b050*/  IMAD R6, R126, 0x2, R11 ;  /* 0x000000027e067824 */ /* 0x000fe200078e020b */
[----:B------:R-:W-:-:S04]  /*b060*/  ISETP.GE.AND P1, PT, R3, RZ, PT ;  /* 0x000000ff0300720c */ /* 0x000fc80003f26270 */
[----:B------:R-:W-:Y:S02]  /*b070*/  LEA R250, R126, R6, 0x1 ;  /* 0x000000067efa7211 */ /* 0x000fe400078e08ff */
[----:B------:R-:W2:Y:S04]  /*b080*/  LDL R6, [R1+0xae4] ;  /* 0x000ae40001067983 */ /* 0x000ea80000100800 */
[----:B------:R-:W2:Y:S01]  /*b090*/  LDL.LU R3, [R1+0x24] ;  /* 0x0000240001037983 */ /* 0x000ea20000300800 */
[----:B---3--:R-:W-:-:S03]  /*b0a0*/  ISETP.GE.AND P3, PT, R127, RZ, PT ;  /* 0x000000ff7f00720c */ /* 0x008fc60003f66270 */
[----:B------:R-:W3:Y:S01]  /*b0b0*/  LDL R127, [R1+0xae8] ;  /* 0x000ae800017f7983 */ /* 0x000ee20000100800 */
[----:B----4-:R-:W-:Y:S01]  /*b0c0*/  @!P2 IMAD.MOV R249, RZ, RZ, -R249 ;  /* 0x000000fffff9a224 */ /* 0x010fe200078e0af9 */
[----:B------:R-:W-:-:S04]  /*b0d0*/  ISETP.GE.AND P2, PT, R248, RZ, PT ;  /* 0x000000fff800720c */ /* 0x000fc80003f46270 */
[----:B------:R1:W-:Y:S04]  /*b0e0*/  STL [R1+0x30], R249 ;  /* 0x000030f901007387 */ /* 0x0003e80000100800 */
[----:B-1----:R-:W4:Y:S04]  /*b0f0*/  LDL R249, [R1+0xaec] ;  /* 0x000aec0001f97983 */ /* 0x002f280000100800 */
[----:B------:R-:W3:Y:S01]  /*b100*/  LDL.LU R248, [R1+0x20] ;  /* 0x0000200001f87983 */ /* 0x000ee20000300800 */
[----:B--2---:R-:W-:Y:S01]  /*b110*/  @!P5 IMAD.MOV R3, RZ, RZ, -R3 ;  /* 0x000000ffff03d224 */ /* 0x004fe200078e0a03 */
[----:B------:R-:W-:-:S04]  /*b120*/  ISETP.GE.AND P5, PT, R245, RZ, PT ;  /* 0x000000fff500720c */ /* 0x000fc80003fa6270 */
[----:B------:R1:W-:Y:S04]  /*b130*/  STL [R1+0x28], R3 ;  /* 0x0000280301007387 */ /* 0x0003e80000100800 */
[----:B-1----:R-:W2:Y:S04]  /*b140*/  LDL.LU R3, [R1+0xf88] ;  /* 0x000f880001037983 */ /* 0x002ea80000300800 */
[----:B------:R-:W4:Y:S01]  /*b150*/  LDL.LU R245, [R1+0x1c] ;  /* 0x00001c0001f57983 */ /* 0x000f220000300800 */
[----:B---3--:R-:W-:Y:S01]  /*b160*/  @!P4 IMAD.MOV R248, RZ, RZ, -R248 ;  /* 0x000000fffff8c224 */ /* 0x008fe200078e0af8 */
[----:B------:R-:W-:-:S04]  /*b170*/  ISETP.GE.AND P4, PT, R247, RZ, PT ;  /* 0x000000fff700720c */ /* 0x000fc80003f86270 */
[----:B------:R1:W-:Y:S04]  /*b180*/  STL [R1+0x24], R248 ;  /* 0x000024f801007387 */ /* 0x0003e80000100800 */
[----:B-1----:R-:W3:Y:S04]  /*b190*/  LDL R248, [R1+0xaf0] ;  /* 0x000af00001f87983 */ /* 0x002ee80000100800 */
[----:B------:R-:W2:Y:S01]  /*b1a0*/  LDL.LU R247, [R1+0x18] ;  /* 0x0000180001f77983 */ /* 0x000ea20000300800 */
[----:B----4-:R-:W-:Y:S01]  /*b1b0*/  @!P3 IMAD.MOV R245, RZ, RZ, -R245 ;  /* 0x000000fffff5b224 */ /* 0x010fe200078e0af5 */
[----:B------:R-:W-:-:S04]  /*b1c0*/  ISETP.GE.AND P3, PT, R2, RZ, PT ;  /* 0x000000ff0200720c */ /* 0x000fc80003f66270 */
[----:B------:R1:W-:Y:S04]  /*b1d0*/  STL [R1+0x20], R245 ;  /* 0x000020f501007387 */ /* 0x0003e80000100800 */
[----:B-1----:R-:W4:Y:S04]  /*b1e0*/  LDL R245, [R1+0xaf8] ;  /* 0x000af80001f57983 */ /* 0x002f280000100800 */
[----:B------:R-:W3:Y:S01]  /*b1f0*/  LDL.LU R2, [R1+0x14] ;  /* 0x0000140001027983 */ /* 0x000ee20000300800 */
[----:B--2---:R-:W-:Y:S01]  /*b200*/  @!P1 IMAD.MOV R247, RZ, RZ, -R247 ;  /* 0x000000fffff79224 */ /* 0x004fe200078e0af7 */
[----:B------:R-:W-:-:S02]  /*b210*/  ISETP.GE.AND P1, PT, R10, RZ, PT ;  /* 0x000000ff0a00720c */ /* 0x000fc40003f26270 */
[----:B------:R-:W2:Y:S04]  /*b220*/  LDL.LU R10, [R1+0x10] ;  /* 0x00001000010a7983 */ /* 0x000ea80000300800 */
[----:B------:R1:W-:Y:S04]  /*b230*/  STL [R1+0x1c], R247 ;  /* 0x00001cf701007387 */ /* 0x0003e80000100800 */
[----:B-1----:R-:W4:Y:S01]  /*b240*/  LDL R247, [R1+0xaf4] ;  /* 0x000af40001f77983 */ /* 0x002f220000100800 */
[----:B---3--:R-:W-:Y:S01]  /*b250*/  @!P2 IMAD.MOV R2, RZ, RZ, -R2 ;  /* 0x000000ffff02a224 */ /* 0x008fe200078e0a02 */
[----:B------:R-:W-:-:S04]  /*b260*/  ISETP.GE.AND P2, PT, R0, RZ, PT ;  /* 0x000000ff0000720c */ /* 0x000fc80003f46270 */
[----:B------:R1:W-:Y:S04]  /*b270*/  STL [R1+0x18], R2 ;  /* 0x0000180201007387 */ /* 0x0003e80000100800 */
[----:B-1----:R-:W3:Y:S04]  /*b280*/  LDL.LU R2, [R1+0xf84] ;  /* 0x000f840001027983 */ /* 0x002ee80000300800 */
[----:B------:R-:W4:Y:S01]  /*b290*/  LDL.LU R0, [R1+0xc] ;  /* 0x00000c0001007983 */ /* 0x000f220000300800 */
[----:B--2---:R-:W-:Y:S01]  /*b2a0*/  @!P5 IMAD.MOV R10, RZ, RZ, -R10 ;  /* 0x000000ffff0ad224 */ /* 0x004fe200078e0a0a */
[----:B------:R-:W-:-:S04]  /*b2b0*/  ISETP.GE.AND P5, PT, R252, RZ, PT ;  /* 0x000000fffc00720c */ /* 0x000fc80003fa6270 */
[----:B------:R1:W-:Y:S04]  /*b2c0*/  STL [R1+0x14], R10 ;  /* 0x0000140a01007387 */ /* 0x0003e80000100800 */
[----:B-1----:R-:W2:Y:S04]  /*b2d0*/  LDL R10, [R1+0xb04] ;  /* 0x000b0400010a7983 */ /* 0x002ea80000100800 */
[----:B------:R-:W3:Y:S01]  /*b2e0*/  LDL.LU R252, [R1+0x8] ;  /* 0x0000080001fc7983 */ /* 0x000ee20000300800 */
[----:B----4-:R-:W-:Y:S01]  /*b2f0*/  @!P4 IMAD.MOV R0, RZ, RZ, -R0 ;  /* 0x000000ffff00c224 */ /* 0x010fe200078e0a00 */
[----:B------:R-:W-:-:S04]  /*b300*/  ISETP.GE.AND P4, PT, R6, RZ, PT ;  /* 0x000000ff0600720c */ /* 0x000fc80003f86270 */
[----:B------:R1:W-:Y:S04]  /*b310*/  STL [R1+0x10], R0 ;  /* 0x0000100001007387 */ /* 0x0003e80000100800 */
[----:B-1----:R-:W4:Y:S04]  /*b320*/  LDL.LU R0, [R1+0xf80] ;  /* 0x000f800001007983 */ /* 0x002f280000300800 */
[----:B------:R-:W2:Y:S01]  /*b330*/  LDL.LU R6, [R1+0x4] ;  /* 0x0000040001067983 */ /* 0x000ea20000300800 */
[----:B---3--:R-:W-:Y:S01]  /*b340*/  @!P3 IMAD.MOV R252, RZ, RZ, -R252 ;  /* 0x000000fffffcb224 */ /* 0x008fe200078e0afc */
[----:B------:R-:W-:-:S02]  /*b350*/  ISETP.GE.AND P3, PT, R127, RZ, PT ;  /* 0x000000ff7f00720c */ /* 0x000fc40003f66270 */
[----:B------:R-:W3:Y:S04]  /*b360*/  LDL.LU R127, [R1] ;  /* 0x00000000017f7983 */ /* 0x000ee80000300800 */
[----:B------:R-:W-:Y:S01]  /*b370*/  STL [R1+0xc], R252 ;  /* 0x00000cfc01007387 */ /* 0x000fe20000100800 */
[----:B--2---:R-:W-:Y:S02]  /*b380*/  @!P1 IADD3 R6, -R6, RZ, RZ ;  /* 0x000000ff06069210 */ /* 0x004fe40007ffe1ff */
[----:B------:R-:W-:Y:S02]  /*b390*/  ISETP.GE.AND P1, PT, R249, RZ, PT ;  /* 0x000000fff900720c */ /* 0x000fe40003f26270 */
[----:B------:R-:W2:Y:S04]  /*b3a0*/  LDL R249, [R1+0xb0c] ;  /* 0x000b0c0001f97983 */ /* 0x000ea80000100800 */
[----:B------:R4:W-:Y:S02]  /*b3b0*/  STL [R1+0x8], R6 ;  /* 0x0000080601007387 */ /* 0x0009e40000100800 */
[----:B----4-:R-:W-:-:S02]  /*b3c0*/  IMAD.MOV.U32 R6, RZ, RZ, R0 ;  /* 0x000000ffff067224 */ /* 0x010fc400078e0000 */
[----:B------:R-:W4:Y:S02]  /*b3d0*/  LDL R0, [R1+0xb10] ;  /* 0x000b100001007983 */ /* 0x000f240000100800 */
[----:B------:R-:W-:Y:S01]  /*b3e0*/  @!P5 IMAD.MOV R6, RZ, RZ, -R6 ;  /* 0x000000ffff06d224 */ /* 0x000fe200078e0a06 */
[----:B------:R-:W-:Y:S01]  /*b3f0*/  ISETP.GE.AND P5, PT, R245, RZ, PT ;  /* 0x000000fff500720c */ /* 0x000fe20003fa6270 */
[----:B---3--:R-:W-:-:S05]  /*b400*/  @!P2 IMAD.MOV R127, RZ, RZ, -R127 ;  /* 0x000000ffff7fa224 */ /* 0x008fca00078e0a7f */
[----:B------:R1:W-:Y:S04]  /*b410*/  STL [R1+0xf44], R127 ;  /* 0x000f447f01007387 */ /* 0x0003e80000100800 */
[----:B-1----:R-:W3:Y:S04]  /*b420*/  LDL R127, [R1+0xb00] ;  /* 0x000b0000017f7983 */ /* 0x002ee80000100800 */
[----:B------:R1:W-:Y:S04]  /*b430*/  STL [R1+0xf48], R6 ;  /* 0x000f480601007387 */ /* 0x0003e80000100800 */
[----:B------:R-:W3:Y:S01]  /*b440*/  LDL R245, [R1+0xb1c] ;  /* 0x000b1c0001f57983 */ /* 0x000ee20000100800 */
[----:B------:R-:W-:Y:S01]  /*b450*/  IMAD.MOV.U32 R252, RZ, RZ, R2 ;  /* 0x000000fffffc7224 */ /* 0x000fe200078e0002 */
[----:B------:R-:W-:Y:S01]  /*b460*/  ISETP.GE.AND P2, PT, R248, RZ, PT ;  /* 0x000000fff800720c */ /* 0x000fe20003f46270 */
[----:B------:R-:W-:-:S02]  /*b470*/  @!P3 IMAD.MOV R3, RZ, RZ, -R3 ;  /* 0x000000ffff03b224 */ /* 0x000fc400078e0a03 */
[----:B------:R-:W-:Y:S01]  /*b480*/  @!P4 IMAD.MOV R252, RZ, RZ, -R252 ;  /* 0x000000fffffcc224 */ /* 0x000fe200078e0afc */
[----:B------:R-:W-:Y:S01]  /*b490*/  ISETP.GE.AND P4, PT, R247, RZ, PT ;  /* 0x000000fff700720c */ /* 0x000fe20003f86270 */
[----:B------:R-:W-:Y:S01]  /*b4a0*/  @!P1 IMAD.MOV R4, RZ, RZ, -R4 ;  /* 0x000000ffff049224 */ /* 0x000fe200078e0a04 */
[----:B------:R-:W-:Y:S02]  /*b4b0*/  ISETP.GE.AND P3, PT, R10, RZ, PT ;  /* 0x000000ff0a00720c */ /* 0x000fe40003f66270 */
[----:B------:R-:W-:Y:S04]  /*b4c0*/  STL [R1+0xf4c], R252 ;  /* 0x000f4cfc01007387 */ /* 0x000fe80000100800 */
[----:B------:R-:W3:Y:S04]  /*b4d0*/  LDL R248, [R1+0xb18] ;  /* 0x000b180001f87983 */ /* 0x000ee80000100800 */
[----:B------:R1:W-:Y:S04]  /*b4e0*/  STL [R1+0xf50], R3 ;  /* 0x000f500301007387 */ /* 0x0003e80000100800 */
[----:B------:R-:W3:Y:S04]  /*b4f0*/  LDL R247, [R1+0xb28] ;  /* 0x000b280001f77983 */ /* 0x000ee80000100800 */
[----:B------:R-:W3:Y:S04]  /*b500*/  LDL R10, [R1+0xb24] ;  /* 0x000b2400010a7983 */ /* 0x000ee80000100800 */
[----:B------:R-:W-:Y:S01]  /*b510*/  STL [R1+0xf54], R4 ;  /* 0x000f540401007387 */ /* 0x000fe20000100800 */
[----:B------:R-:W-:-:S02]  /*b520*/  @!P2 IMAD.MOV R5, RZ, RZ, -R5 ;  /* 0x000000ffff05a224 */ /* 0x000fc400078e0a05 */
[----:B------:R-:W-:Y:S01]  /*b530*/  @!P5 IMAD.MOV R7, RZ, RZ, -R7 ;  /* 0x000000ffff07d224 */ /* 0x000fe200078e0a07 */
[----:B------:R-:W-:Y:S02]  /*b540*/  @!P4 IADD3 R8, -R8, RZ, RZ ;  /* 0x000000ff0808c210 */ /* 0x000fe40007ffe1ff */
[----:B----4-:R-:W-:Y:S02]  /*b550*/  ISETP.GE.AND P2, PT, R0, RZ, PT ;  /* 0x000000ff0000720c */ /* 0x010fe40003f46270 */
[----:B--2---:R-:W-:Y:S02]  /*b560*/  ISETP.GE.AND P5, PT, R249, RZ, PT ;  /* 0x000000fff900720c */ /* 0x004fe40003fa6270 */
[----:B---3--:R-:W-:Y:S02]  /*b570*/  ISETP.GE.AND P1, PT, R127, RZ, PT ;  /* 0x000000ff7f00720c */ /* 0x008fe40003f26270 */
[----:B------:R-:W2:Y:S04]  /*b580*/  LDL R127, [R1+0xb34] ;  /* 0x000b3400017f7983 */ /* 0x000ea80000100800 */
[----:B------:R-:W-:Y:S04]  /*b590*/  STL [R1+0xf58], R5 ;  /* 0x000f580501007387 */ /* 0x000fe80000100800 */
[----:B------:R-:W3:Y:S01]  /*b5a0*/  LDL R2, [R1+0xb30] ;  /* 0x000b300001027983 */ /* 0x000ee20000100800 */
[----:B------:R-:W-:-:S03]  /*b5b0*/  ISETP.GE.AND P4, PT, R245, RZ, PT ;  /* 0x000000fff500720c */ /* 0x000fc60003f86270 */
[----:B------:R-:W-:Y:S04]  /*b5c0*/  STL [R1+0xf5c], R7 ;  /* 0x000f5c0701007387 */ /* 0x000fe80000100800 */
[----:B------:R-:W4:Y:S04]  /*b5d0*/  LDL R0, [R1+0xb2c] ;  /* 0x000b2c0001007983 */ /* 0x000f280000100800 */
[----:B------:R-:W4:Y:S04]  /*b5e0*/  LDL R249, [R1+0xb20] ;  /* 0x000b200001f97983 */ /* 0x000f280000100800 */
[----:B------:R-:W-:Y:S04]  /*b5f0*/  STL [R1+0xf60], R8 ;  /* 0x000f600801007387 */ /* 0x000fe80000100800 */
[----:B------:R-:W3:Y:S01]  /*b600*/  LDL R245, [R1+0xb14] ;  /* 0x000b140001f57983 */ /* 0x000ee20000100800 */
[----:B------:R-:W-:-:S02]  /*b610*/  @!P3 IMAD.MOV R9, RZ, RZ, -R9 ;  /* 0x000000ffff09b224 */ /* 0x000fc400078e0a09 */
[----:B------:R-:W-:Y:S01]  /*b620*/  @!P1 IMAD.MOV R12, RZ, RZ, -R12 ;  /* 0x000000ffff0c9224 */ /* 0x000fe200078e0a0c */
[----:B------:R-:W-:Y:S01]  /*b630*/  ISETP.GE.AND P3, PT, R248, RZ, PT ;  /* 0x000000fff800720c */ /* 0x000fe20003f66270 */
[----:B------:R-:W-:Y:S01]  /*b640*/  @!P2 IMAD.MOV R13, RZ, RZ, -R13 ;  /* 0x000000ffff0da224 */ /* 0x000fe200078e0a0d */
[----:B------:R-:W-:Y:S01]  /*b650*/  STL [R1+0xf64], R9 ;  /* 0x000f640901007387 */ /* 0x000fe20000100800 */
[----:B------:R-:W-:Y:S01]  /*b660*/  @!P5 IMAD.MOV R14, RZ, RZ, -R14 ;  /* 0x000000ffff0ed224 */ /* 0x000fe200078e0a0e */
[----:B------:R-:W-:Y:S02]  /*b670*/  ISETP.GE.AND P2, PT, R10, RZ, PT ;  /* 0x000000ff0a00720c */ /* 0x000fe40003f46270 */
[----:B------:R-:W4:Y:S01]  /*b680*/  LDL R248, [R1+0xb08] ;  /* 0x000b080001f87983 */ /* 0x000f220000100800 */
[----:B------:R-:W-:-:S03]  /*b690*/  ISETP.GE.AND P1, PT, R247, RZ, PT ;  /* 0x000000fff700720c */ /* 0x000fc60003f26270 */
[----:B------:R4:W-:Y:S04]  /*b6a0*/  STL [R1+0xf68], R12 ;  /* 0x000f680c01007387 */ /* 0x0009e80000100800 */
[----:B------:R-:W4:Y:S04]  /*b6b0*/  LDL R10, [R1+0xafc] ;  /* 0x000afc00010a7983 */ /* 0x000f280000100800 */
[----:B------:R-:W4:Y:S01]  /*b6c0*/  LDL R247, [R1+0xeb0] ;  /* 0x000eb00001f77983 */ /* 0x000f220000100800 */
[----:B------:R-:W-:Y:S01]  /*b6d0*/  @!P2 IMAD.MOV R18, RZ, RZ, -R18 ;  /* 0x000000ffff12a224 */ /* 0x000fe200078e0a12 */
[----:B--2---:R-:W-:Y:S01]  /*b6e0*/  ISETP.GE.AND P5, PT, R127, RZ, PT ;  /* 0x000000ff7f00720c */ /* 0x004fe20003fa6270 */
[----:B------:R-:W-:Y:S01]  /*b6f0*/  @!P4 IMAD.MOV R15, RZ, RZ, -R15 ;  /* 0x000000ffff0fc224 */ /* 0x000fe200078e0a0f */
[----:B------:R-:W2:Y:S01]  /*b700*/  LDL R127, [R1+0xb3c] ;  /* 0x000b3c00017f7983 */ /* 0x000ea20000100800 */
[----:B------:R-:W-:-:S02]  /*b710*/  @!P3 IMAD.MOV R16, RZ, RZ, -R16 ;  /* 0x000000ffff10b224 */ /* 0x000fc400078e0a10 */
[----:B------:R-:W-:Y:S01]  /*b720*/  @!P1 IMAD.MOV R17, RZ, RZ, -R17 ;  /* 0x000000ffff119224 */ /* 0x000fe200078e0a11 */
[----:B-1----:R-:W2:Y:S04]  /*b730*/  LDL R6, [R1+0xd24] ;  /* 0x000d240001067983 */ /* 0x002ea80000100800 */
[----:B------:R-:W2:Y:S04]  /*b740*/  LDL R3, [R1+0xb70] ;  /* 0x000b700001037983 */ /* 0x000ea80000100800 */
[----:B------:R-:W2:Y:S01]  /*b750*/  LDL R252, [R1+0xb6c] ;  /* 0x000b6c0001fc7983 */ /* 0x000ea20000100800 */
[----:B---3--:R-:W-:-:S03]  /*b760*/  ISETP.GE.AND P2, PT, R245, RZ, PT ;  /* 0x000000fff500720c */ /* 0x008fc60003f46270 */
[----:B------:R-:W3:Y:S01]  /*b770*/  LDL R245, [R1+0xbc0] ;  /* 0x000bc00001f57983 */ /* 0x000ee20000100800 */
[----:B------:R-:W-:Y:S02]  /*b780*/  ISETP.GE.AND P4, PT, R2, RZ, PT ;  /* 0x000000ff0200720c */ /* 0x000fe40003f86270 */
[----:B----4-:R-:W-:Y:S01]  /*b790*/  ISETP.GE.AND P3, PT, R0, RZ, PT ;  /* 0x000000ff0000720c */ /* 0x010fe20003f66270 */
[----:B------:R-:W4:Y:S01]  /*b7a0*/  LDL R2, [R1+0xb38] ;  /* 0x000b380001027983 */ /* 0x000f220000100800 */
[----:B------:R-:W-:-:S03]  /*b7b0*/  ISETP.GE.AND P1, PT, R249, RZ, PT ;  /* 0x000000fff900720c */ /* 0x000fc60003f26270 */
[----:B------:R-:W4:Y:S04]  /*b7c0*/  LDL R0, [R1+0xbb4] ;  /* 0x000bb40001007983 */ /* 0x000f280000100800 */
[----:B------:R-:W4:Y:S01]  /*b7d0*/  LDL R249, [R1+0xbbc] ;  /* 0x000bbc0001f97983 */ /* 0x000f220000100800 */
[----:B------:R-:W-:Y:S01]  /*b7e0*/  @!P5 IMAD.MOV R19, RZ, RZ, -R19 ;  /* 0x000000ffff13d224 */ /* 0x000fe200078e0a13 */
[----:B------:R-:W-:Y:S02]  /*b7f0*/  ISETP.GE.AND P5, PT, R248, RZ, PT ;  /* 0x000000fff800720c */ /* 0x000fe40003fa6270 */
[----:B------:R-:W-:Y:S01]  /*b800*/  @!P3 IMAD.MOV R21, RZ, RZ, -R21 ;  /* 0x000000ffff15b224 */ /* 0x000fe200078e0a15 */
[----:B------:R-:W-:Y:S01]  /*b810*/  ISETP.GE.AND P3, PT, R10, RZ, PT ;  /* 0x000000ff0a00720c */ /* 0x000fe20003f66270 */
[----:B------:R-:W-:Y:S01]  /*b820*/  @!P1 IMAD.MOV R22, RZ, RZ, -R22 ;  /* 0x000000ffff169224 */ /* 0x000fe200078e0a16 */
[----:B------:R-:W4:Y:S01]  /*b830*/  LDL R248, [R1+0xbc8] ;  /* 0x000bc80001f87983 */ /* 0x000f220000100800 */
[----:B------:R-:W-:-:S02]  /*b840*/  @!P4 IADD3 R20, -R20, RZ, RZ ;  /* 0x000000ff1414c210 */ /* 0x000fc40007ffe1ff */
[----:B------:R-:W-:Y:S01]  /*b850*/  ISETP.GE.AND P4, PT, R247, RZ, PT ;  /* 0x000000fff700720c */ /* 0x000fe20003f86270 */
[----:B------:R-:W4:Y:S04]  /*b860*/  LDL R10, [R1+0xbd8] ;  /* 0x000bd800010a7983 */ /* 0x000f280000100800 */
[----:B------:R-:W4:Y:S03]  /*b870*/  LDL R247, [R1+0xbcc] ;  /* 0x000bcc0001f77983 */ /* 0x000f260000100800 */
[----:B------:R-:W-:Y:S01]  /*b880*/  @!P3 IMAD.MOV R26, RZ, RZ, -R26 ;  /* 0x000000ffff1ab224 */ /* 0x000fe200078e0a1a */
[----:B--2---:R-:W-:Y:S02]  /*b890*/  ISETP.GE.AND P1, PT, R127, RZ, PT ;  /* 0x000000ff7f00720c */ /* 0x004fe40003f26270 */
[----:B------:R-:W2:Y:S01]  /*b8a0*/  LDL R127, [R1+0xbdc] ;  /* 0x000bdc00017f7983 */ /* 0x000ea20000100800 */
[----:B---3--:R-:W-:-:S03]  /*b8b0*/  ISETP.GE.AND P3, PT, R245, RZ, PT ;  /* 0x000000fff500720c */ /* 0x008fc60003f66270 */
[----:B------:R-:W3:Y:S01]  /*b8c0*/  LDL R245, [R1+0xc00] ;  /* 0x000c000001f57983 */ /* 0x000ee20000100800 */
[----:B------:R-:W-:Y:S01]  /*b8d0*/  @!P2 IMAD.MOV R23, RZ, RZ, -R23 ;  /* 0x000000ffff17a224 */ /* 0x000fe200078e0a17 */
[----:B----4-:R-:W-:Y:S01]  /*b8e0*/  ISETP.GE.AND P2, PT, R2, RZ, PT ;  /* 0x000000ff0200720c */ /* 0x010fe20003f46270 */
[----:B------:R-:W-:Y:S01]  /*b8f0*/  @!P5 IMAD.MOV R24, RZ, RZ, -R24 ;  /* 0x000000ffff18d224 */ /* 0x000fe200078e0a18 */
[----:B------:R-:W4:Y:S01]  /*b900*/  LDL R2, [R1+0xbe4] ;  /* 0x000be40001027983 */ /* 0x000f220000100800 */
[----:B------:R-:W-:Y:S01]  /*b910*/  @!P4 IMAD.MOV R25, RZ, RZ, -R25 ;  /* 0x000000ffff19c224 */ /* 0x000fe200078e0a19 */
[----:B------:R-:W-:Y:S02]  /*b920*/  ISETP.GE.AND P5, PT, R0, RZ, PT ;  /* 0x000000ff0000720c */ /* 0x000fe40003fa6270 */
[----:B------:R-:W4:Y:S01]  /*b930*/  LDL R0, [R1+0xbe8] ;  /* 0x000be80001007983 */ /* 0x000f220000100800 */
[----:B------:R-:W-:-:S03]  /*b940*/  ISETP.GE.AND P4, PT, R249, RZ, PT ;  /* 0x000000fff900720c */ /* 0x000fc60003f86270 */
[----:B------:R-:W4:Y:S01]  /*b950*/  LDL R249, [R1+0xbf0] ;  /* 0x000bf00001f97983 */ /* 0x000f220000100800 */
[----:B------:R-:W-:Y:S02]  /*b960*/  @!P1 IMAD.MOV R27, RZ, RZ, -R27 ;  /* 0x000000ffff1b9224 */ /* 0x000fe400078e0a1b */
[----:B------:R-:W-:Y:S01]  /*b970*/  @!P2 IMAD.MOV R28, RZ, RZ, -R28 ;  /* 0x000000ffff1ca224 */ /* 0x000fe200078e0a1c */
[----:B------:R-:W-:-:S03]  /*b980*/  ISETP.GE.AND P1, PT, R248, RZ, PT ;  /* 0x000000fff800720c */ /* 0x000fc60003f26270 */
[----:B------:R-:W-:Y:S01]  /*b990*/  @!P5 IMAD.MOV R29, RZ, RZ, -R29 ;  /* 0x000000ffff1dd224 */ /* 0x000fe200078e0a1d */
[----:B------:R-:W4:Y:S01]  /*b9a0*/  LDL R248, [R1+0xc04] ;  /* 0x000c040001f87983 */ /* 0x000f220000100800 */
[----:B------:R-:W-:Y:S02]  /*b9b0*/  ISETP.GE.AND P5, PT, R10, RZ, PT ;  /* 0x000000ff0a00720c */ /* 0x000fe40003fa6270 */
[----:B------:R-:W-:Y:S01]  /*b9c0*/  @!P4 IADD3 R30, -R30, RZ, RZ ;  /* 0x000000ff1e1ec210 */ /* 0x000fe20007ffe1ff */
[----:B------:R-:W4:Y:S01]  /*b9d0*/  LDL R10, [R1+0xc0c] ;  /* 0x000c0c00010a7983 */ /* 0x000f220000100800 */
[----:B------:R-:W-:-:S03]  /*b9e0*/  ISETP.GE.AND P2, PT, R247, RZ, PT ;  /* 0x000000fff700720c */ /* 0x000fc60003f46270 */
[----:B------:R-:W4:Y:S06]  /*b9f0*/  LDL R247, [R1+0xc08] ;  /* 0x000c080001f77983 */ /* 0x000f2c0000100800 */
        /* <DEDUP_REMOVED lines=19> */
[----:B------:R-:W-:Y:S01]  /*bb30*/  ISETP.GE.AND P1, PT, R10, RZ, PT ;  /* 0x000000ff0a00720c */ /* 0x000fe20003f26270 */
[----:B------:R-:W-:Y:S02]  /*bb40*/  @!P2 IMAD.MOV R38, RZ, RZ, -R38 ;  /* 0x000000ffff26a224 */ /* 0x000fe400078e0a26 */
        /* <DEDUP_REMOVED lines=9> */
[----:B------:R-:W-:Y:S01]  /*bbe0*/  @!P4 IADD3 R40, -R40, RZ, RZ ;  /* 0x000000ff2828c210 */ /* 0x000fe20007ffe1ff */
[----:B------:R-:W-:Y:S01]  /*bbf0*/  @!P3 IMAD.MOV R41, RZ, RZ, -R41 ;  /* 0x000000ffff29b224 */ /* 0x000fe200078e0a29 */
[----:B----4-:R-:W-:Y:S02]  /*bc00*/  ISETP.GE.AND P5, PT, R2, RZ, PT ;  /* 0x000000ff0200720c */ /* 0x010fe40003fa6270 */
[----:B------:R-:W-:Y:S01]  /*bc10*/  ISETP.GE.AND P4, PT, R0, RZ, PT ;  /* 0x000000ff0000720c */ /* 0x000fe20003f86270 */
[----:B------:R-:W4:Y:S01]  /*bc20*/  LDL R2, [R1+0xc58] ;  /* 0x000c580001027983 */ /* 0x000f220000100800 */
[----:B------:R-:W-:-:S03]  /*bc30*/  ISETP.GE.AND P3, PT, R249, RZ, PT ;  /* 0x000000fff900720c */ /* 0x000fc60003f66270 */
[----:B------:R-:W4:Y:S04]  /*bc40*/  LDL R0, [R1+0xc5c] ;  /* 0x000c5c0001007983 */ /* 0x000f280000100800 */
[----:B------:R-:W4:Y:S01]  /*bc50*/  LDL R249, [R1+0xc64] ;  /* 0x000c640001f97983 */ /* 0x000f220000100800 */
[----:B------:R-:W-:Y:S01]  /*bc60*/  @!P2 IMAD.MOV R43, RZ, RZ, -R43 ;  /* 0x000000ffff2ba224 */ /* 0x000fe200078e0a2b */
[----:B------:R-:W-:Y:S02]  /*bc70*/  ISETP.GE.AND P2, PT, R248, RZ, PT ;  /* 0x000000fff800720c */ /* 0x000fe40003f46270 */
[----:B------:R-:W-:Y:S01]  /*bc80*/  @!P4 IMAD.MOV R45, RZ, RZ, -R45 ;  /* 0x000000ffff2dc224 */ /* 0x000fe200078e0a2d */
[----:B------:R-:W4:Y:S01]  /*bc90*/  LDL R248, [R1+0xc74] ;  /* 0x000c740001f87983 */ /* 0x000f220000100800 */
[----:B------:R-:W-:Y:S01]  /*bca0*/  @!P5 IMAD.MOV R44, RZ, RZ, -R44 ;  /* 0x000000ffff2cd224 */ /* 0x000fe200078e0a2c */
[----:B------:R-:W-:Y:S01]  /*bcb0*/  ISETP.GE.AND P4, PT, R10, RZ, PT ;  /* 0x000000ff0a00720c */ /* 0x000fe20003f86270 */
[----:B------:R-:W-:Y:S01]  /*bcc0*/  @!P3 IMAD.MOV R46, RZ, RZ, -R46 ;  /* 0x000000ffff2eb224 */ /* 0x000fe200078e0a2e */
[----:B------:R-:W4:Y:S01]  /*bcd0*/  LDL R10, [R1+0xc80] ;  /* 0x000c8000010a7983 */ /* 0x000f220000100800 */
[----:B------:R-:W-:-:S03]  /*bce0*/  ISETP.GE.AND P5, PT, R247, RZ, PT ;  /* 0x000000fff700720c */ /* 0x000fc60003fa6270 */
[----:B------:R-:W4:Y:S07]  /*bcf0*/  LDL R247, [R1+0xc78] ;  /* 0x000c780001f77983 */ /* 0x000f2e0000100800 */
[----:B------:R-:W-:Y:S02]  /*bd00*/  @!P4 IADD3 R50, -R50, RZ, RZ ;  /* 0x000000ff3232c210 */ /* 0x000fe40007ffe1ff */
[----:B--2---:R-:W-:Y:S02]  /*bd10*/  ISETP.GE.AND P3, PT, R127, RZ, PT ;  /* 0x000000ff7f00720c */ /* 0x004fe40003f66270 */
[----:B------:R-:W2:Y:S01]  /*bd20*/  LDL R127, [R1+0xc8c] ;  /* 0x000c8c00017f7983 */ /* 0x000ea20000100800 */
[----:B---3--:R-:W-:-:S03]  /*bd30*/  ISETP.GE.AND P4, PT, R245, RZ, PT ;  /* 0x000000fff500720c */ /* 0x008fc60003f86270 */
[----:B------:R-:W3:Y:S01]  /*bd40*/  LDL R245, [R1+0xc9c] ;  /* 0x000c9c0001f57983 */ /* 0x000ee20000100800 */
[----:B------:R-:W-:Y:S02]  /*bd50*/  @!P1 IMAD.MOV R47, RZ, RZ, -R47 ;  /* 0x000000ffff2f9224 */ /* 0x000fe400078e0a2f */
[----:B------:R-:W-:Y:S02]  /*bd60*/  @!P2 IMAD.MOV R48, RZ, RZ, -R48 ;  /* 0x000000ffff30a224 */ /* 0x000fe400078e0a30 */
[----:B------:R-:W-:Y:S01]  /*bd70*/  @!P5 IMAD.MOV R49, RZ, RZ, -R49 ;  /* 0x000000ffff31d224 */ /* 0x000fe200078e0a31 */
[----:B----4-:R-:W-:Y:S02]  /*bd80*/  ISETP.GE.AND P1, PT, R2, RZ, PT ;  /* 0x000000ff0200720c */ /* 0x010fe40003f26270 */
[----:B------:R-:W4:Y:S01]  /*bd90*/  LDL R2, [R1+0xc90] ;  /* 0x000c900001027983 */ /* 0x000f220000100800 */
[----:B------:R-:W-:-:S03]  /*bda0*/  ISETP.GE.AND P2, PT, R0, RZ, PT ;  /* 0x000000ff0000720c */ /* 0x000fc60003f46270 */
[----:B------:R-:W4:Y:S01]  /*bdb0*/  LDL R0, [R1+0xc94] ;  /* 0x000c940001007983 */ /* 0x000f220000100800 */
[----:B------:R-:W-:-:S03]  /*bdc0*/  ISETP.GE.AND P5, PT, R249, RZ, PT ;  /* 0x000000fff900720c */ /* 0x000fc60003fa6270 */
[----:B------:R-:W4:Y:S01]  /*bdd0*/  LDL R249, [R1+0xc98] ;  /* 0x000c980001f97983 */ /* 0x000f220000100800 */
[----:B------:R-:W-:Y:S01]  /*bde0*/  @!P3 IMAD.MOV R51, RZ, RZ, -R51 ;  /* 0x000000ffff33b224 */ /* 0x000fe200078e0a33 */
[----:B------:R-:W-:Y:S01]  /*bdf0*/  ISETP.GE.AND P3, PT, R248, RZ, PT ;  /* 0x000000fff800720c */ /* 0x000fe20003f66270 */
[----:B------:R-:W-:Y:S01]  /*be00*/  @!P1 IMAD.MOV R52, RZ, RZ, -R52 ;  /* 0x000000ffff349224 */ /* 0x000fe200078e0a34 */
[----:B------:R-:W4:Y:S02]  /*be10*/  LDL R248, [R1+0xcb4] ;  /* 0x000cb40001f87983 */ /* 0x000f240000100800 */
[----:B------:R-:W-:Y:S01]  /*be20*/  @!P2 IMAD.MOV R53, RZ, RZ, -R53 ;  /* 0x000000ffff35a224 */ /* 0x000fe200078e0a35 */
[----:B------:R-:W-:Y:S02]  /*be30*/  ISETP.GE.AND P2, PT, R10, RZ, PT ;  /* 0x000000ff0a00720c */ /* 0x000fe40003f46270 */
[----:B------:R-:W4:Y:S01]  /*be40*/  LDL R10, [R1+0xcbc] ;  /* 0x000cbc00010a7983 */ /* 0x000f220000100800 */
[----:B------:R-:W-:Y:S01]  /*be50*/  @!P5 IMAD.MOV R54, RZ, RZ, -R54 ;  /* 0x000000ffff36d224 */ /* 0x000fe200078e0a36 */
[----:B------:R-:W-:-:S02]  /*be60*/  ISETP.GE.AND P1, PT, R247, RZ, PT ;  /* 0x000000fff700720c */ /* 0x000fc40003f26270 */
[----:B------:R-:W4:Y:S07]  /*be70*/  LDL R247, [R1+0xcb8] ;  /* 0x000cb80001f77983 */ /* 0x000f2e0000100800 */
[----:B------:R-:W-:Y:S01]  /*be80*/  @!P2 IMAD.MOV R58, RZ, RZ, -R58 ;  /* 0x000000ffff3aa224 */ /* 0x000fe200078e0a3a */
        /* <DEDUP_REMOVED lines=14> */
[----:B------:R-:W-:Y:S02]  /*bf70*/  ISETP.GE.AND P5, PT, R248, RZ, PT ;  /* 0x000000fff800720c */ /* 0x000fe40003fa6270 */
[----:B------:R-:W4:Y:S01]  /*bf80*/  LDL R248, [R1+0xce8] ;  /* 0x000ce80001f87983 */ /* 0x000f220000100800 */
[----:B------:R-:W-:Y:S01]  /*bf90*/  @!P4 IADD3 R60, -R60, RZ, RZ ;  /* 0x000000ff3c3cc210 */ /* 0x000fe20007ffe1ff */
        /* <DEDUP_REMOVED lines=27> */
[----:B------:R-:W-:-:S02]  /*c150*/  @!P4 IADD3 R70, -R70, RZ, RZ ;  /* 0x000000ff4646c210 */ /* 0x000fc40007ffe1ff */
[----:B------:R-:W-:Y:S02]  /*c160*/  ISETP.GE.AND P2, PT, R247, RZ, PT ;  /* 0x000000fff700720c */ /* 0x000fe40003f46270 */
[----:B------:R-:W4:Y:S06]  /*c170*/  LDL R247, [R1+0xd20] ;  /* 0x000d200001f77983 */ /* 0x000f2c0000100800 */
        /* <DEDUP_REMOVED lines=298> */
[----:B------:R-:W-:Y:S02]  /*d420*/  ISETP.GE.AND P2, PT, R0, RZ, PT ;  /* 0x000000ff0000720c */ /* 0x000fe40003f46270 */
[----:B------:R-:W-:-:S02]  /*d430*/  ISETP.GE.AND P5, PT, R249, RZ, PT ;  /* 0x000000fff900720c */ /* 0x000fc40003fa6270 */
[----:B------:R-:W4:Y:S01]  /*d440*/  LDL R249, [R1+0xd0c] ;  /* 0x000d0c0001f97983 */ /* 0x000f220000100800 */
[----:B------:R-:W-:Y:S01]  /*d450*/  @!P3 IMAD.MOV R173, RZ, RZ, -R173 ;  /* 0x000000ffffadb224 */ /* 0x000fe200078e0aad */
[----:B------:R-:W-:-:S04]  /*d460*/  ISETP.GE.AND P3, PT, R248, RZ, PT ;  /* 0x000000fff800720c */ /* 0x000fc80003f66270 */
[----:B------:R-:W-:Y:S01]  /*d470*/  @!P1 IMAD.MOV R174, RZ, RZ, -R174 ;  /* 0x000000ffffae9224 */ /* 0x000fe200078e0aae */
[----:B------:R-:W4:Y:S02]  /*d480*/  LDL R248, [R1+0xcfc] ;  /* 0x000cfc0001f87983 */ /* 0x000f240000100800 */
[----:B------:R-:W-:Y:S01]  /*d490*/  @!P2 IMAD.MOV R175, RZ, RZ, -R175 ;  /* 0x000000ffffafa224 */ /* 0x000fe200078e0aaf */
[----:B------:R-:W-:Y:S02]  /*d4a0*/  ISETP.GE.AND P2, PT, R10, RZ, PT ;  /* 0x000000ff0a00720c */ /* 0x000fe40003f46270 */
[----:B------:R-:W4:Y:S01]  /*d4b0*/  LDL R10, [R1+0xce4] ;  /* 0x000ce400010a7983 */ /* 0x000f220000100800 */
[----:B------:R-:W-:Y:S01]  /*d4c0*/  @!P5 IMAD.MOV R176, RZ, RZ, -R176 ;  /* 0x000000ffffb0d224 */ /* 0x000fe200078e0ab0 */
[----:B------:R-:W-:Y:S02]  /*d4d0*/  ISETP.GE.AND P1, PT, R247, RZ, PT ;  /* 0x000000fff700720c */ /* 0x000fe40003f26270 */
[----:B------:R-:W4:Y:S07]  /*d4e0*/  LDL R247, [R1+0xcf0] ;  /* 0x000cf00001f77983 */ /* 0x000f2e0000100800 */
[----:B------:R-:W-:Y:S01]  /*d4f0*/  @!P2 IMAD.MOV R180, RZ, RZ, -R180 ;  /* 0x000000ffffb4a224 */ /* 0x000fe200078e0ab4 */
[----:B--2---:R-:W-:-:S02]  /*d500*/  ISETP.GE.AND P5, PT, R127, RZ, PT ;  /* 0x000000ff7f00720c */ /* 0x004fc40003fa6270 */
[----:B------:R-:W2:Y:S01]  /*d510*/  LDL R127, [R1+0xcd8] ;  /* 0x000cd800017f7983 */ /* 0x000ea20000100800 */
[----:B---3--:R-:W-:-:S03]  /*d520*/  ISETP.GE.AND P2, PT, R245, RZ, PT ;  /* 0x000000fff500720c */ /* 0x008fc60003f46270 */
[----:B------:R-:W3:Y:S01]  /*d530*/  LDL R245, [R1+0xcb0] ;  /* 0x000cb00001f57983 */ /* 0x000ee20000100800 */
[----:B------:R-:W-:Y:S02]  /*d540*/  IMAD.MOV.U32 R0, RZ, RZ, R177 ;  /* 0x000000ffff007224 */ /* 0x000fe400078e00b1 */
[----:B------:R-:W-:Y:S02]  /*d550*/  @!P3 IMAD.MOV R178, RZ, RZ, -R178 ;  /* 0x000000ffffb2b224 */ /* 0x000fe400078e0ab2 */
[----:B------:R-:W-:Y:S01]  /*d560*/  @!P1 IMAD.MOV R179, RZ, RZ, -R179 ;  /* 0x000000ffffb39224 */ /* 0x000fe200078e0ab3 */
[----:B----4-:R-:W-:Y:S01]  /*d570*/  ISETP.GE.AND P3, PT, R2, RZ, PT ;  /* 0x000000ff0200720c */ /* 0x010fe20003f66270 */
[----:B------:R-:W-:Y:S01]  /*d580*/  @!P4 IMAD.MOV R0, RZ, RZ, -R0 ;  /* 0x000000ffff00c224 */ /* 0x000fe200078e0a00 */
[----:B------:R-:W4:Y:S01]  /*d590*/  LDL R2, [R1+0xccc] ;  /* 0x000ccc0001027983 */ /* 0x000f220000100800 */
[----:B------:R-:W-:-:S03]  /*d5a0*/  ISETP.GE.AND P4, PT, R6, RZ, PT ;  /* 0x000000ff0600720c */ /* 0x000fc60003f86270 */
[----:B------:R-:W4:Y:S01]  /*d5b0*/  LDL R6, [R1+0xcd0] ;  /* 0x000cd00001067983 */ /* 0x000f220000100800 */
[----:B------:R-:W-:-:S03]  /*d5c0*/  ISETP.GE.AND P1, PT, R249, RZ, PT ;  /* 0x000000fff900720c */ /* 0x000fc60003f26270 */
[----:B------:R-:W4:Y:S01]  /*d5d0*/  LDL R249, [R1+0xcc8] ;  /* 0x000cc80001f97983 */ /* 0x000f220000100800 */
[----:B------:R-:W-:Y:S02]  /*d5e0*/  @!P5 IADD3 R181, -R181, RZ, RZ ;  /* 0x000000ffb5b5d210 */ /* 0x000fe40007ffe1ff */
[----:B------:R-:W-:Y:S01]  /*d5f0*/  @!P3 IMAD.MOV R183, RZ, RZ, -R183 ;  /* 0x000000ffffb7b224 */ /* 0x000fe200078e0ab7 */
[----:B------:R-:W-:Y:S02]  /*d600*/  ISETP.GE.AND P5, PT, R248, RZ, PT ;  /* 0x000000fff800720c */ /* 0x000fe40003fa6270 */
[----:B------:R-:W4:Y:S01]  /*d610*/  LDL R248, [R1+0xcac] ;  /* 0x000cac0001f87983 */ /* 0x000f220000100800 */
        /* <DEDUP_REMOVED lines=20> */
[----:B------:R-:W-:Y:S02]  /*d760*/  @!P1 IMAD.MOV R189, RZ, RZ, -R189 ;  /* 0x000000ffffbd9224 */ /* 0x000fe400078e0abd */
[----:B------:R-:W-:Y:S02]  /*d770*/  @!P5 IADD3 R191, -R191, RZ, RZ ;  /* 0x000000ffbfbfd210 */ /* 0x000fe40007ffe1ff */
[----:B------:R-:W-:Y:S02]  /*d780*/  ISETP.GE.AND P1, PT, R248, RZ, PT ;  /* 0x000000fff800720c */ /* 0x000fe40003f26270 */
[----:B------:R-:W4:Y:S01]  /*d790*/  LDL R248, [R1+0xc6c] ;  /* 0x000c6c0001f87983 */ /* 0x000f220000100800 */
[----:B------:R-:W-:Y:S01]  /*d7a0*/  ISETP.GE.AND P5, PT, R10, RZ, PT ;  /* 0x000000ff0a00720c */ /* 0x000fe20003fa6270 */
[----:B------:R-:W-:Y:S02]  /*d7b0*/  @!P2 IMAD.MOV R190, RZ, RZ, -R190 ;  /* 0x000000ffffbea224 */ /* 0x000fe400078e0abe */
[----:B------:R-:W-:Y:S01]  /*d7c0*/  @!P4 IMAD.MOV R192, RZ, RZ, -R192 ;  /* 0x000000ffffc0c224 */ /* 0x000fe200078e0ac0 */
[----:B------:R-:W4:Y:S01]  /*d7d0*/  LDL R10, [R1+0xc54] ;  /* 0x000c5400010a7983 */ /* 0x000f220000100800 */
[----:B------:R-:W-:-:S03]  /*d7e0*/  ISETP.GE.AND P2, PT, R247, RZ, PT ;  /* 0x000000fff700720c */ /* 0x000fc60003f46270 */
[----:B------:R-:W4:Y:S05]  /*d7f0*/  LDL R247, [R1+0xc60] ;  /* 0x000c600001f77983 */ /* 0x000f2a0000100800 */
        /* <DEDUP_REMOVED lines=15> */
[----:B------:R-:W-:Y:S01]  /*d8f0*/  @!P1 IMAD.MOV R199, RZ, RZ, -R199 ;  /* 0x000000ffffc79224 */ /* 0x000fe200078e0ac7 */
[----:B------:R-:W-:Y:S02]  /*d900*/  ISETP.GE.AND P4, PT, R248, RZ, PT ;  /* 0x000000fff800720c */ /* 0x000fe40003f86270 */
[----:B------:R-:W4:Y:S01]  /*d910*/  LDL R248, [R1+0xc1c] ;  /* 0x000c1c0001f87983 */ /* 0x000f220000100800 */
[----:B------:R-:W-:Y:S01]  /*d920*/  @!P3 IMAD.MOV R198, RZ, RZ, -R198 ;  /* 0x000000ffffc6b224 */ /* 0x000fe200078e0ac6 */
[----:B------:R-:W-:Y:S02]  /*d930*/  ISETP.GE.AND P1, PT, R10, RZ, PT ;  /* 0x000000ff0a00720c */ /* 0x000fe40003f26270 */
[----:B------:R-:W-:Y:S01]  /*d940*/  @!P2 IMAD.MOV R200, RZ, RZ, -R200 ;  /* 0x000000ffffc8a224 */ /* 0x000fe200078e0ac8 */
        /* <DEDUP_REMOVED lines=8> */
[----:B------:R-:W-:Y:S02]  /*d9d0*/  @!P4 IMAD.MOV R202, RZ, RZ, -R202 ;  /* 0x000000ffffcac224 */ /* 0x000fe400078e0aca */
[----:B------:R-:W-:Y:S01]  /*d9e0*/  @!P3 IMAD.MOV R203, RZ, RZ, -R203 ;  /* 0x000000ffffcbb224 */ /* 0x000fe200078e0acb */
[----:B------:R-:W-:Y:S02]  /*d9f0*/  @!P5 IADD3 R201, -R201, RZ, RZ ;  /* 0x000000ffc9c9d210 */ /* 0x000fe40007ffe1ff */
        /* <DEDUP_REMOVED lines=71> */
[----:B----4-:R-:W-:Y:S01]  /*de70*/  ISETP.GE.AND P2, PT, R6, RZ, PT ;  /* 0x000000ff0600720c */ /* 0x010fe20003f46270 */
[----:B------:R-:W-:Y:S01]  /*de80*/  @!P5 IMAD.MOV R226, RZ, RZ, -R226 ;  /* 0x000000ffffe2d224 */ /* 0x000fe200078e0ae2 */
[----:B------:R-:W-:Y:S01]  /*de90*/  ISETP.GE.AND P4, PT, R249, RZ, PT ;  /* 0x000000fff900720c */ /* 0x000fe20003f86270 */
[----:B------:R-:W-:Y:S01]  /*dea0*/  @!P1 IMAD.MOV R229, RZ, RZ, -R229 ;  /* 0x000000ffffe59224 */ /* 0x000fe200078e0ae5 */
[----:B------:R-:W-:Y:S01]  /*deb0*/  ISETP.GE.AND P5, PT, R2, RZ, PT ;  /* 0x000000ff0200720c */ /* 0x000fe20003fa6270 */
[----:B------:R-:W4:Y:S04]  /*dec0*/  LDL R249, [R1+0xb64] ;  /* 0x000b640001f97983 */ /* 0x000f280000100800 */
[----:B------:R-:W4:Y:S01]  /*ded0*/  LDL R2, [R1+0xb68] ;  /* 0x000b680001027983 */ /* 0x000f220000100800 */
[----:B------:R-:W-:-:S03]  /*dee0*/  ISETP.GE.AND P1, PT, R248, RZ, PT ;  /* 0x000000fff800720c */ /* 0x000fc60003f26270 */
[----:B------:R-:W-:Y:S01]  /*def0*/  @!P2 IMAD.MOV R230, RZ, RZ, -R230 ;  /* 0x000000ffffe6a224 */ /* 0x000fe200078e0ae6 */
[----:B------:R-:W4:Y:S01]  /*df00*/  LDL R248, [R1+0xb5c] ;  /* 0x000b5c0001f87983 */ /* 0x000f220000100800 */
[----:B------:R-:W-:-:S03]  /*df10*/  @!P4 IMAD.MOV R232, RZ, RZ, -R232 ;  /* 0x000000ffffe8c224 */ /* 0x000fc600078e0ae8 */
[----:B------:R-:W4:Y:S01]  /*df20*/  LDL R6, [R1+0xb54] ;  /* 0x000b540001067983 */ /* 0x000f220000100800 */
[----:B------:R-:W-:-:S03]  /*df30*/  ISETP.GE.AND P2, PT, R247, RZ, PT ;  /* 0x000000fff700720c */ /* 0x000fc60003f46270 */
[----:B------:R-:W4:Y:S01]  /*df40*/  LDL R247, [R1+0xb58] ;  /* 0x000b580001f77983 */ /* 0x000f220000100800 */
[----:B--2---:R-:W-:-:S03]  /*df50*/  ISETP.GE.AND P4, PT, R127, RZ, PT ;  /* 0x000000ff7f00720c */ /* 0x004fc60003f86270 */
[----:B------:R-:W2:Y:S10]  /*df60*/  LDL R127, [R1+0xb50] ;  /* 0x000b5000017f7983 */ /* 0x000eb40000100800 */
[----:B------:R-:W-:Y:S01]  /*df70*/  @!P4 IMAD.MOV R237, RZ, RZ, -R237 ;  /* 0x000000ffffedc224 */ /* 0x000fe200078e0aed */
[----:B---3--:R-:W-:-:S02]  /*df80*/  ISETP.GE.AND P4, PT, R245, RZ, PT ;  /* 0x000000fff500720c */ /* 0x008fc40003f86270 */
[----:B------:R-:W3:Y:S01]  /*df90*/  LDL R245, [R1+0xb4c] ;  /* 0x000b4c0001f57983 */ /* 0x000ee20000100800 */
[----:B------:R-:W-:Y:S01]  /*dfa0*/  @!P5 IADD3 R231, -R231, RZ, RZ ;  /* 0x000000ffe7e7d210 */ /* 0x000fe20007ffe1ff */
[----:B------:R-:W-:Y:S01]  /*dfb0*/  @!P3 IMAD.MOV R233, RZ, RZ, -R233 ;  /* 0x000000ffffe9b224 */ /* 0x000fe200078e0ae9 */
[----:B------:R-:W-:Y:S01]  /*dfc0*/  ISETP.GE.AND P5, PT, R10, RZ, PT ;  /* 0x000000ff0a00720c */ /* 0x000fe20003fa6270 */
[----:B------:R-:W-:Y:S01]  /*dfd0*/  @!P1 IMAD.MOV R234, RZ, RZ, -R234 ;  /* 0x000000ffffea9224 */ /* 0x000fe200078e0aea */
[----:B------:R-:W-:Y:S01]  /*dfe0*/  ISETP.GE.AND P3, PT, R3, RZ, PT ;  /* 0x000000ff0300720c */ /* 0x000fe20003f66270 */
[----:B------:R-:W-:Y:S01]  /*dff0*/  @!P2 IMAD.MOV R235, RZ, RZ, -R235 ;  /* 0x000000ffffeba224 */ /* 0x000fe200078e0aeb */
[----:B------:R-:W-:Y:S01]  /*e000*/  ISETP.GE.AND P1, PT, R252, RZ, PT ;  /* 0x000000fffc00720c */ /* 0x000fe20003f26270 */
[----:B------:R-:W3:Y:S08]  /*e010*/  LDL R10, [R1+0xab0] ;  /* 0x000ab000010a7983 */ /* 0x000ef00000100800 */
[----:B------:R-:W-:Y:S01]  /*e020*/  @!P5 IMAD.MOV R236, RZ, RZ, -R236 ;  /* 0x000000ffffecd224 */ /* 0x000fe200078e0aec */
[----:B----4-:R-:W-:-:S02]  /*e030*/  ISETP.GE.AND P5, PT, R249, RZ, PT ;  /* 0x000000fff900720c */ /* 0x010fc40003fa6270 */
[----:B------:R-:W-:Y:S01]  /*e040*/  ISETP.GE.AND P2, PT, R2, RZ, PT ;  /* 0x000000ff0200720c */ /* 0x000fe20003f46270 */
[----:B------:R-:W-:Y:S01]  /*e050*/  @!P3 IMAD.MOV R238, RZ, RZ, -R238 ;  /* 0x000000ffffeeb224 */ /* 0x000fe200078e0aee */
[----:B------:R-:W4:Y:S01]  /*e060*/  LDL R249, [R1+0xb48] ;  /* 0x000b480001f97983 */ /* 0x000f220000100800 */
[----:B------:R-:W-:Y:S01]  /*e070*/  @!P1 IMAD.MOV R239, RZ, RZ, -R239 ;  /* 0x000000ffffef9224 */ /* 0x000fe200078e0aef */
[----:B------:R-:W-:Y:S02]  /*e080*/  ISETP.GE.AND P3, PT, R248, RZ, PT ;  /* 0x000000fff800720c */ /* 0x000fe40003f66270 */
[----:B------:R-:W4:Y:S04]  /*e090*/  LDL R248, [R1+0xb44] ;  /* 0x000b440001f87983 */ /* 0x000f280000100800 */
[----:B------:R-:W4:Y:S01]  /*e0a0*/  LDL R2, [R1+0xab4] ;  /* 0x000ab40001027983 */ /* 0x000f220000100800 */
[----:B------:R-:W-:-:S03]  /*e0b0*/  ISETP.GE.AND P1, PT, R247, RZ, PT ;  /* 0x000000fff700720c */ /* 0x000fc60003f26270 */
[----:B------:R-:W4:Y:S04]  /*e0c0*/  LDL R247, [R1+0xb40] ;  /* 0x000b400001f77983 */ /* 0x000f280000100800 */
[----:B------:R-:W4:Y:S04]  /*e0d0*/  LDL.LU R12, [R1+0x30] ;  /* 0x00003000010c7983 */ /* 0x000f280000300800 */
[----:B------:R-:W4:Y:S04]  /*e0e0*/  LDL.LU R9, [R1+0x28] ;  /* 0x0000280001097983 */ /* 0x000f280000300800 */
[----:B------:R-:W4:Y:S01]  /*e0f0*/  LDL.LU R8, [R1+0x24] ;  /* 0x0000240001087983 */ /* 0x000f220000300800 */
[----:B------:R-:W-:-:S03]  /*e100*/  @!P2 IMAD.MOV R240, RZ, RZ, -R240 ;  /* 0x000000fffff0a224 */ /* 0x000fc600078e0af0 */
[----:B------:R-:W4:Y:S01]  /*e110*/  LDL.LU R7, [R1+0x20] ;  /* 0x0000200001077983 */ /* 0x000f220000300800 */
[----:B------:R-:W-:-:S03]  /*e120*/  ISETP.GE.AND P2, PT, R6, RZ, PT ;  /* 0x000000ff0600720c */ /* 0x000fc60003f46270 */
[----:B------:R-:W4:Y:S01]  /*e130*/  LDL.LU R5, [R1+0x1c] ;  /* 0x00001c0001057983 */ /* 0x000f220000300800 */
[----:B------:R-:W-:-:S03]  /*e140*/  @!P5 IADD3 R241, -R241, RZ, RZ ;  /* 0x000000fff1f1d210 */ /* 0x000fc60007ffe1ff */
[----:B------:R-:W4:Y:S01]  /*e150*/  LDL.LU R4, [R1+0x18] ;  /* 0x0000180001047983 */ /* 0x000f220000300800 */
[----:B------:R-:W-:-:S03]  /*e160*/  IMAD R177, R126, 0x2, R250 ;  /* 0x000000027eb17824 */ /* 0x000fc600078e02fa */
[----:B------:R-:W4:Y:S01]  /*e170*/  LDL.LU R3, [R1+0x14] ;  /* 0x0000140001037983 */ /* 0x000f220000300800 */
[----:B------:R-:W-:-:S03]  /*e180*/  @!P3 IMAD.MOV R243, RZ, RZ, -R243 ;  /* 0x000000fffff3b224 */ /* 0x000fc600078e0af3 */
[----:B------:R-:W4:Y:S04]  /*e190*/  LDL.LU R252, [R1+0x10] ;  /* 0x0000100001fc7983 */ /* 0x000f280000300800 */
[----:B------:R-:W4:Y:S01]  /*e1a0*/  LDL.LU R6, [R1+0xc] ;  /* 0x00000c0001067983 */ /* 0x000f220000300800 */
[----:B--2---:R-:W-:-:S03]  /*e1b0*/  ISETP.GE.AND P5, PT, R127, RZ, PT ;  /* 0x000000ff7f00720c */ /* 0x004fc60003fa6270 */
[----:B------:R-:W2:Y:S04]  /*e1c0*/  LDL.LU R127, [R1+0x8] ;  /* 0x00000800017f7983 */ /* 0x000ea80000300800 */
[----:B------:R-:W2:Y:S01]  /*e1d0*/  LDL.LU R250, [R1+0xf7c] ;  /* 0x000f7c0001fa7983 */ /* 0x000ea20000300800 */
[----:B---3--:R-:W-:-:S03]  /*e1e0*/  ISETP.GE.AND P3, PT, R245, RZ, PT ;  /* 0x000000fff500720c */ /* 0x008fc60003f66270 */
[----:B------:R-:W3:Y:S01]  /*e1f0*/  LDL.LU R245, [R1+0xf78] ;  /* 0x000f780001f57983 */ /* 0x000ee20000300800 */
[----:B------:R-:W-:Y:S02]  /*e200*/  ISETP.NE.AND P0, PT, RZ, UR43, PT ;  /* 0x0000002bff007c0c */ /* 0x000fe4000bf05270 */
[----:B------:R-:W-:Y:S01]  /*e210*/  LOP3.LUT R251, RZ, UR43, RZ, 0x33, !PT ;  /* 0x0000002bfffb7c12 */ /* 0x000fe2000f8e33ff */
[----:B------:R-:W-:Y:S02]  /*e220*/  @!P1 IMAD.MOV R244, RZ, RZ, -R244 ;  /* 0x000000fffff49224 */ /* 0x000fe400078e0af4 */
[----:B------:R-:W-:Y:S01]  /*e230*/  @!P5 IMAD.MOV R246, RZ, RZ, -R246 ;  /* 0x000000fffff6d224 */ /* 0x000fe200078e0af6 */
[----:B----4-:R-:W-:Y:S02]  /*e240*/  ISETP.GE.AND P1, PT, R249, RZ, PT ;  /* 0x000000fff900720c */ /* 0x010fe40003f26270 */
[----:B------:R-:W4:Y:S01]  /*e250*/  LDL.LU R249, [R1+0xf74] ;  /* 0x000f740001f97983 */ /* 0x000f220000300800 */
[----:B------:R-:W-:-:S02]  /*e260*/  ISETP.GE.AND P5, PT, R2, RZ, PT ;  /* 0x000000ff0200720c */ /* 0x000fc40003fa6270 */
[----:B------:R-:W-:Y:S02]  /*e270*/  ISETP.GE.AND P6, PT, R247, RZ, PT ;  /* 0x000000fff700720c */ /* 0x000fe40003fc6270 */
[C---:B------:R-:W-:Y:S02]  /*e280*/  SEL R12, R251.reuse, R12, !P0 ;  /* 0x0000000cfb0c7207 */ /* 0x040fe40004000000 */
[C---:B------:R-:W-:Y:S02]  /*e290*/  SEL R9, R251.reuse, R9, !P0 ;  /* 0x00000009fb097207 */ /* 0x040fe40004000000 */
[C---:B------:R-:W-:Y:S02]  /*e2a0*/  SEL R8, R251.reuse, R8, !P0 ;  /* 0x00000008fb087207 */ /* 0x040fe40004000000 */
[C---:B------:R-:W-:Y:S02]  /*e2b0*/  SEL R7, R251.reuse, R7, !P0 ;  /* 0x00000007fb077207 */ /* 0x040fe40004000000 */
[----:B------:R-:W-:-:S02]  /*e2c0*/  SEL R5, R251, R5, !P0 ;  /* 0x00000005fb057207 */ /* 0x000fc40004000000 */
[C---:B------:R-:W-:Y:S02]  /*e2d0*/  SEL R4, R251.reuse, R4, !P0 ;  /* 0x00000004fb047207 */ /* 0x040fe40004000000 */
[C---:B------:R-:W-:Y:S02]  /*e2e0*/  SEL R3, R251.reuse, R3, !P0 ;  /* 0x00000003fb037207 */ /* 0x040fe40004000000 */
[C---:B------:R-:W-:Y:S02]  /*e2f0*/  SEL R252, R251.reuse, R252, !P0 ;  /* 0x000000fcfbfc7207 */ /* 0x040fe40004000000 */
[C---:B------:R-:W-:Y:S02]  /*e300*/  SEL R6, R251.reuse, R6, !P0 ;  /* 0x00000006fb067207 */ /* 0x040fe40004000000 */
[----:B--2---:R-:W-:Y:S01]  /*e310*/  SEL R127, R251, R127, !P0 ;  /* 0x0000007ffb7f7207 */ /* 0x004fe20004000000 */
[----:B---3--:R-:W-:Y:S01]  /*e320*/  @!P2 IMAD.MOV R245, RZ, RZ, -R245 ;  /* 0x000000fffff5a224 */ /* 0x008fe200078e0af5 */
[----:B------:R-:W-:-:S02]  /*e330*/  ISETP.GE.AND P2, PT, R248, RZ, PT ;  /* 0x000000fff800720c */ /* 0x000fc40003f46270 */
[----:B------:R-:W2:Y:S04]  /*e340*/  LDL.LU R248, [R1+0xf70] ;  /* 0x000f700001f87983 */ /* 0x000ea80000300800 */
[----:B------:R-:W3:Y:S04]  /*e350*/  LDL.LU R247, [R1+0xf6c] ;  /* 0x000f6c0001f77983 */ /* 0x000ee80000300800 */
[----:B------:R-:W4:Y:S04]  /*e360*/  LDL.LU R2, [R1+0x2c] ;  /* 0x00002c0001027983 */ /* 0x000f280000300800 */
[----:B------:R1:W-:Y:S04]  /*e370*/  STL [R1+0x120], R12 ;  /* 0x0001200c01007387 */ /* 0x0003e80000100800 */
[----:B-1----:R-:W2:Y:S04]  /*e380*/  LDL.LU R12, [R1+0xf68] ;  /* 0x000f6800010c7983 */ /* 0x002ea80000300800 */
[----:B------:R1:W-:Y:S04]  /*e390*/  STL [R1+0x11c], R9 ;  /* 0x00011c0901007387 */ /* 0x0003e80000100800 */
[----:B-1----:R-:W3:Y:S04]  /*e3a0*/  LDL.LU R9, [R1+0xf64] ;  /* 0x000f640001097983 */ /* 0x002ee80000300800 */
[----:B------:R1:W-:Y:S04]  /*e3b0*/  STL [R1+0x118], R8 ;  /* 0x0001180801007387 */ /* 0x0003e80000100800 */
[----:B-1----:R-:W4:Y:S04]  /*e3c0*/  LDL.LU R8, [R1+0xf60] ;  /* 0x000f600001087983 */ /* 0x002f280000300800 */
        /* <DEDUP_REMOVED lines=13> */
[----:B-1----:R-:W2:Y:S01]  /*e4a0*/  LDL.LU R127, [R1+0xf44] ;  /* 0x000f4400017f7983 */ /* 0x002ea20000300800 */
[----:B------:R-:W-:Y:S01]  /*e4b0*/  @!P4 IMAD.MOV R242, RZ, RZ, -R242 ;  /* 0x000000fffff2c224 */ /* 0x000fe200078e0af2 */
[----:B--2---:R-:W-:-:S05]  /*e4c0*/  SEL R127, R251, R127, !P0 ;  /* 0x0000007ffb7f7207 */ /* 0x004fca0004000000 */
[----:B------:R1:W-:Y:S04]  /*e4d0*/  STL [R1+0xf8], R127 ;  /* 0x0000f87f01007387 */ /* 0x0003e80000100800 */
[----:B-1----:R-:W2:Y:S01]  /*e4e0*/  LDL.LU R127, [R1+0xf40] ;  /* 0x000f4000017f7983 */ /* 0x002ea20000300800 */
[C---:B----4-:R-:W-:Y:S02]  /*e4f0*/  SEL R6, R251.reuse, R6, !P0 ;  /* 0x00000006fb067207 */ /* 0x050fe40004000000 */
[----:B---3--:R-:W-:-:S03]  /*e500*/  SEL R252, R251, R252, !P0 ;  /* 0x000000fcfbfc7207 */ /* 0x008fc60004000000 */
[----:B------:R1:W-:Y:S01]  /*e510*/  STL [R1+0xf4], R6 ;  /* 0x0000f40601007387 */ /* 0x0003e20000100800 */
[----:B------:R-:W-:-:S03]  /*e520*/  SEL R4, R251, R4, !P0 ;  /* 0x00000004fb047207 */ /* 0x000fc60004000000 */
[----:B------:R-:W-:Y:S01]  /*e530*/  STL [R1+0xf0], R252 ;  /* 0x0000f0fc01007387 */ /* 0x000fe20000100800 */
[C---:B-1----:R-:W-:Y:S02]  /*e540*/  SEL R6, R251.reuse, R3, !P0 ;  /* 0x00000003fb067207 */ /* 0x042fe40004000000 */
[C---:B------:R-:W-:Y:S02]  /*e550*/  SEL R3, R251.reuse, R5, !P0 ;  /* 0x00000005fb037207 */ /* 0x040fe40004000000 */
[C---:B------:R-:W-:Y:S01]  /*e560*/  SEL R5, R251.reuse, R7, !P0 ;  /* 0x00000007fb057207 */ /* 0x040fe20004000000 */
[----:B------:R-:W-:Y:S04]  /*e570*/  STL [R1+0xec], R6 ;  /* 0x0000ec0601007387 */ /* 0x000fe80000100800 */
[----:B------:R1:W-:Y:S04]  /*e580*/  STL [R1+0xe8], R4 ;  /* 0x0000e80401007387 */ /* 0x0003e80000100800 */
[----:B------:R3:W-:Y:S01]  /*e590*/  STL [R1+0xe4], R3 ;  /* 0x0000e40301007387 */ /* 0x0007e20000100800 */
[----:B-1----:R-:W-:-:S03]  /*e5a0*/  SEL R4, R251, R8, !P0 ;  /* 0x00000008fb047207 */ /* 0x002fc60004000000 */
[----:B------:R1:W-:Y:S01]  /*e5b0*/  STL [R1+0xe0], R5 ;  /* 0x0000e00501007387 */ /* 0x0003e20000100800 */
[----:B---3--:R-:W-:-:S03]  /*e5c0*/  SEL R3, R251, R9, !P0 ;  /* 0x00000009fb037207 */ /* 0x008fc60004000000 */
[----:B------:R3:W-:Y:S04]  /*e5d0*/  STL [R1+0xdc], R4 ;  /* 0x0000dc0401007387 */ /* 0x0007e80000100800 */
[----:B------:R4:W-:Y:S01]  /*e5e0*/  STL [R1+0xd8], R3 ;  /* 0x0000d80301007387 */ /* 0x0009e20000100800 */
[C---:B-1----:R-:W-:Y:S02]  /*e5f0*/  SEL R5, R251.reuse, R12, !P0 ;  /* 0x0000000cfb057207 */ /* 0x042fe40004000000 */
[----:B---3--:R-:W-:-:S03]  /*e600*/  SEL R4, R251, R13, !P0 ;  /* 0x0000000dfb047207 */ /* 0x008fc60004000000 */
[----:B------:R1:W-:Y:S01]  /*e610*/  STL [R1+0xd4], R5 ;  /* 0x0000d40501007387 */ /* 0x0003e20000100800 */
[----:B----4-:R-:W-:-:S03]  /*e620*/  SEL R3, R251, R14, !P0 ;  /* 0x0000000efb037207 */ /* 0x010fc60004000000 */
        /* <DEDUP_REMOVED lines=10> */
[----:B------:R-:W-:Y:S01]  /*e6d0*/  STL [R1+0xbc], R5 ;  /* 0x0000bc0501007387 */ /* 0x000fe20000100800 */
[----:B----4-:R-:W-:-:S03]  /*e6e0*/  SEL R3, R251, R20, !P0 ;  /* 0x00000014fb037207 */ /* 0x010fc60004000000 */
[----:B------:R-:W-:Y:S01]  /*e6f0*/  STL [R1+0xb8], R4 ;  /* 0x0000b80401007387 */ /* 0x000fe20000100800 */
[----:B------:R-:W-:-:S03]  /*e700*/  SEL R20, R251, R26, !P0 ;  /* 0x0000001afb147207 */ /* 0x000fc60004000000 */
[----:B------:R1:W-:Y:S01]  /*e710*/  STL [R1+0xb4], R3 ;  /* 0x0000b40301007387 */ /* 0x0003e20000100800 */
[C---:B------:R-:W-:Y:S02]  /*e720*/  SEL R6, R251.reuse, R41, !P0 ;  /* 0x00000029fb067207 */ /* 0x040fe40004000000 */
[C---:B------:R-:W-:Y:S02]  /*e730*/  SEL R26, R251.reuse, R42, !P0 ;  /* 0x0000002afb1a7207 */ /* 0x040fe40004000000 */
[C---:B-1----:R-:W-:Y:S02]  /*e740*/  SEL R3, R251.reuse, R25, !P0 ;  /* 0x00000019fb037207 */ /* 0x042fe40004000000 */
[----:B------:R-:W-:-:S03]  /*e750*/  SEL R25, R251, R43, !P0 ;  /* 0x0000002bfb197207 */ /* 0x000fc60004000000 */
[----:B------:R-:W-:Y:S04]  /*e760*/  STL [R1+0x674], R3 ;  /* 0x0006740301007387 */ /* 0x000fe80000100800 */
[----:B------:R1:W-:Y:S04]  /*e770*/  STL [R1+0xac], R6 ;  /* 0x0000ac0601007387 */ /* 0x0003e80000100800 */
[----:B------:R3:W-:Y:S04]  /*e780*/  STL [R1+0xa8], R26 ;  /* 0x0000a81a01007387 */ /* 0x0007e80000100800 */
[----:B------:R4:W-:Y:S01]  /*e790*/  STL [R1+0xa4], R25 ;  /* 0x0000a41901007387 */ /* 0x0009e20000100800 */
[----:B-1----:R-:W-:-:S02]  /*e7a0*/  SEL R6, R251, R44, !P0 ;  /* 0x0000002cfb067207 */ /* 0x002fc40004000000 */
        /* <DEDUP_REMOVED lines=33> */
[----:B------:R1:W-:Y:S01]  /*e9c0*/  STL [R1+0x8], R26 ;  /* 0x0000081a01007387 */ /* 0x0003e20000100800 */
[C---:B------:R-:W-:Y:S02]  /*e9d0*/  SEL R50, R251.reuse, R0, !P0 ;  /* 0x00000000fb327207 */ /* 0x040fe40004000000 */
[C---:B------:R-:W-:Y:S01]  /*e9e0*/  SEL R0, R251.reuse, R212, !P0 ;  /* 0x000000d4fb007207 */ /* 0x040fe20004000000 */
[----:B------:R3:W-:Y:S04]  /*e9f0*/  STL [R1+0x4], R25 ;  /* 0x0000041901007387 */ /* 0x0007e80000100800 */
[----:B------:R4:W-:Y:S01]  /*ea00*/  STL [R1+0x670], R0 ;  /* 0x0006700001007387 */ /* 0x0009e20000100800 */
[C---:B-1----:R-:W-:Y:S02]  /*ea10*/  SEL R26, R251.reuse, R214, !P0 ;  /* 0x000000d6fb1a7207 */ /* 0x042fe40004000000 */
[----:B---3--:R-:W-:-:S02]  /*ea20*/  SEL R25, R251, R213, !P0 ;  /* 0x000000d5fb197207 */ /* 0x008fc40004000000 */
[----:B----4-:R-:W-:-:S03]  /*ea30*/  SEL R0, R251, R215, !P0 ;  /* 0x000000d7fb007207 */ /* 0x010fc60004000000 */
[----:B------:R1:W-:Y:S04]  /*ea40*/  STL [R1+0x66c], R25 ;  /* 0x00066c1901007387 */ /* 0x0003e80000100800 */
[----:B------:R3:W-:Y:S01]  /*ea50*/  STL [R1+0x668], R26 ;  /* 0x0006681a01007387 */ /* 0x0007e20000100800 */
[----:B-1----:R-:W-:-:S03]  /*ea60*/  SEL R25, R251, R216, !P0 ;  /* 0x000000d8fb197207 */ /* 0x002fc60004000000 */
[----:B------:R1:W-:Y:S01]  /*ea70*/  STL [R1+0x664], R0 ;  /* 0x0006640001007387 */ /* 0x0003e20000100800 */
[----:B---3--:R-:W-:-:S03]  /*ea80*/  SEL R26, R251, R217, !P0 ;  /* 0x000000d9fb1a7207 */ /* 0x008fc60004000000 */
        /* <DEDUP_REMOVED lines=58> */
[----:B------:R-:W-:Y:S04]  /*ee30*/  STL [R1+0x5ec], R0 ;  /* 0x0005ec0001007387 */ /* 0x000fe80000100800 */
[----:B------:R1:W-:Y:S02]  /*ee40*/  STL [R1+0x5e8], R25 ;  /* 0x0005e81901007387 */ /* 0x0003e40000100800 */
[----:B-1----:R-:W1:Y:S01]  /*ee50*/  S2R R25, SR_TID.X ;  /* 0x0000000000197919 */ /* 0x002e620000002100 */
[----:B------:R-:W-:Y:S02]  /*ee60*/  @!P3 IMAD.MOV R247, RZ, RZ, -R247 ;  /* 0x000000fffff7b224 */ /* 0x000fe400078e0af7 */
[----:B------:R-:W-:Y:S02]  /*ee70*/  @!P1 IMAD.MOV R248, RZ, RZ, -R248 ;  /* 0x000000fffff89224 */ /* 0x000fe400078e0af8 */
[----:B------:R-:W-:Y:S01]  /*ee80*/  @!P2 IMAD.MOV R249, RZ, RZ, -R249 ;  /* 0x000000fffff9a224 */ /* 0x000fe200078e0af9 */
[----:B------:R-:W-:-:S02]  /*ee90*/  SEL R26, R251, R247, !P0 ;  /* 0x000000f7fb1a7207 */ /* 0x000fc40004000000 */
[C---:B------:R-:W-:Y:S02]  /*eea0*/  SEL R0, R251.reuse, R248, !P0 ;  /* 0x000000f8fb007207 */ /* 0x040fe40004000000 */
[----:B------:R-:W-:Y:S01]  /*eeb0*/  @!P6 IADD3 R250, -R250, RZ, RZ ;  /* 0x000000fffafae210 */ /* 0x000fe20007ffe1ff */
[----:B------:R3:W-:Y:S04]  /*eec0*/  STL [R1+0x5e4], R26 ;  /* 0x0005e41a01007387 */ /* 0x0007e80000100800 */
[----:B------:R4:W-:Y:S01]  /*eed0*/  STL [R1+0x5e0], R0 ;  /* 0x0005e00001007387 */ /* 0x0009e20000100800 */
[----:B---3--:R-:W-:Y:S02]  /*eee0*/  SEL R26, R251, R249, !P0 ;  /* 0x000000f9fb1a7207 */ /* 0x008fe40004000000 */
[----:B-1----:R-:W-:-:S05]  /*eef0*/  LOP3.LUT R25, R25, 0x3f, RZ, 0xc0, !PT ;  /* 0x0000003f19197812 */ /* 0x002fca00078ec0ff */
[----:B--2---:R-:W-:Y:S02]  /*ef00*/  IMAD R127, R25, R127, RZ ;  /* 0x0000007f197f7224 */ /* 0x004fe400078e02ff */
[----:B------:R-:W1:Y:S01]  /*ef10*/  LDC R25, c[0x0][0x230] ;  /* 0x00008c00ff197b82 */ /* 0x000e620000000800 */
[C---:B----4-:R-:W-:Y:S01]  /*ef20*/  SEL R0, R251.reuse, R250, !P0 ;  /* 0x000000fafb007207 */ /* 0x050fe20004000000 */
[----:B------:R-:W-:Y:S04]  /*ef30*/  STL [R1+0x5dc], R26 ;  /* 0x0005dc1a01007387 */ /* 0x000fe80000100800 */
[----:B------:R1:W-:Y:S04]  /*ef40*/  STL [R1+0x5d8], R0 ;  /* 0x0005d80001007387 */ /* 0x0003e80000100800 */
[----:B------:R-:W2:Y:S04]  /*ef50*/  LDL.LU R54, [R1+0x120] ;  /* 0x0001200001367983 */ /* 0x000ea80000300800 */
[----:B------:R-:W3:Y:S04]  /*ef60*/  LDL.LU R52, [R1+0x11c] ;  /* 0x00011c0001347983 */ /* 0x000ee80000300800 */
[----:B------:R-:W4:Y:S04]  /*ef70*/  LDL.LU R51, [R1+0x118] ;  /* 0x0001180001337983 */ /* 0x000f280000300800 */
[----:B------:R-:W4:Y:S04]  /*ef80*/  LDL.LU R49, [R1+0x114] ;  /* 0x0001140001317983 */ /* 0x000f280000300800 */
[----:B------:R-:W4:Y:S04]  /*ef90*/  LDL.LU R48, [R1+0x110] ;  /* 0x0001100001307983 */ /* 0x000f280000300800 */
[----:B------:R-:W4:Y:S04]  /*efa0*/  LDL.LU R47, [R1+0x10c] ;  /* 0x00010c00012f7983 */ /* 0x000f280000300800 */
[----:B------:R-:W4:Y:S04]  /*efb0*/  LDL.LU R46, [R1+0x108] ;  /* 0x00010800012e7983 */ /* 0x000f280000300800 */
[----:B------:R-:W4:Y:S01]  /*efc0*/  LDL.LU R45, [R1+0x104] ;  /* 0x00010400012d7983 */ /* 0x000f220000300800 */
[----:B------:R-:W-:-:S03]  /*efd0*/  SEL R3, R251, R40, !P0 ;  /* 0x00000028fb037207 */ /* 0x000fc60004000000 */
[----:B------:R-:W4:Y:S01]  /*efe0*/  LDL.LU R44, [R1+0x100] ;  /* 0x00010000012c7983 */ /* 0x000f220000300800 */
[----:B------:R-:W-:-:S03]  /*eff0*/  SEL R4, R251, R39, !P0 ;  /* 0x00000027fb047207 */ /* 0x000fc60004000000 */
[----:B------:R-:W4:Y:S01]  /*f000*/  LDL.LU R43, [R1+0xfc] ;  /* 0x0000fc00012b7983 */ /* 0x000f220000300800 */
[----:B------:R-:W-:-:S03]  /*f010*/  SEL R5, R251, R38, !P0 ;  /* 0x00000026fb057207 */ /* 0x000fc60004000000 */
[----:B------:R-:W4:Y:S01]  /*f020*/  LDL.LU R42, [R1+0xf8] ;  /* 0x0000f800012a7983 */ /* 0x000f220000300800 */
[----:B-1----:R-:W-:-:S03]  /*f030*/  VIADD R0, R25, 0x3f ;  /* 0x0000003f19007836 */ /* 0x002fc60000000000 */
[----:B------:R-:W4:Y:S01]  /*f040*/  LDL.LU R41, [R1+0xf4] ;  /* 0x0000f40001297983 */ /* 0x000f220000300800 */
[C---:B------:R-:W-:Y:S01]  /*f050*/  SEL R7, R251.reuse, R37, !P0 ;  /* 0x00000025fb077207 */ /* 0x040fe20004000000 */
[----:B------:R-:W-:Y:S02]  /*f060*/  IMAD R25, R126, 0x2, R11 ;  /* 0x000000027e197824 */ /* 0x000fe400078e020b */
[----:B------:R-:W4:Y:S01]  /*f070*/  LDL.LU R40, [R1+0xf0] ;  /* 0x0000f00001287983 */ /* 0x000f220000300800 */
[----:B------:R-:W-:-:S03]  /*f080*/  SEL R8, R251, R36, !P0 ;  /* 0x00000024fb087207 */ /* 0x000fc60004000000 */
[----:B------:R-:W4:Y:S01]  /*f090*/  LDL.LU R39, [R1+0xec] ;  /* 0x0000ec0001277983 */ /* 0x000f220000300800 */
[----:B------:R-:W-:-:S03]  /*f0a0*/  SEL R9, R251, R35, !P0 ;  /* 0x00000023fb097207 */ /* 0x000fc60004000000 */
[----:B------:R-:W4:Y:S01]  /*f0b0*/  LDL.LU R38, [R1+0xe8] ;  /* 0x0000e80001267983 */ /* 0x000f220000300800 */
[----:B------:R-:W-:-:S03]  /*f0c0*/  SEL R12, R251, R34, !P0 ;  /* 0x00000022fb0c7207 */ /* 0x000fc60004000000 */
[----:B------:R-:W4:Y:S01]  /*f0d0*/  LDL.LU R37, [R1+0xe4] ;  /* 0x0000e40001257983 */ /* 0x000f220000300800 */
[C---:B------:R-:W-:Y:S01]  /*f0e0*/  SEL R13, R251.reuse, R33, !P0 ;  /* 0x00000021fb0d7207 */ /* 0x040fe20004000000 */
[C---:B------:R-:W-:Y:S02]  /*f0f0*/  IMAD R26, R126.reuse, 0x2, R11 ;  /* 0x000000027e1a7824 */ /* 0x040fe400078e020b */
[----:B------:R-:W4:Y:S01]  /*f100*/  LDL.LU R36, [R1+0xe0] ;  /* 0x0000e00001247983 */ /* 0x000f220000300800 */
[----:B------:R-:W-:Y:S01]  /*f110*/  IMAD R25, R126, 0x2, R25 ;  /* 0x000000027e197824 */ /* 0x000fe200078e0219 */
[C---:B------:R-:W-:Y:S02]  /*f120*/  SEL R14, R251.reuse, R32, !P0 ;  /* 0x00000020fb0e7207 */ /* 0x040fe40004000000 */
[----:B------:R-:W4:Y:S01]  /*f130*/  LDL.LU R35, [R1+0xdc] ;  /* 0x0000dc0001237983 */ /* 0x000f220000300800 */
[----:B------:R-:W-:-:S03]  /*f140*/  SEL R15, R251, R31, !P0 ;  /* 0x0000001ffb0f7207 */ /* 0x000fc60004000000 */
[----:B------:R-:W4:Y:S01]  /*f150*/  LDL.LU R34, [R1+0xd8] ;  /* 0x0000d80001227983 */ /* 0x000f220000300800 */
[----:B------:R-:W-:-:S03]  /*f160*/  SEL R16, R251, R30, !P0 ;  /* 0x0000001efb107207 */ /* 0x000fc60004000000 */
[----:B------:R-:W4:Y:S01]  /*f170*/  LDL.LU R33, [R1+0xd4] ;  /* 0x0000d40001217983 */ /* 0x000f220000300800 */
[C---:B------:R-:W-:Y:S01]  /*f180*/  SEL R17, R251.reuse, R29, !P0 ;  /* 0x0000001dfb117207 */ /* 0x040fe20004000000 */
[----:B------:R-:W-:Y:S02]  /*f190*/  IMAD.MOV.U32 R59, RZ, RZ, R26 ;  /* 0x000000ffff3b7224 */ /* 0x000fe400078e001a */
[----:B------:R-:W4:Y:S01]  /*f1a0*/  LDL.LU R32, [R1+0xd0] ;  /* 0x0000d00001207983 */ /* 0x000f220000300800 */
[----:B------:R-:W-:-:S03]  /*f1b0*/  SEL R18, R251, R28, !P0 ;  /* 0x0000001cfb127207 */ /* 0x000fc60004000000 */
[----:B------:R-:W4:Y:S01]  /*f1c0*/  LDL.LU R31, [R1+0xcc] ;  /* 0x0000cc00011f7983 */ /* 0x000f220000300800 */
[----:B------:R-:W-:-:S03]  /*f1d0*/  MOV R60, R25 ;  /* 0x00000019003c7202 */ /* 0x000fc60000000f00 */
[----:B------:R-:W4:Y:S01]  /*f1e0*/  LDL.LU R30, [R1+0xc8] ;  /* 0x0000c800011e7983 */ /* 0x000f220000300800 */
[----:B------:R-:W-:-:S03]  /*f1f0*/  SEL R19, R251, R27, !P0 ;  /* 0x0000001bfb137207 */ /* 0x000fc60004000000 */
[----:B------:R-:W4:Y:S01]  /*f200*/  LDL.LU R29, [R1+0xc4] ;  /* 0x0000c400011d7983 */ /* 0x000f220000300800 */
[----:B------:R-:W-:-:S03]  /*f210*/  IMAD.MOV.U32 R212, RZ, RZ, R59 ;  /* 0x000000ffffd47224 */ /* 0x000fc600078e003b */
[----:B------:R-:W4:Y:S01]  /*f220*/  LDL.LU R28, [R1+0xc0] ;  /* 0x0000c000011c7983 */ /* 0x000f220000300800 */
[----:B------:R-:W-:-:S03]  /*f230*/  IMAD.MOV.U32 R213, RZ, RZ, R60 ;  /* 0x000000ffffd57224 */ /* 0x000fc600078e003c */
[----:B------:R-:W4:Y:S04]  /*f240*/  LDL.LU R27, [R1+0xbc] ;  /* 0x0000bc00011b7983 */ /* 0x000f280000300800 */
[----:B------:R-:W4:Y:S01]  /*f250*/  LDL.LU R26, [R1+0xb8] ;  /* 0x0000b800011a7983 */ /* 0x000f220000300800 */
[----:B------:R-:W-:-:S03]  /*f260*/  SEL R6, R251, R62, !P0 ;  /* 0x0000003efb067207 */ /* 0x000fc60004000000 */
[----:B------:R-:W4:Y:S01]  /*f270*/  LDL.LU R25, [R1+0xb4] ;  /* 0x0000b40001197983 */ /* 0x000f220000300800 */
[----:B------:R-:W-:-:S03]  /*f280*/  SEL R252, R251, R63, !P0 ;  /* 0x0000003ffbfc7207 */ /* 0x000fc60004000000 */
[----:B------:R-:W4:Y:S04]  /*f290*/  LDL.LU R59, [R1+0xac] ;  /* 0x0000ac00013b7983 */ /* 0x000f280000300800 */
[----:B------:R-:W4:Y:S04]  /*f2a0*/  LDL.LU R60, [R1+0xa8] ;  /* 0x0000a800013c7983 */ /* 0x000f280000300800 */
[----:B------:R-:W4:Y:S04]  /*f2b0*/  LDL.LU R61, [R1+0xa4] ;  /* 0x0000a400013d7983 */ /* 0x000f280000300800 */
[----:B------:R-:W4:Y:S04]  /*f2c0*/  LDL.LU R62, [R1+0xa0] ;  /* 0x0000a000013e7983 */ /* 0x000f280000300800 */
[----:B------:R-:W4:Y:S04]  /*f2d0*/  LDL.LU R63, [R1+0x9c] ;  /* 0x00009c00013f7983 */ /* 0x000f280000300800 */
[----:B------:R-:W2:Y:S04]  /*f2e0*/  LDL.LU R234, [R1+0x98] ;  /* 0x0000980001ea7983 */ /* 0x000ea80000300800 */
[----:B------:R-:W3:Y:S04]  /*f2f0*/  LDL.LU R232, [R1+0x94] ;  /* 0x0000940001e87983 */ /* 0x000ee80000300800 */
[----:B------:R-:W4:Y:S04]  /*f300*/  LDL.LU R231, [R1+0x90] ;  /* 0x0000900001e77983 */ /* 0x000f280000300800 */
[----:B------:R-:W4:Y:S04]  /*f310*/  LDL.LU R230, [R1+0x8c] ;  /* 0x00008c0001e67983 */ /* 0x000f280000300800 */
[----:B------:R-:W4:Y:S04]  /*f320*/  LDL.LU R226, [R1+0x30] ;  /* 0x0000300001e27983 */ /* 0x000f280000300800 */
[----:B------:R-:W2:Y:S04]  /*f330*/  LDL.LU R225, [R1+0x2c] ;  /* 0x00002c0001e17983 */ /* 0x000ea80000300800 */
[----:B------:R-:W3:Y:S04]  /*f340*/  LDL.LU R224, [R1+0x28] ;  /* 0x0000280001e07983 */ /* 0x000ee80000300800 */
[----:B------:R-:W4:Y:S04]  /*f350*/  LDL.LU R223, [R1+0x24] ;  /* 0x0000240001df7983 */ /* 0x000f280000300800 */
[----:B------:R-:W2:Y:S04]  /*f360*/  LDL.LU R222, [R1+0x20] ;  /* 0x0000200001de7983 */ /* 0x000ea80000300800 */
[----:B------:R-:W2:Y:S04]  /*f370*/  LDL.LU R221, [R1+0x1c] ;  /* 0x00001c0001dd7983 */ /* 0x000ea80000300800 */
[----:B------:R-:W2:Y:S04]  /*f380*/  LDL.LU R220, [R1+0x18] ;  /* 0x0000180001dc7983 */ /* 0x000ea80000300800 */
[----:B------:R-:W2:Y:S04]  /*f390*/  LDL.LU R218, [R1+0x14] ;  /* 0x0000140001da7983 */ /* 0x000ea80000300800 */
[----:B------:R-:W2:Y:S04]  /*f3a0*/  LDL.LU R217, [R1+0x10] ;  /* 0x0000100001d97983 */ /* 0x000ea80000300800 */
[----:B------:R-:W2:Y:S04]  /*f3b0*/  LDL.LU R216, [R1+0xc] ;  /* 0x00000c0001d87983 */ /* 0x000ea80000300800 */
[----:B------:R-:W2:Y:S04]  /*f3c0*/  LDL.LU R215, [R1+0x8] ;  /* 0x0000080001d77983 */ /* 0x000ea80000300800 */
[----:B------:R-:W2:Y:S01]  /*f3d0*/  LDL.LU R214, [R1+0x4] ;  /* 0x0000040001d67983 */ /* 0x000ea20000300800 */
[----:B------:R-:W-:Y:S01]  /*f3e0*/  ISETP.NE.AND P4, PT, R10, RZ, PT ;  /* 0x000000ff0a00720c */ /* 0x000fe20003f85270 */
[----:B------:R-:W-:Y:S01]  /*f3f0*/  @!P5 IMAD.MOV R2, RZ, RZ, -R2 ;  /* 0x000000ffff02d224 */ /* 0x000fe200078e0a02 */
[----:B------:R-:W-:-:S02]  /*f400*/  SEL R21, R251, R21, !P0 ;  /* 0x00000015fb157207 */ /* 0x000fc40004000000 */
[----:B------:R-:W-:-:S09]  /*f410*/  SEL R22, R251, R22, !P0 ;  /* 0x00000016fb167207 */ /* 0x000fd20004000000 */
[----:B------:R-:W-:-:S05]  /*f420*/  @!P4 LOP3.LUT R2, RZ, R10, RZ, 0x33, !PT ;  /* 0x0000000aff02c212 */ /* 0x000fca00078e33ff */
[----:B------:R-:W-:Y:S01]  /*f430*/  IMAD R2, R2, UR4, RZ ;  /* 0x0000000402027c24 */ /* 0x000fe2000f8e02ff */
[----:B------:R-:W-:Y:S01]  /*f440*/  ULDC.64 UR4, c[0x0][0x210] ;  /* 0x0000840000047ab9 */ /* 0x000fe20000000a00 */
        /* <DEDUP_REMOVED lines=146> */
[----:B------:R-:W-:Y:S02]  /*fd70*/  SEL R211, R251, R211, !P0 ;  /* 0x000000d3fbd37207 */ /* 0x000fe40004000000 */
[----:B------:R-:W-:Y:S01]  /*fd80*/  LEA R228, P0, R2, UR4, 0x2 ;  /* 0x0000000402e47c11 */ /* 0x000fe2000f8010ff */
[----:B------:R-:W-:Y:S02]  /*fd90*/  ULDC UR4, c[0x0][0x240] ;  /* 0x0000900000047ab9 */ /* 0x000fe40000000800 */
[----:B---3--:R-:W-:-:S02]  /*fda0*/  IMAD R251, R224, UR4, RZ ;  /* 0x00000004e0fb7c24 */ /* 0x008fc4000f8e02ff */
[----:B----4-:R-:W-:Y:S02]  /*fdb0*/  IMAD R224, R223, UR4, RZ ;  /* 0x00000004dfe07c24 */ /* 0x010fe4000f8e02ff */
[----:B--2---:R-:W-:Y:S02]  /*fdc0*/  IMAD R223, R222, UR4, RZ ;  /* 0x00000004dedf7c24 */ /* 0x004fe4000f8e02ff */
[----:B------:R-:W-:Y:S02]  /*fdd0*/  IMAD R222, R221, UR4, RZ ;  /* 0x00000004ddde7c24 */ /* 0x000fe4000f8e02ff */
[----:B------:R-:W-:Y:S01]  /*fde0*/  IMAD R221, R220, UR4, RZ ;  /* 0x00000004dcdd7c24 */ /* 0x000fe2000f8e02ff */
[----:B------:R-:W-:Y:S01]  /*fdf0*/  STL [R1+0x24], R224 ;  /* 0x000024e001007387 */ /* 0x000fe20000100800 */
[----:B------:R-:W-:Y:S02]  /*fe00*/  IMAD R220, R218, UR4, RZ ;  /* 0x00000004dadc7c24 */ /* 0x000fe4000f8e02ff */
[----:B------:R-:W-:Y:S01]  /*fe10*/  IMAD R218, R217, UR4, RZ ;  /* 0x00000004d9da7c24 */ /* 0x000fe2000f8e02ff */
[----:B------:R-:W-:Y:S01]  /*fe20*/  STL [R1+0x20], R223 ;  /* 0x000020df01007387 */ /* 0x000fe20000100800 */
[----:B------:R-:W-:-:S02]  /*fe30*/  IMAD R217, R216, UR4, RZ ;  /* 0x00000004d8d97c24 */ /* 0x000fc4000f8e02ff */
[----:B------:R-:W-:Y:S01]  /*fe40*/  IMAD R216, R215, UR4, RZ ;  /* 0x00000004d7d87c24 */ /* 0x000fe2000f8e02ff */
[----:B------:R-:W-:Y:S01]  /*fe50*/  STL [R1+0x1c], R222 ;  /* 0x00001cde01007387 */ /* 0x000fe20000100800 */
[----:B------:R-:W-:-:S03]  /*fe60*/  IMAD R215, R214, UR4, RZ ;  /* 0x00000004d6d77c24 */ /* 0x000fc6000f8e02ff */
[----:B------:R-:W-:Y:S01]  /*fe70*/  STL [R1+0x18], R221 ;  /* 0x000018dd01007387 */ /* 0x000fe20000100800 */
[----:B------:R-:W-:-:S03]  /*fe80*/  IMAD R214, R6, UR4, RZ ;  /* 0x0000000406d67c24 */ /* 0x000fc6000f8e02ff */
[----:B------:R-:W-:Y:S01]  /*fe90*/  STL [R1+0x14], R220 ;  /* 0x000014dc01007387 */ /* 0x000fe20000100800 */
[----:B------:R-:W-:-:S03]  /*fea0*/  IMAD R50, R50, UR4, RZ ;  /* 0x0000000432327c24 */ /* 0x000fc6000f8e02ff */
[----:B------:R-:W-:Y:S04]  /*feb0*/  STL [R1+0x10], R218 ;  /* 0x000010da01007387 */ /* 0x000fe80000100800 */
[----:B------:R-:W-:Y:S04]  /*fec0*/  STL [R1+0xc], R217 ;  /* 0x00000cd901007387 */ /* 0x000fe80000100800 */
[----:B------:R-:W-:Y:S04]  /*fed0*/  STL [R1+0x8], R216 ;  /* 0x000008d801007387 */ /* 0x000fe80000100800 */
[----:B------:R-:W2:Y:S04]  /*fee0*/  LDL.LU R6, [R1+0xf3c] ;  /* 0x000f3c0001067983 */ /* 0x000ea80000300800 */
[----:B------:R-:W-:Y:S04]  /*fef0*/  STL [R1+0x4], R215 ;  /* 0x000004d701007387 */ /* 0x000fe80000100800 */
[----:B------:R-:W-:Y:S04]  /*ff00*/  STL [R1], R214 ;  /* 0x000000d601007387 */ /* 0x000fe80000100800 */
[----:B------:R1:W-:Y:S01]  /*ff10*/  STL [R1+0x558], R50 ;  /* 0x0005583201007387 */ /* 0x0003e20000100800 */
[----:B------:R-:W-:-:S02]  /*ff20*/  IMAD R182, R182, UR4, RZ ;  /* 0x00000004b6b67c24 */ /* 0x000fc4000f8e02ff */
[----:B-1----:R-:W-:Y:S02]  /*ff30*/  IMAD R50, R53, UR4, RZ ;  /* 0x0000000435327c24 */ /* 0x002fe4000f8e02ff */
[----:B------:R-:W-:-:S03]  /*ff40*/  IMAD R53, R183, UR4, RZ ;  /* 0x00000004b7357c24 */ /* 0x000fc6000f8e02ff */
[----:B------:R1:W-:Y:S04]  /*ff50*/  STL [R1+0x55c], R50 ;  /* 0x00055c3201007387 */ /* 0x0003e80000100800 */
[----:B------:R3:W-:Y:S01]  /*ff60*/  STL [R1+0x560], R182 ;  /* 0x000560b601007387 */ /* 0x0007e20000100800 */
[----:B-1----:R-:W-:-:S03]  /*ff70*/  IMAD R50, R184, UR4, RZ ;  /* 0x00000004b8327c24 */ /* 0x002fc6000f8e02ff */
[----:B------:R1:W-:Y:S01]  /*ff80*/  STL [R1+0x564], R53 ;  /* 0x0005643501007387 */ /* 0x0003e20000100800 */
[----:B---3--:R-:W-:-:S03]  /*ff90*/  IMAD R182, R185, UR4, RZ ;  /* 0x00000004b9b67c24 */ /* 0x008fc6000f8e02ff */
[----:B------:R3:W-:Y:S01]  /*ffa0*/  STL [R1+0x568], R50 ;  /* 0x0005683201007387 */ /* 0x0007e20000100800 */
[----:B-1----:R-:W-:-:S03]  /*ffb0*/  IMAD R53, R186, UR4, RZ ;  /* 0x00000004ba357c24 */ /* 0x002fc6000f8e02ff */
[----:B------:R1:W-:Y:S01]  /*ffc0*/  STL [R1+0x56c], R182 ;  /* 0x00056cb601007387 */ /* 0x0003e20000100800 */
[----:B---3--:R-:W-:-:S03]  /*ffd0*/  IMAD R50, R187, UR4, RZ ;  /* 0x00000004bb327c24 */ /* 0x008fc6000f8e02ff */
[----:B------:R3:W-:Y:S04]  /*ffe0*/  STL [R1+0x570], R53 ;  /* 0x0005703501007387 */ /* 0x0007e80000100800 */
[----:B------:R4:W-:Y:S01]  /*fff0*/  STL [R1+0x574], R50 ;  /* 0x0005743201007387 */ /* 0x0009e20000100800 */
[----:B-1----:R-:W-:Y:S02]  /*10000*/  IMAD R182, R188, UR4, RZ ;  /* 0x00000004bcb67c24 */ /* 0x002fe4000f8e02ff */
[----:B---3--:R-:W-:-:S03]  /*10010*/  IMAD R53, R189, UR4, RZ ;  /* 0x00000004bd357c24 */ /* 0x008fc6000f8e02ff */
[----:B------:R1:W-:Y:S01]  /*10020*/  STL [R1+0x578], R182 ;  /* 0x000578b601007387 */ /* 0x0003e20000100800 */
[----:B----4-:R-:W-:-:S03]  /*10030*/  IMAD R50, R190, UR4, RZ ;  /* 0x00000004be327c24 */ /* 0x010fc6000f8e02ff */
[----:B------:R3:W-:Y:S04]  /*10040*/  STL [R1+0x57c], R53 ;  /* 0x00057c3501007387 */ /* 0x0007e80000100800 */
[----:B------:R4:W-:Y:S01]  /*10050*/  STL [R1+0x580], R50 ;  /* 0x0005803201007387 */ /* 0x0009e20000100800 */
[----:B-1----:R-:W-:Y:S02]  /*10060*/  IMAD R182, R191, UR4, RZ ;  /* 0x00000004bfb67c24 */ /* 0x002fe4000f8e02ff */
[----:B---3--:R-:W-:-:S03]  /*10070*/  IMAD R53, R192, UR4, RZ ;  /* 0x00000004c0357c24 */ /* 0x008fc6000f8e02ff */
[----:B------:R1:W-:Y:S01]  /*10080*/  STL [R1+0x584], R182 ;  /* 0x000584b601007387 */ /* 0x0003e20000100800 */
[----:B----4-:R-:W-:-:S03]  /*10090*/  IMAD R50, R193, UR4, RZ ;  /* 0x00000004c1327c24 */ /* 0x010fc6000f8e02ff */
[----:B------:R-:W-:Y:S01]  /*100a0*/  STL [R1+0x588], R53 ;  /* 0x0005883501007387 */ /* 0x000fe20000100800 */
[----:B------:R-:W-:-:S03]  /*100b0*/  IMAD R183, R197, UR4, RZ ;  /* 0x00000004c5b77c24 */ /* 0x000fc6000f8e02ff */
[----:B------:R3:W-:Y:S01]  /*100c0*/  STL [R1+0x58c], R50 ;  /* 0x00058c3201007387 */ /* 0x0007e20000100800 */
[----:B-1----:R-:W-:-:S05]  /*100d0*/  IMAD R182, R194, UR4, RZ ;  /* 0x00000004c2b67c24 */ /* 0x002fca000f8e02ff */
[----:B------:R1:W-:Y:S01]  /*100e0*/  STL [R1+0x590], R182 ;  /* 0x000590b601007387 */ /* 0x0003e20000100800 */
[----:B---3--:R-:W-:Y:S02]  /*100f0*/  IMAD R50, R195, UR4, RZ ;  /* 0x00000004c3327c24 */ /* 0x008fe4000f8e02ff */
[----:B------:R-:W-:-:S03]  /*10100*/  IMAD.MOV.U32 R214, RZ, RZ, R213 ;  /* 0x000000ffffd67224 */ /* 0x000fc600078e00d5 */
[----:B------:R3:W-:Y:S01]  /*10110*/  STL [R1+0x594], R50 ;  /* 0x0005943201007387 */ /* 0x0007e20000100800 */
[----:B-1----:R-:W-:-:S03]  /*10120*/  IMAD R182, R198, UR4, RZ ;  /* 0x00000004c6b67c24 */ /* 0x002fc6000f8e02ff */
[----:B------:R-:W-:Y:S01]  /*10130*/  STL [R1+0x59c], R183 ;  /* 0x00059cb701007387 */ /* 0x000fe20000100800 */
[----:B------:R-:W-:-:S03]  /*10140*/  IMAD.MOV.U32 R213, RZ, RZ, R212 ;  /* 0x000000ffffd57224 */ /* 0x000fc600078e00d4 */
[----:B------:R-:W4:Y:S01]  /*10150*/  LDL.LU R216, [R1+0x12c] ;  /* 0x00012c0001d87983 */ /* 0x000f220000300800 */
[----:B---3--:R-:W-:-:S03]  /*10160*/  IMAD R50, R199, UR4, RZ ;  /* 0x00000004c7327c24 */ /* 0x008fc6000f8e02ff */
[----:B------:R1:W-:Y:S04]  /*10170*/  STL [R1+0x5a0], R182 ;  /* 0x0005a0b601007387 */ /* 0x0003e80000100800 */
[----:B------:R-:W3:Y:S04]  /*10180*/  LDL.LU R212, [R1+0x128] ;  /* 0x0001280001d47983 */ /* 0x000ee80000300800 */
[----:B------:R1:W-:Y:S02]  /*10190*/  STL [R1+0x5a4], R50 ;  /* 0x0005a43201007387 */ /* 0x0003e40000100800 */
[----:B-1----:R-:W-:-:S02]  /*101a0*/  IMAD R182, R200, UR4, RZ ;  /* 0x00000004c8b67c24 */ /* 0x002fc4000f8e02ff */
[----:B------:R-:W2:Y:S04]  /*101b0*/  LDL.LU R223, [R1+0x124] ;  /* 0x0001240001df7983 */ /* 0x000ea80000300800 */
[----:B------:R-:W2:Y:S01]  /*101c0*/  LDL.LU R221, [R1+0xb0] ;  /* 0x0000b00001dd7983 */ /* 0x000ea20000300800 */
[----:B------:R-:W-:-:S03]  /*101d0*/  IMAD R50, R201, UR4, RZ ;  /* 0x00000004c9327c24 */ /* 0x000fc6000f8e02ff */
[----:B------:R-:W2:Y:S04]  /*101e0*/  LDL.LU R217, [R1+0x134] ;  /* 0x0001340001d97983 */ /* 0x000ea80000300800 */
[----:B------:R-:W2:Y:S04]  /*101f0*/  LDL.LU R215, [R1+0x34] ;  /* 0x0000340001d77983 */ /* 0x000ea80000300800 */
[----:B------:R-:W2:Y:S04]  /*10200*/  LDL.LU R220, [R1+0x38] ;  /* 0x0000380001dc7983 */ /* 0x000ea80000300800 */
[----:B------:R1:W-:Y:S01]  /*10210*/  STL [R1+0x5a8], R182 ;  /* 0x0005a8b601007387 */ /* 0x0003e20000100800 */
[----:B------:R-:W-:-:S03]  /*10220*/  IMAD R183, R204, UR4, RZ ;  /* 0x00000004ccb77c24 */ /* 0x000fc6000f8e02ff */
[----:B------:R1:W-:Y:S02]  /*10230*/  STL [R1+0x5ac], R50 ;  /* 0x0005ac3201007387 */ /* 0x0003e40000100800 */
[----:B-1----:R-:W-:Y:S02]  /*10240*/  IMAD R182, R202, UR4, RZ ;  /* 0x00000004cab67c24 */ /* 0x002fe4000f8e02ff */
[----:B------:R-:W-:-:S03]  /*10250*/  IMAD R50, R203, UR4, RZ ;  /* 0x00000004cb327c24 */ /* 0x000fc6000f8e02ff */
[----:B------:R1:W-:Y:S04]  /*10260*/  STL [R1+0x5b0], R182 ;  /* 0x0005b0b601007387 */ /* 0x0003e80000100800 */
[----:B------:R1:W-:Y:S02]  /*10270*/  STL [R1+0x5b4], R50 ;  /* 0x0005b43201007387 */ /* 0x0003e40000100800 */
[----:B-1----:R-:W-:Y:S02]  /*10280*/  IMAD R182, R205, UR4, RZ ;  /* 0x00000004cdb67c24 */ /* 0x002fe4000f8e02ff */
[----:B------:R-:W-:Y:S01]  /*10290*/  STL [R1+0x5b8], R183 ;  /* 0x0005b8b701007387 */ /* 0x000fe20000100800 */
[----:B------:R-:W-:-:S03]  /*102a0*/  IMAD R50, R206, UR4, RZ ;  /* 0x00000004ce327c24 */ /* 0x000fc6000f8e02ff */
[----:B------:R-:W2:Y:S04]  /*102b0*/  LDL.LU R222, [R1+0x3c] ;  /* 0x00003c0001de7983 */ /* 0x000ea80000300800 */
[----:B------:R1:W-:Y:S01]  /*102c0*/  STL [R1+0x5c0], R182 ;  /* 0x0005c0b601007387 */ /* 0x0003e20000100800 */
[----:B------:R-:W-:-:S03]  /*102d0*/  IMAD R250, R225, UR4, RZ ;  /* 0x00000004e1fa7c24 */ /* 0x000fc6000f8e02ff */
[----:B------:R-:W-:Y:S04]  /*102e0*/  STL [R1+0x5c8], R50 ;  /* 0x0005c83201007387 */ /* 0x000fe80000100800 */
[----:B------:R-:W2:Y:S01]  /*102f0*/  LDL.LU R225, [R1+0x40] ;  /* 0x0000400001e17983 */ /* 0x000ea20000300800 */
[----:B-1----:R-:W-:-:S05]  /*10300*/  IMAD R182, R207, UR4, RZ ;  /* 0x00000004cfb67c24 */ /* 0x002fca000f8e02ff */
[----:B------:R1:W-:Y:S01]  /*10310*/  STL [R1+0x5d0], R182 ;  /* 0x0005d0b601007387 */ /* 0x0003e20000100800 */
[----:B------:R-:W-:-:S03]  /*10320*/  IMAD R183, R210, UR4, RZ ;  /* 0x00000004d2b77c24 */ /* 0x000fc6000f8e02ff */
[----:B------:R-:W2:Y:S01]  /*10330*/  LDL.LU R224, [R1+0x44] ;  /* 0x0000440001e07983 */ /* 0x000ea20000300800 */
[----:B-1----:R-:W-:-:S05]  /*10340*/  IMAD R182, R209, UR4, RZ ;  /* 0x00000004d1b67c24 */ /* 0x002fca000f8e02ff */
[----:B------:R1:W-:Y:S01]  /*10350*/  STL [R1+0x5cc], R182 ;  /* 0x0005ccb601007387 */ /* 0x0003e20000100800 */
[----:B------:R-:W-:-:S03]  /*10360*/  LEA R180, P1, R127, UR6, 0x2 ;  /* 0x000000067fb47c11 */ /* 0x000fc6000f8210ff */
[----:B------:R-:W-:Y:S01]  /*10370*/  STL [R1+0x5c4], R183 ;  /* 0x0005c4b701007387 */ /* 0x000fe20000100800 */
[----:B-1----:R-:W-:-:S05]  /*10380*/  IMAD R182, R211, UR4, RZ ;  /* 0x00000004d3b67c24 */ /* 0x002fca000f8e02ff */
[----:B------:R3:W-:Y:S04]  /*10390*/  STL [R1+0x5bc], R182 ;  /* 0x0005bcb601007387 */ /* 0x0007e80000100800 */
[----:B------:R-:W2:Y:S01]  /*103a0*/  LDL.LU R240, [R1+0x48] ;  /* 0x0000480001f07983 */ /* 0x000ea20000300800 */
[----:B------:R-:W-:-:S03]  /*103b0*/  LEA.HI.X.SX32 R56, R2, UR5, 0x2, P0 ;  /* 0x0000000502387c11 */ /* 0x000fc600080f16ff */
[----:B------:R-:W2:Y:S01]  /*103c0*/  LDL.LU R239, [R1+0x4c] ;  /* 0x00004c0001ef7983 */ /* 0x000ea20000300800 */
[----:B------:R-:W-:-:S03]  /*103d0*/  LEA.HI.X.SX32 R2, R127, UR7, 0x2, P1 ;  /* 0x000000077f027c11 */ /* 0x000fc600088f16ff */
[----:B------:R-:W2:Y:S01]  /*103e0*/  LDL.LU R238, [R1+0x50] ;  /* 0x0000500001ee7983 */ /* 0x000ea20000300800 */
[----:B------:R-:W-:-:S03]  /*103f0*/  IMAD R127, R234, UR4, RZ ;  /* 0x00000004ea7f7c24 */ /* 0x000fc6000f8e02ff */
[----:B------:R-:W2:Y:S04]  /*10400*/  LDL.LU R237, [R1+0x54] ;  /* 0x0000540001ed7983 */ /* 0x000ea80000300800 */
[----:B------:R-:W2:Y:S04]  /*10410*/  LDL.LU R236, [R1+0x58] ;  /* 0x0000580001ec7983 */ /* 0x000ea80000300800 */
[----:B------:R-:W2:Y:S04]  /*10420*/  LDL.LU R194, [R1+0x5c] ;  /* 0x00005c0001c27983 */ /* 0x000ea80000300800 */
[----:B------:R-:W2:Y:S04]  /*10430*/  LDL.LU R235, [R1+0x60] ;  /* 0x0000600001eb7983 */ /* 0x000ea80000300800 */
[----:B------:R-:W2:Y:S04]  /*10440*/  LDL.LU R234, [R1+0x68] ;  /* 0x0000680001ea7983 */ /* 0x000ea80000300800 */
[----:B------:R-:W2:Y:S01]  /*10450*/  LDL.LU R206, [R1+0x6c] ;  /* 0x00006c0001ce7983 */ /* 0x000ea20000300800 */
[----:B------:R-:W1:Y:S01]  /*10460*/  S2R R10, SR_TID.X ;  /* 0x00000000000a7919 */ /* 0x000e620000002100 */
[----:B------:R-:W-:Y:S01]  /*10470*/  ISETP.GT.AND P0, PT, R0, 0x3f, PT ;  /* 0x0000003f0000780c */ /* 0x000fe20003f04270 */
[----:B------:R-:W-:-:S02]  /*10480*/  IMAD R53, R196, UR4, RZ ;  /* 0x00000004c4357c24 */ /* 0x000fc4000f8e02ff */
[----:B------:R-:W-:Y:S02]  /*10490*/  IMAD R246, R232, UR4, RZ ;  /* 0x00000004e8f67c24 */ /* 0x000fe4000f8e02ff */
[----:B------:R-:W-:Y:S01]  /*104a0*/  IMAD R50, R208, UR4, RZ ;  /* 0x00000004d0327c24 */ /* 0x000fe2000f8e02ff */
[----:B------:R-:W2:Y:S01]  /*104b0*/  LDL.LU R232, [R1+0x70] ;  /* 0x0000700001e87983 */ /* 0x000ea20000300800 */
[----:B------:R-:W-:Y:S01]  /*104c0*/  IMAD R249, R226, UR4, RZ ;  /* 0x00000004e2f97c24 */ /* 0x000fe2000f8e02ff */
[----:B-1----:R-:W-:-:S04]  /*104d0*/  SHF.R.U32.HI R10, RZ, 0x6, R10 ;  /* 0x00000006ff0a7819 */ /* 0x002fc8000001160a */
[----:B------:R-:W-:-:S04]  /*104e0*/  SGXT.U32 R10, R10, 0x1 ;  /* 0x000000010a0a781a */ /* 0x000fc80000000000 */
[----:B------:R-:W-:Y:S02]  /*104f0*/  LOP3.LUT R0, R10, 0x2, RZ, 0xfc, !PT ;  /* 0x000000020a007812 */ /* 0x000fe400078efcff */
[----:B------:R-:W-:Y:S02]  /*10500*/  SEL R0, RZ, 0x4, !P0 ;  /* 0x00000004ff007807 */ /* 0x000fe40004000000 */
[----:B----4-:R-:W-:-:S04]  /*10510*/  LEA R244, P0, R216, R228, 0x2 ;  /* 0x000000e4d8f47211 */ /* 0x010fc800078010ff */
[----:B------:R-:W-:Y:S02]  /*10520*/  LEA.HI.X.SX32 R245, R216, R56, 0x2, P0 ;  /* 0x00000038d8f57211 */ /* 0x000fe400000f16ff */
[----:B---3--:R-:W-:-:S04]  /*10530*/  LEA R182, P1, R212, R228, 0x2 ;  /* 0x000000e4d4b67211 */ /* 0x008fc800078210ff */
[----:B------:R-:W-:Y:S02]  /*10540*/  LEA.HI.X.SX32 R183, R212, R56, 0x2, P1 ;  /* 0x00000038d4b77211 */ /* 0x000fe400008f16ff */
[----:B------:R-:W3:Y:S04]  /*10550*/  LDL.LU R212, [R1+0x74] ;  /* 0x0000740001d47983 */ /* 0x000ee80000300800 */
[----:B------:R-:W4:Y:S01]  /*10560*/  LDL.LU R216, [R1+0x78] ;  /* 0x0000780001d87983 */ /* 0x000f220000300800 */
[----:B--2---:R-:W-:-:S03]  /*10570*/  LEA R188, P4, R221, R228, 0x2 ;  /* 0x000000e4ddbc7211 */ /* 0x004fc600078810ff */
[----:B------:R-:W2:Y:S01]  /*10580*/  LDL.LU R218, [R1+0x64] ;  /* 0x0000640001da7983 */ /* 0x000ea20000300800 */
[CC--:B------:R-:W-:Y:S02]  /*10590*/  LEA R190, P3, R217.reuse, R228.reuse, 0x2 ;  /* 0x000000e4d9be7211 */ /* 0x0c0fe400078610ff */
[C---:B------:R-:W-:Y:S01]  /*105a0*/  LEA R196, P0, R220.reuse, R228, 0x2 ;  /* 0x000000e4dcc47211 */ /* 0x040fe200078010ff */
[----:B------:R-:W2:Y:S01]  /*105b0*/  LDL.LU R226, [R1+0x7c] ;  /* 0x00007c0001e27983 */ /* 0x000ea20000300800 */
[-C--:B------:R-:W-:Y:S02]  /*105c0*/  LEA.HI.X.SX32 R191, R217, R56.reuse, 0x2, P3 ;  /* 0x00000038d9bf7211 */ /* 0x080fe400018f16ff */
[-C--:B------:R-:W-:Y:S02]  /*105d0*/  LEA.HI.X.SX32 R197, R220, R56.reuse, 0x2, P0 ;  /* 0x00000038dcc57211 */ /* 0x080fe400000f16ff */
[----:B------:R-:W-:Y:S02]  /*105e0*/  LEA.HI.X.SX32 R189, R221, R56, 0x2, P4 ;  /* 0x00000038ddbd7211 */ /* 0x000fe400020f16ff */
[----:B------:R-:W-:-:S04]  /*105f0*/  LEA R208, P3, R240, R228, 0x2 ;  /* 0x000000e4f0d07211 */ /* 0x000fc800078610ff */
[----:B------:R-:W-:Y:S02]  /*10600*/  LEA.HI.X.SX32 R209, R240, R56, 0x2, P3 ;  /* 0x00000038f0d17211 */ /* 0x000fe400018f16ff */
[----:B------:R-:W-:-:S04]  /*10610*/  LEA R220, P0, R238, R228, 0x2 ;  /* 0x000000e4eedc7211 */ /* 0x000fc800078010ff */
[----:B------:R-:W-:Y:S02]  /*10620*/  LEA.HI.X.SX32 R221, R238, R56, 0x2, P0 ;  /* 0x00000038eedd7211 */ /* 0x000fe400000f16ff */
[----:B------:R-:W-:-:S04]  /*10630*/  LEA R240, P0, R206, R228, 0x2 ;  /* 0x000000e4cef07211 */ /* 0x000fc800078010ff */
[----:B------:R-:W-:Y:S02]  /*10640*/  LEA.HI.X.SX32 R241, R206, R56, 0x2, P0 ;  /* 0x00000038cef17211 */ /* 0x000fe400000f16ff */
[----:B------:R-:W-:-:S04]  /*10650*/  LEA R206, P0, R11, R228, 0x2 ;  /* 0x000000e40bce7211 */ /* 0x000fc800078010ff */
[----:B------:R-:W-:Y:S02]  /*10660*/  LEA.HI.X.SX32 R207, R11, R56, 0x2, P0 ;  /* 0x000000380bcf7211 */ /* 0x000fe400000f16ff */
[----:B------:R-:W2:Y:S01]  /*10670*/  LDL.LU R11, [R1+0xf38] ;  /* 0x000f3800010b7983 */ /* 0x000ea20000300800 */
[-C--:B------:R-:W-:Y:S02]  /*10680*/  LEA R186, P5, R223, R228.reuse, 0x2 ;  /* 0x000000e4dfba7211 */ /* 0x080fe400078a10ff */
[-C--:B------:R-:W-:Y:S02]  /*10690*/  LEA R192, P2, R215, R228.reuse, 0x2 ;  /* 0x000000e4d7c07211 */ /* 0x080fe400078410ff */
[----:B------:R-:W-:Y:S02]  /*106a0*/  LEA R200, P1, R222, R228, 0x2 ;  /* 0x000000e4dec87211 */ /* 0x000fe400078210ff */
[----:B------:R-:W-:Y:S02]  /*106b0*/  LEA.HI.X.SX32 R187, R223, R56, 0x2, P5 ;  /* 0x00000038dfbb7211 */ /* 0x000fe400028f16ff */
[----:B------:R-:W-:-:S02]  /*106c0*/  LEA R204, P5, R225, R228, 0x2 ;  /* 0x000000e4e1cc7211 */ /* 0x000fc400078a10ff */
[----:B------:R-:W-:Y:S01]  /*106d0*/  LEA R202, P4, R224, R228, 0x2 ;  /* 0x000000e4e0ca7211 */ /* 0x000fe200078810ff */
[----:B------:R-:W-:Y:S01]  /*106e0*/  IMAD R55, R126, 0x2, R177 ;  /* 0x000000027e377824 */ /* 0x000fe200078e02b1 */
[-C--:B------:R-:W-:Y:S01]  /*106f0*/  LEA.HI.X.SX32 R193, R215, R56.reuse, 0x2, P2 ;  /* 0x00000038d7c17211 */ /* 0x080fe200010f16ff */
[----:B------:R-:W-:Y:S01]  /*10700*/  IMAD.MOV.U32 R217, RZ, RZ, R214 ;  /* 0x000000ffffd97224 */ /* 0x000fe200078e00d6 */
[----:B------:R-:W-:Y:S01]  /*10710*/  LEA.HI.X.SX32 R201, R222, R56, 0x2, P1 ;  /* 0x00000038dec97211 */ /* 0x000fe200008f16ff */
[----:B------:R-:W-:Y:S01]  /*10720*/  IMAD R248, R230, UR4, RZ ;  /* 0x00000004e6f87c24 */ /* 0x000fe2000f8e02ff */
[-C--:B------:R-:W-:Y:S02]  /*10730*/  LEA R214, P2, R239, R228.reuse, 0x2 ;  /* 0x000000e4efd67211 */ /* 0x080fe400078410ff */
[----:B------:R-:W-:Y:S02]  /*10740*/  LEA R222, P1, R237, R228, 0x2 ;  /* 0x000000e4edde7211 */ /* 0x000fe400078210ff */
[----:B------:R-:W-:-:S02]  /*10750*/  LEA.HI.X.SX32 R205, R225, R56, 0x2, P5 ;  /* 0x00000038e1cd7211 */ /* 0x000fc400028f16ff */
[----:B------:R-:W-:Y:S01]  /*10760*/  LEA.HI.X.SX32 R203, R224, R56, 0x2, P4 ;  /* 0x00000038e0cb7211 */ /* 0x000fe200020f16ff */
[----:B------:R-:W-:Y:S01]  /*10770*/  IMAD R58, R126, 0x2, R55 ;  /* 0x000000027e3a7824 */ /* 0x000fe200078e0237 */
[-C--:B------:R-:W-:Y:S02]  /*10780*/  LEA R230, P5, R236, R228.reuse, 0x2 ;  /* 0x000000e4ece67211 */ /* 0x080fe400078a10ff */
[----:B------:R-:W-:Y:S01]  /*10790*/  LEA R224, P4, R194, R228, 0x2 ;  /* 0x000000e4c2e07211 */ /* 0x000fe200078810ff */
[----:B------:R-:W-:Y:S01]  /*107a0*/  IMAD R247, R231, UR4, RZ ;  /* 0x00000004e7f77c24 */ /* 0x000fe2000f8e02ff */
[-C--:B------:R-:W-:Y:S02]  /*107b0*/  LEA.HI.X.SX32 R215, R239, R56.reuse, 0x2, P2 ;  /* 0x00000038efd77211 */ /* 0x080fe400010f16ff */
[----:B------:R-:W-:Y:S02]  /*107c0*/  LEA.HI.X.SX32 R223, R237, R56, 0x2, P1 ;  /* 0x00000038eddf7211 */ /* 0x000fe400008f16ff */
[----:B------:R-:W-:-:S02]  /*107d0*/  LEA R184, P3, R235, R228, 0x2 ;  /* 0x000000e4ebb87211 */ /* 0x000fc400078610ff */
[-C--:B------:R-:W-:Y:S02]  /*107e0*/  LEA R242, P2, R234, R228.reuse, 0x2 ;  /* 0x000000e4eaf27211 */ /* 0x080fe400078410ff */
[----:B------:R-:W-:Y:S01]  /*107f0*/  LEA R238, P1, R232, R228, 0x2 ;  /* 0x000000e4e8ee7211 */ /* 0x000fe200078210ff */
[----:B------:R-:W-:Y:S01]  /*10800*/  IMAD R57, R126, 0x2, R58 ;  /* 0x000000027e397824 */ /* 0x000fe200078e023a */
[-C--:B------:R-:W-:Y:S02]  /*10810*/  LEA.HI.X.SX32 R231, R236, R56.reuse, 0x2, P5 ;  /* 0x00000038ece77211 */ /* 0x080fe400028f16ff */
[-C--:B------:R-:W-:Y:S01]  /*10820*/  LEA.HI.X.SX32 R225, R194, R56.reuse, 0x2, P4 ;  /* 0x00000038c2e17211 */ /* 0x080fe200020f16ff */
[----:B------:R-:W-:Y:S01]  /*10830*/  IMAD.MOV.U32 R211, RZ, RZ, R213 ;  /* 0x000000ffffd37224 */ /* 0x000fe200078e00d5 */
[-C--:B------:R-:W-:Y:S02]  /*10840*/  LEA.HI.X.SX32 R185, R235, R56.reuse, 0x2, P3 ;  /* 0x00000038ebb97211 */ /* 0x080fe400018f16ff */
[----:B------:R-:W-:-:S02]  /*10850*/  LEA.HI.X.SX32 R243, R234, R56, 0x2, P2 ;  /* 0x00000038eaf37211 */ /* 0x000fc400010f16ff */
[----:B------:R-:W-:Y:S01]  /*10860*/  LEA.HI.X.SX32 R239, R232, R56, 0x2, P1 ;  /* 0x00000038e8ef7211 */ /* 0x000fe200008f16ff */
[----:B------:R-:W-:Y:S01]  /*10870*/  IMAD R126, R126, 0x2, R57 ;  /* 0x000000027e7e7824 */ /* 0x000fe200078e0239 */
[----:B------:R-:W-:Y:S01]  /*10880*/  LEA R210, P1, R213, R228, 0x2 ;  /* 0x000000e4d5d27211 */ /* 0x000fe200078210ff */
[----:B------:R-:W-:Y:S02]  /*10890*/  IMAD.MOV.U32 R213, RZ, RZ, R217 ;  /* 0x000000ffffd57224 */ /* 0x000fe400078e00d9 */
[----:B------:R-:W-:Y:S01]  /*108a0*/  IMAD R54, R54, UR4, RZ ;  /* 0x0000000436367c24 */ /* 0x000fe2000f8e02ff */
[----:B------:R-:W-:Y:S01]  /*108b0*/  LEA.HI.X.SX32 R211, R211, R56, 0x2, P1 ;  /* 0x00000038d3d37211 */ /* 0x000fe200008f16ff */
[----:B------:R-:W-:Y:S02]  /*108c0*/  IMAD R52, R52, UR4, RZ ;  /* 0x0000000434347c24 */ /* 0x000fe4000f8e02ff */
[----:B------:R-:W-:Y:S02]  /*108d0*/  IMAD R51, R51, UR4, RZ ;  /* 0x0000000433337c24 */ /* 0x000fe4000f8e02ff */
[----:B------:R-:W-:-:S02]  /*108e0*/  IMAD R49, R49, UR4, RZ ;  /* 0x0000000431317c24 */ /* 0x000fc4000f8e02ff */
[----:B------:R-:W-:Y:S02]  /*108f0*/  IMAD R48, R48, UR4, RZ ;  /* 0x0000000430307c24 */ /* 0x000fe4000f8e02ff */
[----:B------:R-:W-:Y:S02]  /*10900*/  IMAD R47, R47, UR4, RZ ;  /* 0x000000042f2f7c24 */ /* 0x000fe4000f8e02ff */
[----:B------:R-:W-:Y:S02]  /*10910*/  IMAD R46, R46, UR4, RZ ;  /* 0x000000042e2e7c24 */ /* 0x000fe4000f8e02ff */
        /* <DEDUP_REMOVED lines=38> */
[----:B------:R-:W-:Y:S01]  /*10b80*/  IMAD R4, R4, UR4, RZ ;  /* 0x0000000404047c24 */ /* 0x000fe2000f8e02ff */
[----:B---3--:R-:W-:-:S02]  /*10b90*/  LEA R236, P5, R212, R228, 0x2 ;  /* 0x000000e4d4ec7211 */ /* 0x008fc400078a10ff */
[----:B----4-:R-:W-:Y:S02]  /*10ba0*/  LEA R194, P4, R216, R228, 0x2 ;  /* 0x000000e4d8c27211 */ /* 0x010fe400078810ff */
[----:B------:R-:W-:Y:S02]  /*10bb0*/  LEA.HI.X.SX32 R237, R212, R56, 0x2, P5 ;  /* 0x00000038d4ed7211 */ /* 0x000fe400028f16ff */
[----:B--2---:R-:W-:Y:S02]  /*10bc0*/  LEA R198, P3, R218, R228, 0x2 ;  /* 0x000000e4dac67211 */ /* 0x004fe400078610ff */
[----:B------:R-:W-:Y:S02]  /*10bd0*/  LEA.HI.X.SX32 R195, R216, R56, 0x2, P4 ;  /* 0x00000038d8c37211 */ /* 0x000fe400020f16ff */
[-C--:B------:R-:W-:Y:S02]  /*10be0*/  LEA R212, P5, R217, R228.reuse, 0x2 ;  /* 0x000000e4d9d47211 */ /* 0x080fe400078a10ff */
[----:B------:R-:W-:-:S02]  /*10bf0*/  LEA R216, P4, R177, R228, 0x2 ;  /* 0x000000e4b1d87211 */ /* 0x000fc400078810ff */
[----:B------:R-:W-:Y:S02]  /*10c00*/  LEA R234, P2, R226, R228, 0x2 ;  /* 0x000000e4e2ea7211 */ /* 0x000fe400078410ff */
[-C--:B------:R-:W-:Y:S02]  /*10c10*/  LEA.HI.X.SX32 R199, R218, R56.reuse, 0x2, P3 ;  /* 0x00000038dac77211 */ /* 0x080fe400018f16ff */
[----:B------:R-:W-:Y:S01]  /*10c20*/  LEA.HI.X.SX32 R235, R226, R56, 0x2, P2 ;  /* 0x00000038e2eb7211 */ /* 0x000fe200010f16ff */
[----:B------:R-:W-:Y:S01]  /*10c30*/  IMAD R3, R3, UR4, RZ ;  /* 0x0000000403037c24 */ /* 0x000fe2000f8e02ff */
[-C--:B------:R-:W-:Y:S01]  /*10c40*/  LEA R218, P3, R55, R228.reuse, 0x2 ;  /* 0x000000e437da7211 */ /* 0x080fe200078610ff */
[----:B------:R-:W-:Y:S01]  /*10c50*/  IMAD R59, R59, UR4, RZ ;  /* 0x000000043b3b7c24 */ /* 0x000fe2000f8e02ff */
[-C--:B------:R-:W-:Y:S01]  /*10c60*/  LEA R232, P2, R58, R228.reuse, 0x2 ;  /* 0x000000e43ae87211 */ /* 0x080fe200078410ff */
[----:B------:R-:W-:Y:S01]  /*10c70*/  IMAD R60, R60, UR4, RZ ;  /* 0x000000043c3c7c24 */ /* 0x000fe2000f8e02ff */
[-C--:B------:R-:W-:Y:S01]  /*10c80*/  LEA R226, P0, R57, R228.reuse, 0x2 ;  /* 0x000000e439e27211 */ /* 0x080fe200078010ff */
[----:B------:R-:W-:Y:S01]  /*10c90*/  IMAD R61, R61, UR4, RZ ;  /* 0x000000043d3d7c24 */ /* 0x000fe2000f8e02ff */
[----:B------:R-:W-:Y:S01]  /*10ca0*/  LEA R228, P1, R126, R228, 0x2 ;  /* 0x000000e47ee47211 */ /* 0x000fe200078210ff */
[----:B------:R-:W-:Y:S01]  /*10cb0*/  IMAD R62, R62, UR4, RZ ;  /* 0x000000043e3e7c24 */ /* 0x000fe2000f8e02ff */
[-C--:B------:R-:W-:Y:S01]  /*10cc0*/  LEA.HI.X.SX32 R213, R213, R56.reuse, 0x2, P5 ;  /* 0x00000038d5d57211 */ /* 0x080fe200028f16ff */
[----:B------:R-:W-:Y:S01]  /*10cd0*/  IMAD R63, R63, UR4, RZ ;  /* 0x000000043f3f7c24 */ /* 0x000fe2000f8e02ff */
[----:B------:R-:W-:Y:S01]  /*10ce0*/  LEA.HI.X.SX32 R217, R177, R56, 0x2, P4 ;  /* 0x00000038b1d97211 */ /* 0x000fe200020f16ff */
        /* <DEDUP_REMOVED lines=115> */
[----:B------:R-:W-:Y:S01]  /*11420*/  STL.64 [R1+0x11f8], R200 ;  /* 0x0011f8c801007387 */ /* 0x000fe20000100a00 */
[----:B------:R-:W-:Y:S01]  /*11430*/  ULDC UR7, c[0x0][0x230] ;  /* 0x00008c0000077ab9 */ /* 0x000fe20000000800 */
[----:B------:R-:W-:Y:S01]  /*11440*/  ULDC UR6, c[0x0][0x230] ;  /* 0x00008c0000067ab9 */ /* 0x000fe20000000800 */
[-C--:B------:R-:W-:Y:S01]  /*11450*/  LEA.HI.X.SX32 R219, R55, R56.reuse, 0x2, P3 ;  /* 0x0000003837db7211 */ /* 0x080fe200018f16ff */
[----:B------:R1:W-:Y:S01]  /*11460*/  STL.64 [R1+0x11f0], R198 ;  /* 0x0011f0c601007387 */ /* 0x0003e20000100a00 */
[-C--:B------:R-:W-:Y:S01]  /*11470*/  LEA.HI.X.SX32 R227, R57, R56.reuse, 0x2, P0 ;  /* 0x0000003839e37211 */ /* 0x080fe200000f16ff */
[----:B------:R-:W-:Y:S01]  /*11480*/  ULDC UR40, c[0x0][0x230] ;  /* 0x00008c0000287ab9 */ /* 0x000fe20000000800 */
[-C--:B------:R-:W-:Y:S01]  /*11490*/  LEA.HI.X.SX32 R229, R126, R56.reuse, 0x2, P1 ;  /* 0x000000387ee57211 */ /* 0x080fe200008f16ff */
[----:B------:R-:W-:Y:S01]  /*114a0*/  ULDC UR15, c[0x0][0x240] ;  /* 0x00009000000f7ab9 */ /* 0x000fe20000000800 */
[----:B------:R-:W-:Y:S01]  /*114b0*/  LEA.HI.X.SX32 R233, R58, R56, 0x2, P2 ;  /* 0x000000383ae97211 */ /* 0x000fe200010f16ff */
[----:B------:R-:W-:Y:S01]  /*114c0*/  ULDC UR14, c[0x0][0x240] ;  /* 0x00009000000e7ab9 */ /* 0x000fe20000000800 */
[----:B------:R-:W-:Y:S01]  /*114d0*/  ULDC UR9, c[0x0][0x240] ;  /* 0x0000900000097ab9 */ /* 0x000fe20000000800 */
[----:B------:R-:W-:Y:S01]  /*114e0*/  ULDC UR11, c[0x0][0x240] ;  /* 0x00009000000b7ab9 */ /* 0x000fe20000000800 */
[----:B------:R-:W-:Y:S01]  /*114f0*/  ULDC UR13, c[0x0][0x240] ;  /* 0x00009000000d7ab9 */ /* 0x000fe20000000800 */
[----:B------:R-:W-:Y:S01]  /*11500*/  ULDC UR8, c[0x0][0x240] ;  /* 0x0000900000087ab9 */ /* 0x000fe20000000800 */
[----:B------:R-:W-:Y:S01]  /*11510*/  ULDC UR10, c[0x0][0x240] ;  /* 0x00009000000a7ab9 */ /* 0x000fe20000000800 */
[----:B-1----:R-:W2:Y:S01]  /*11520*/  LDL.LU R199, [R1+0x560] ;  /* 0x0005600001c77983 */ /* 0x002ea20000300800 */
[----:B------:R-:W-:Y:S01]  /*11530*/  ULDC UR12, c[0x0][0x240] ;  /* 0x00009000000c7ab9 */ /* 0x000fe20000000800 */
[----:B------:R-:W-:Y:S01]  /*11540*/  ULDC UR24, c[0x0][0x240] ;  /* 0x0000900000187ab9 */ /* 0x000fe20000000800 */
[----:B------:R-:W-:Y:S01]  /*11550*/  ULDC UR16, c[0x0][0x240] ;  /* 0x0000900000107ab9 */ /* 0x000fe20000000800 */
[----:B------:R-:W3:Y:S01]  /*11560*/  LDL.LU R198, [R1+0x564] ;  /* 0x0005640001c67983 */ /* 0x000ee20000300800 */
[----:B------:R-:W-:Y:S01]  /*11570*/  ULDC UR18, c[0x0][0x240] ;  /* 0x0000900000127ab9 */ /* 0x000fe20000000800 */
[----:B------:R-:W-:Y:S01]  /*11580*/  ULDC UR17, c[0x0][0x240] ;  /* 0x0000900000117ab9 */ /* 0x000fe20000000800 */
[----:B------:R-:W-:Y:S01]  /*11590*/  ULDC UR19, c[0x0][0x240] ;  /* 0x0000900000137ab9 */ /* 0x000fe20000000800 */
[----:B------:R-:W-:Y:S01]  /*115a0*/  STL.64 [R1+0x11e8], R234 ;  /* 0x0011e8ea01007387 */ /* 0x000fe20000100a00 */
[----:B------:R-:W-:Y:S01]  /*115b0*/  ULDC UR21, c[0x0][0x240] ;  /* 0x0000900000157ab9 */ /* 0x000fe20000000800 */
[----:B------:R-:W-:Y:S01]  /*115c0*/  ULDC UR20, c[0x0][0x240] ;  /* 0x0000900000147ab9 */ /* 0x000fe20000000800 */
[----:B------:R-:W-:Y:S01]  /*115d0*/  ULDC UR22, c[0x0][0x240] ;  /* 0x0000900000167ab9 */ /* 0x000fe20000000800 */
[----:B------:R1:W-:Y:S01]  /*115e0*/  STL.64 [R1+0x11e0], R204 ;  /* 0x0011e0cc01007387 */ /* 0x0003e20000100a00 */
[----:B------:R-:W-:Y:S01]  /*115f0*/  ULDC UR23, c[0x0][0x240] ;  /* 0x0000900000177ab9 */ /* 0x000fe20000000800 */
[----:B------:R-:W-:Y:S01]  /*11600*/  ULDC UR26, c[0x0][0x230] ;  /* 0x00008c00001a7ab9 */ /* 0x000fe20000000800 */
[----:B------:R-:W-:Y:S01]  /*11610*/  ULDC UR27, c[0x0][0x230] ;  /* 0x00008c00001b7ab9 */ /* 0x000fe20000000800 */
[----:B------:R-:W-:Y:S01]  /*11620*/  ULDC UR25, c[0x0][0x230] ;  /* 0x00008c0000197ab9 */ /* 0x000fe20000000800 */
[----:B-1----:R-:W4:Y:S04]  /*11630*/  LDL.LU R204, [R1+0x568] ;  /* 0x0005680001cc7983 */ /* 0x002f280000300800 */
[----:B------:R1:W-:Y:S04]  /*11640*/  STL.64 [R1+0x11d8], R202 ;  /* 0x0011d8ca01007387 */ /* 0x0003e80000100a00 */
[----:B-1----:R-:W2:Y:S04]  /*11650*/  LDL.LU R202, [R1+0x56c] ;  /* 0x00056c0001ca7983 */ /* 0x002ea80000300800 */
[----:B------:R1:W-:Y:S04]  /*11660*/  STL.64 [R1+0x11d0], R206 ;  /* 0x0011d0ce01007387 */ /* 0x0003e80000100a00 */
[----:B-1----:R-:W3:Y:S04]  /*11670*/  LDL.LU R206, [R1] ;  /* 0x0000000001ce7983 */ /* 0x002ee80000300800 */
[----:B------:R1:W-:Y:S04]  /*11680*/  STL.64 [R1+0x11c8], R210 ;  /* 0x0011c8d201007387 */ /* 0x0003e80000100a00 */
[----:B-1----:R-:W4:Y:S04]  /*11690*/  LDL.LU R210, [R1+0x578] ;  /* 0x0005780001d27983 */ /* 0x002f280000300800 */
[----:B------:R1:W-:Y:S04]  /*116a0*/  STL.64 [R1+0x11c0], R208 ;  /* 0x0011c0d001007387 */ /* 0x0003e80000100a00 */
[----:B-1----:R-:W2:Y:S04]  /*116b0*/  LDL.LU R208, [R1+0x574] ;  /* 0x0005740001d07983 */ /* 0x002ea80000300800 */
[----:B------:R1:W-:Y:S04]  /*116c0*/  STL.64 [R1+0x11b8], R214 ;  /* 0x0011b8d601007387 */ /* 0x0003e80000100a00 */
[----:B-1----:R-:W2:Y:S04]  /*116d0*/  LDL.LU R214, [R1+0x570] ;  /* 0x0005700001d67983 */ /* 0x002ea80000300800 */
[----:B------:R-:W2:Y:S04]  /*116e0*/  LDL.LU R177, [R1+0x5e8] ;  /* 0x0005e80001b17983 */ /* 0x000ea80000300800 */
[----:B------:R1:W-:Y:S04]  /*116f0*/  STL.64 [R1+0x11b0], R212 ;  /* 0x0011b0d401007387 */ /* 0x0003e80000100a00 */
[----:B-1----:R-:W2:Y:S04]  /*11700*/  LDL.LU R213, [R1+0x58c] ;  /* 0x00058c0001d57983 */ /* 0x002ea80000300800 */
[----:B------:R-:W2:Y:S04]  /*11710*/  LDL.LU R212, [R1+0x10] ;  /* 0x0000100001d47983 */ /* 0x000ea80000300800 */
[----:B------:R-:W-:Y:S04]  /*11720*/  STL.64 [R1+0x11a8], R216 ;  /* 0x0011a8d801007387 */ /* 0x000fe80000100a00 */
[----:B------:R1:W-:Y:S04]  /*11730*/  STL.64 [R1+0x11a0], R220 ;  /* 0x0011a0dc01007387 */ /* 0x0003e80000100a00 */
[----:B-1----:R-:W2:Y:S04]  /*11740*/  LDL.LU R221, [R1+0x608] ;  /* 0x0006080001dd7983 */ /* 0x002ea80000300800 */
[----:B------:R-:W2:Y:S04]  /*11750*/  LDL.LU R220, [R1+0x4] ;  /* 0x0000040001dc7983 */ /* 0x000ea80000300800 */
        /* <DEDUP_REMOVED lines=8> */
[----:B------:R-:W-:Y:S01]  /*117e0*/  ISETP.GE.AND P3, PT, R10, UR6, PT ;  /* 0x000000060a007c0c */ /* 0x000fe2000bf66270 */
[----:B------:R-:W-:Y:S01]  /*117f0*/  IMAD.MOV.U32 R211, RZ, RZ, R53 ;  /* 0x000000ffffd37224 */ /* 0x000fe200078e0035 */
[----:B------:R-:W-:Y:S01]  /*11800*/  MOV R215, R50 ;  /* 0x0000003200d77202 */ /* 0x000fe20000000f00 */
[----:B------:R-:W2:Y:S01]  /*11810*/  LDL.LU R209, [R1+0x24] ;  /* 0x0000240001d17983 */ /* 0x000ea20000300800 */
[----:B------:R-:W-:Y:S01]  /*11820*/  UIADD3 UR5, UR40, -0x40, URZ ;  /* 0xffffffc028057890 */ /* 0x000fe2000fffe03f */
[----:B------:R-:W-:-:S02]  /*11830*/  ULDC UR6, c[0x0][0x240] ;  /* 0x0000900000067ab9 */ /* 0x000fc40000000800 */
[----:B------:R-:W2:Y:S04]  /*11840*/  LDL.LU R216, [R1+0x1c] ;  /* 0x00001c0001d87983 */ /* 0x000ea80000300800 */
[----:B------:R1:W-:Y:S04]  /*11850*/  STL.64 [R1+0x1198], R222 ;  /* 0x001198de01007387 */ /* 0x0003e80000100a00 */
[----:B-1----:R-:W2:Y:S04]  /*11860*/  LDL.LU R222, [R1+0x20] ;  /* 0x0000200001de7983 */ /* 0x002ea80000300800 */
[----:B------:R-:W2:Y:S04]  /*11870*/  LDL.LU R223, [R1+0x18] ;  /* 0x0000180001df7983 */ /* 0x000ea80000300800 */
[----:B------:R1:W-:Y:S04]  /*11880*/  STL.64 [R1+0x1190], R230 ;  /* 0x001190e601007387 */ /* 0x0003e80000100a00 */
[----:B-1----:R-:W2:Y:S01]  /*11890*/  LDL.LU R231, [R1+0x14] ;  /* 0x0000140001e77983 */ /* 0x002ea20000300800 */
[----:B------:R-:W-:-:S02]  /*118a0*/  LOP3.LUT R230, R10, 0x2, RZ, 0xfc, !PT ;  /* 0x000000020ae67812 */ /* 0x000fc400078efcff */
[----:B------:R-:W-:Y:S01]  /*118b0*/  SEL R50, R0, RZ, !P3 ;  /* 0x000000ff00327207 */ /* 0x000fe20005800000 */
[----:B------:R3:W-:Y:S01]  /*118c0*/  STL.64 [R1+0x1188], R224 ;  /* 0x001188e001007387 */ /* 0x0007e20000100a00 */
[----:B------:R-:W-:Y:S02]  /*118d0*/  ISETP.GE.AND P4, PT, R230, UR7, PT ;  /* 0x00000007e6007c0c */ /* 0x000fe4000bf86270 */
[----:B------:R-:W-:Y:S01]  /*118e0*/  ISETP.NE.U32.AND P0, PT, R50, RZ, PT ;  /* 0x000000ff3200720c */ /* 0x000fe20003f05070 */
[----:B------:R1:W-:Y:S01]  /*118f0*/  STL [R1+0x1088], R6 ;  /* 0x0010880601007387 */ /* 0x0003e20000100800 */
[----:B------:R-:W-:Y:S02]  /*11900*/  SEL R53, R0, RZ, !P4 ;  /* 0x000000ff00357207 */ /* 0x000fe40006000000 */
[----:B------:R-:W-:Y:S02]  /*11910*/  LOP3.LUT R50, R10, 0x22, RZ, 0xfc, !PT ;  /* 0x000000220a327812 */ /* 0x000fe400078efcff */
[----:B------:R-:W-:-:S02]  /*11920*/  ISETP.NE.U32.AND P1, PT, R53, RZ, PT ;  /* 0x000000ff3500720c */ /* 0x000fc40003f25070 */
[----:B------:R-:W-:Y:S02]  /*11930*/  LOP3.LUT R53, R10, 0x20, RZ, 0xfc, !PT ;  /* 0x000000200a357812 */ /* 0x000fe400078efcff */
[----:B------:R-:W-:Y:S01]  /*11940*/  ISETP.GE.AND P2, PT, R230, UR5, PT ;  /* 0x00000005e6007c0c */ /* 0x000fe2000bf46270 */
[----:B---3--:R-:W-:Y:S02]  /*11950*/  IMAD.MOV.U32 R224, RZ, RZ, R206 ;  /* 0x000000ffffe07224 */ /* 0x008fe400078e00ce */
[----:B----4-:R-:W-:Y:S02]  /*11960*/  IMAD.MOV.U32 R55, RZ, RZ, R210 ;  /* 0x000000ffff377224 */ /* 0x010fe400078e00d2 */
[----:B--2---:R-:W-:Y:S02]  /*11970*/  IMAD.MOV.U32 R58, RZ, RZ, R208 ;  /* 0x000000ffff3a7224 */ /* 0x004fe400078e00d0 */
[----:B------:R-:W-:Y:S01]  /*11980*/  IMAD.MOV.U32 R57, RZ, RZ, R214 ;  /* 0x000000ffff397224 */ /* 0x000fe200078e00d6 */
[----:B------:R-:W-:Y:S01]  /*11990*/  MOV R214, R202 ;  /* 0x000000ca00d67202 */ /* 0x000fe20000000f00 */
[----:B------:R-:W-:-:S02]  /*119a0*/  IMAD.MOV.U32 R208, RZ, RZ, R204 ;  /* 0x000000ffffd07224 */ /* 0x000fc400078e00cc */
[----:B------:R-:W-:Y:S02]  /*119b0*/  IMAD.MOV.U32 R56, RZ, RZ, R213 ;  /* 0x000000ffff387224 */ /* 0x000fe400078e00d5 */
[----:B------:R-:W-:Y:S01]  /*119c0*/  IMAD.MOV.U32 R225, RZ, RZ, R212 ;  /* 0x000000ffffe17224 */ /* 0x000fe200078e00d4 */
[C---:B------:R-:W-:Y:S01]  /*119d0*/  LEA R212, P6, R52.reuse, R180, 0x2 ;  /* 0x000000b434d47211 */ /* 0x040fe200078c10ff */
[----:B------:R-:W-:Y:S02]  /*119e0*/  IMAD.MOV.U32 R50, RZ, RZ, R56 ;  /* 0x000000ffff327224 */ /* 0x000fe400078e0038 */
[----:B------:R-:W-:Y:S01]  /*119f0*/  IMAD.MOV.U32 R126, RZ, RZ, R220 ;  /* 0x000000ffff7e7224 */ /* 0x000fe200078e00dc */
[----:B------:R-:W-:Y:S01]  /*11a00*/  LEA.HI.X.SX32 R213, R52, R2, 0x2, P6 ;  /* 0x0000000234d57211 */ /* 0x000fe200030f16ff */
[----:B------:R-:W-:Y:S01]  /*11a10*/  IMAD.MOV.U32 R210, RZ, RZ, R198 ;  /* 0x000000ffffd27224 */ /* 0x000fe200078e00c6 */
[-C--:B------:R-:W-:Y:S01]  /*11a20*/  LEA R198, P3, R51, R180.reuse, 0x2 ;  /* 0x000000b433c67211 */ /* 0x080fe200078610ff */
[----:B------:R-:W-:Y:S01]  /*11a30*/  IMAD.MOV.U32 R53, RZ, RZ, R126 ;  /* 0x000000ffff357224 */ /* 0x000fe200078e007e */
[-C--:B------:R-:W-:Y:S01]  /*11a40*/  LEA R220, P4, R49, R180.reuse, 0x2 ;  /* 0x000000b431dc7211 */ /* 0x080fe200078810ff */
[----:B------:R-:W-:Y:S01]  /*11a50*/  IMAD.MOV.U32 R206, RZ, RZ, R199 ;  /* 0x000000ffffce7224 */ /* 0x000fe200078e00c7 */
[----:B------:R-:W-:Y:S01]  /*11a60*/  UMOV UR7, 0x400 ;  /* 0x0000040000077882 */ /* 0x000fe20000000000 */
[----:B------:R-:W-:Y:S01]  /*11a70*/  IMAD.MOV.U32 R204, RZ, RZ, R201 ;  /* 0x000000ffffcc7224 */ /* 0x000fe200078e00c9 */
[----:B------:R-:W-:Y:S01]  /*11a80*/  ULDC.64 UR44, c[0x0][0x208] ;  /* 0x00008200002c7ab9 */ /* 0x000fe20000000a00 */
[----:B-1----:R-:W-:Y:S01]  /*11a90*/  LOP3.LUT R6, R10, 0x4, RZ, 0xfc, !PT ;  /* 0x000000040a067812 */ /* 0x002fe200078efcff */
[----:B------:R-:W-:Y:S01]  /*11aa0*/  IMAD.MOV.U32 R202, RZ, RZ, R200 ;  /* 0x000000ffffca7224 */ /* 0x000fe200078e00c8 */
[----:B------:R-:W-:Y:S01]  /*11ab0*/  LEA R200, P5, R54, R180, 0x2 ;  /* 0x000000b436c87211 */ /* 0x000fe200078a10ff */
[----:B------:R-:W-:-:S03]  /*11ac0*/  IMAD.MOV.U32 R56, RZ, RZ, R58 ;  /* 0x000000ffff387224 */ /* 0x000fc600078e003a */
[-C--:B------:R-:W-:Y:S01]  /*11ad0*/  LEA.HI.X.SX32 R201, R54, R2.reuse, 0x2, P5 ;  /* 0x0000000236c97211 */ /* 0x080fe200028f16ff */
[----:B------:R-:W-:Y:S01]  /*11ae0*/  IMAD.MOV.U32 R126, RZ, RZ, R57 ;  /* 0x000000ffff7e7224 */ /* 0x000fe200078e0039 */
[----:B------:R-:W-:Y:S01]  /*11af0*/  MOV R57, R55 ;  /* 0x0000003700397202 */ /* 0x000fe20000000f00 */
[----:B------:R-:W-:Y:S01]  /*11b00*/  IMAD.MOV.U32 R58, RZ, RZ, R224 ;  /* 0x000000ffff3a7224 */ /* 0x000fe200078e00e0 */
[----:B------:R-:W-:Y:S01]  /*11b10*/  MOV R52, R53 ;  /* 0x0000003500347202 */ /* 0x000fe20000000f00 */
[----:B------:R-:W-:Y:S01]  /*11b20*/  IMAD.MOV.U32 R55, RZ, RZ, R214 ;  /* 0x000000ffff377224 */ /* 0x000fe200078e00d6 */
[----:B------:R1:W-:Y:S01]  /*11b30*/  STL.64 [R1+0x550], R200 ;  /* 0x000550c801007387 */ /* 0x0003e20000100a00 */
[----:B------:R-:W-:Y:S02]  /*11b40*/  IMAD.MOV.U32 R224, RZ, RZ, R208 ;  /* 0x000000ffffe07224 */ /* 0x000fe400078e00d0 */
[----:B------:R-:W-:Y:S01]  /*11b50*/  IMAD.MOV.U32 R54, RZ, RZ, R50 ;  /* 0x000000ffff367224 */ /* 0x000fe200078e0032 */
[----:B------:R-:W-:Y:S01]  /*11b60*/  LEA.HI.X.SX32 R199, R51, R2, 0x2, P3 ;  /* 0x0000000233c77211 */ /* 0x000fe200018f16ff */
[----:B------:R-:W-:-:S02]  /*11b70*/  IMAD.MOV.U32 R214, RZ, RZ, R210 ;  /* 0x000000ffffd67224 */ /* 0x000fc400078e00d2 */
[----:B------:R-:W-:Y:S02]  /*11b80*/  IMAD.MOV.U32 R208, RZ, RZ, R206 ;  /* 0x000000ffffd07224 */ /* 0x000fe400078e00ce */
[----:B------:R-:W-:Y:S02]  /*11b90*/  IMAD.MOV.U32 R50, RZ, RZ, R56 ;  /* 0x000000ffff327224 */ /* 0x000fe400078e0038 */
[----:B------:R-:W-:Y:S01]  /*11ba0*/  IMAD.MOV.U32 R210, RZ, RZ, R202 ;  /* 0x000000ffffd27224 */ /* 0x000fe200078e00ca */
[----:B-1----:R-:W2:Y:S01]  /*11bb0*/  LDL.LU.64 R200, [R1+0x11f8] ;  /* 0x0011f80001c87983 */ /* 0x002ea20000300a00 */
[----:B------:R-:W-:Y:S02]  /*11bc0*/  IMAD.MOV.U32 R56, RZ, RZ, R58 ;  /* 0x000000ffff387224 */ /* 0x000fe400078e003a */
[----:B------:R-:W-:Y:S01]  /*11bd0*/  IMAD.MOV.U32 R206, RZ, RZ, R204 ;  /* 0x000000ffffce7224 */ /* 0x000fe200078e00cc */
[----:B------:R1:W-:Y:S01]  /*11be0*/  STL.64 [R1+0x548], R212 ;  /* 0x000548d401007387 */ /* 0x0003e20000100a00 */
[----:B------:R-:W-:-:S02]  /*11bf0*/  IMAD.MOV.U32 R53, RZ, RZ, R126 ;  /* 0x000000ffff357224 */ /* 0x000fc400078e007e */
[----:B------:R-:W-:Y:S01]  /*11c00*/  IMAD.MOV.U32 R202, RZ, RZ, R234 ;  /* 0x000000ffffca7224 */ /* 0x000fe200078e00ea */
[-C--:B------:R-:W-:Y:S01]  /*11c10*/  LEA R234, P5, R48, R180.reuse, 0x2 ;  /* 0x000000b430ea7211 */ /* 0x080fe200078a10ff */
[----:B------:R-:W-:Y:S02]  /*11c20*/  IMAD.MOV.U32 R204, RZ, RZ, R235 ;  /* 0x000000ffffcc7224 */ /* 0x000fe400078e00eb */
[----:B------:R-:W-:Y:S02]  /*11c30*/  IMAD.MOV.U32 R126, RZ, RZ, R57 ;  /* 0x000000ffff7e7224 */ /* 0x000fe400078e0039 */
[----:B------:R-:W-:Y:S02]  /*11c40*/  IMAD.MOV.U32 R58, RZ, RZ, R224 ;  /* 0x000000ffff3a7224 */ /* 0x000fe400078e00e0 */
[----:B------:R-:W-:Y:S01]  /*11c50*/  IMAD.MOV.U32 R57, RZ, RZ, R55 ;  /* 0x000000ffff397224 */ /* 0x000fe200078e0037 */
[----:B-1----:R-:W-:Y:S01]  /*11c60*/  LEA R212, P6, R47, R180, 0x2 ;  /* 0x000000b42fd47211 */ /* 0x002fe200078c10ff */
[----:B------:R-:W-:-:S02]  /*11c70*/  IMAD.MOV.U32 R224, RZ, RZ, R208 ;  /* 0x000000ffffe07224 */ /* 0x000fc400078e00d0 */
[----:B------:R-:W-:Y:S01]  /*11c80*/  IMAD.MOV.U32 R51, RZ, RZ, R54 ;  /* 0x000000ffff337224 */ /* 0x000fe200078e0036 */
[----:B------:R1:W-:Y:S01]  /*11c90*/  STL.64 [R1+0x540], R198 ;  /* 0x000540c601007387 */ /* 0x0003e20000100a00 */
[----:B------:R-:W-:Y:S01]  /*11ca0*/  IMAD.MOV.U32 R55, RZ, RZ, R214 ;  /* 0x000000ffff377224 */ /* 0x000fe200078e00d6 */
[----:B------:R-:W-:Y:S01]  /*11cb0*/  MOV R214, R210 ;  /* 0x000000d200d67202 */ /* 0x000fe20000000f00 */
[----:B------:R-:W-:Y:S01]  /*11cc0*/  IMAD.MOV.U32 R54, RZ, RZ, R50 ;  /* 0x000000ffff367224 */ /* 0x000fe200078e0032 */
[----:B------:R-:W-:Y:S01]  /*11cd0*/  MOV R50, R56 ;  /* 0x0000003800327202 */ /* 0x000fe20000000f00 */
[----:B------:R-:W-:Y:S01]  /*11ce0*/  IMAD.MOV.U32 R208, RZ, RZ, R206 ;  /* 0x000000ffffd07224 */ /* 0x000fe200078e00ce */
[-C--:B------:R-:W-:Y:S01]  /*11cf0*/  LEA.HI.X.SX32 R213, R47, R2.reuse, 0x2, P6 ;  /* 0x000000022fd57211 */ /* 0x080fe200030f16ff */
[----:B------:R-:W-:Y:S01]  /*11d00*/  IMAD.MOV.U32 R206, RZ, RZ, R204 ;  /* 0x000000ffffce7224 */ /* 0x000fe200078e00cc */
[----:B------:R-:W-:Y:S01]  /*11d10*/  LEA.HI.X.SX32 R235, R48, R2, 0x2, P5 ;  /* 0x0000000230eb7211 */ /* 0x000fe200028f16ff */
[----:B------:R-:W-:Y:S01]  /*11d20*/  IMAD.MOV.U32 R56, RZ, RZ, R58 ;  /* 0x000000ffff387224 */ /* 0x000fe200078e003a */
[----:B------:R-:W-:Y:S01]  /*11d30*/  LEA R204, P3, R46, R180, 0x2 ;  /* 0x000000b42ecc7211 */ /* 0x000fe200078610ff */
[----:B------:R-:W-:Y:S01]  /*11d40*/  IMAD.MOV.U32 R210, RZ, RZ, R202 ;  /* 0x000000ffffd27224 */ /* 0x000fe200078e00ca */
[----:B-1----:R-:W3:Y:S01]  /*11d50*/  LDL.LU.64 R198, [R1+0x11f0] ;  /* 0x0011f00001c67983 */ /* 0x002ee20000300a00 */
[----:B------:R-:W-:-:S02]  /*11d60*/  IMAD.MOV.U32 R58, RZ, RZ, R224 ;  /* 0x000000ffff3a7224 */ /* 0x000fc400078e00e0 */
[----:B------:R-:W-:Y:S02]  /*11d70*/  IMAD.MOV.U32 R230, RZ, RZ, R231 ;  /* 0x000000ffffe67224 */ /* 0x000fe400078e00e7 */
[----:B------:R-:W-:Y:S01]  /*11d80*/  IMAD.MOV.U32 R231, RZ, RZ, R221 ;  /* 0x000000ffffe77224 */ /* 0x000fe200078e00dd */
[----:B------:R-:W-:Y:S01]  /*11d90*/  LEA.HI.X.SX32 R221, R49, R2, 0x2, P4 ;  /* 0x0000000231dd7211 */ /* 0x000fe200020f16ff */
[----:B------:R-:W-:Y:S02]  /*11da0*/  IMAD.MOV.U32 R49, RZ, RZ, R52 ;  /* 0x000000ffff317224 */ /* 0x000fe400078e0034 */
[----:B------:R-:W-:Y:S02]  /*11db0*/  IMAD.MOV.U32 R52, RZ, RZ, R53 ;  /* 0x000000ffff347224 */ /* 0x000fe400078e0035 */
[----:B------:R-:W-:Y:S01]  /*11dc0*/  IMAD.MOV.U32 R53, RZ, RZ, R126 ;  /* 0x000000ffff357224 */ /* 0x000fe200078e007e */
[----:B------:R1:W-:Y:S01]  /*11dd0*/  STL.64 [R1+0x538], R220 ;  /* 0x000538dc01007387 */ /* 0x0003e20000100a00 */
[----:B------:R-:W-:-:S02]  /*11de0*/  IMAD.MOV.U32 R126, RZ, RZ, R57 ;  /* 0x000000ffff7e7224 */ /* 0x000fc400078e0039 */
[----:B------:R-:W-:Y:S02]  /*11df0*/  IMAD.MOV.U32 R47, RZ, RZ, R49 ;  /* 0x000000ffff2f7224 */ /* 0x000fe400078e0031 */
[----:B------:R-:W-:Y:S02]  /*11e00*/  IMAD.MOV.U32 R202, RZ, RZ, R205 ;  /* 0x000000ffffca7224 */ /* 0x000fe400078e00cd */
[----:B------:R-:W-:Y:S02]  /*11e10*/  IMAD.MOV.U32 R49, RZ, RZ, R51 ;  /* 0x000000ffff317224 */ /* 0x000fe400078e0033 */
[----:B------:R-:W-:Y:S02]  /*11e20*/  IMAD.MOV.U32 R57, RZ, RZ, R55 ;  /* 0x000000ffff397224 */ /* 0x000fe400078e0037 */
[----:B------:R-:W-:Y:S01]  /*11e30*/  IMAD.MOV.U32 R224, RZ, RZ, R208 ;  /* 0x000000ffffe07224 */ /* 0x000fe200078e00d0 */
[----:B-1----:R-:W-:Y:S01]  /*11e40*/  LEA R220, P4, R45, R180, 0x2 ;  /* 0x000000b42ddc7211 */ /* 0x002fe200078810ff */
[----:B------:R-:W-:-:S02]  /*11e50*/  IMAD.MOV.U32 R48, RZ, RZ, R52 ;  /* 0x000000ffff307224 */ /* 0x000fc400078e0034 */
[----:B------:R-:W-:Y:S02]  /*11e60*/  IMAD.MOV.U32 R51, RZ, RZ, R54 ;  /* 0x000000ffff337224 */ /* 0x000fe400078e0036 */
[----:B------:R-:W-:Y:S02]  /*11e70*/  IMAD.MOV.U32 R55, RZ, RZ, R214 ;  /* 0x000000ffff377224 */ /* 0x000fe400078e00d6 */
[----:B------:R-:W-:Y:S02]  /*11e80*/  IMAD.MOV.U32 R208, RZ, RZ, R206 ;  /* 0x000000ffffd07224 */ /* 0x000fe400078e00ce */
[----:B------:R-:W-:Y:S02]  /*11e90*/  IMAD.MOV.U32 R52, RZ, RZ, R53 ;  /* 0x000000ffff347224 */ /* 0x000fe400078e0035 */
[----:B------:R-:W-:Y:S01]  /*11ea0*/  IMAD.MOV.U32 R54, RZ, RZ, R50 ;  /* 0x000000ffff367224 */ /* 0x000fe200078e0032 */
[----:B------:R1:W-:Y:S01]  /*11eb0*/  STL.64 [R1+0x530], R234 ;  /* 0x000530ea01007387 */ /* 0x0003e20000100a00 */
[----:B------:R-:W-:Y:S01]  /*11ec0*/  IMAD.MOV.U32 R214, RZ, RZ, R210 ;  /* 0x000000ffffd67224 */ /* 0x000fe200078e00d2 */
[-C--:B------:R-:W-:Y:S01]  /*11ed0*/  LEA.HI.X.SX32 R205, R46, R2.reuse, 0x2, P3 ;  /* 0x000000022ecd7211 */ /* 0x080fe200018f16ff */
[----:B------:R-:W-:Y:S01]  /*11ee0*/  IMAD.MOV.U32 R53, RZ, RZ, R126 ;  /* 0x000000ffff357224 */ /* 0x000fe200078e007e */
[----:B------:R-:W-:Y:S01]  /*11ef0*/  LEA.HI.X.SX32 R221, R45, R2, 0x2, P4 ;  /* 0x000000022ddd7211 */ /* 0x000fe200020f16ff */
[----:B------:R-:W-:Y:S01]  /*11f00*/  IMAD.MOV.U32 R50, RZ, RZ, R56 ;  /* 0x000000ffff327224 */ /* 0x000fe200078e0038 */
[----:B------:R-:W-:Y:S01]  /*11f10*/  MOV R56, R58 ;  /* 0x0000003a00387202 */ /* 0x000fe20000000f00 */
[----:B------:R-:W-:Y:S01]  /*11f20*/  IMAD.MOV.U32 R210, RZ, RZ, R202 ;  /* 0x000000ffffd27224 */ /* 0x000fe200078e00ca */
[----:B------:R-:W-:Y:S01]  /*11f30*/  MOV R206, R203 ;  /* 0x000000cb00ce7202 */ /* 0x000fe20000000f00 */
[----:B------:R-:W-:Y:S01]  /*11f40*/  IMAD.MOV.U32 R126, RZ, RZ, R57 ;  /* 0x000000ffff7e7224 */ /* 0x000fe200078e0039 */
[----:B------:R-:W-:Y:S01]  /*11f50*/  LEA R202, P5, R44, R180, 0x2 ;  /* 0x000000b42cca7211 */ /* 0x000fe200078a10ff */
[----:B------:R-:W-:Y:S01]  /*11f60*/  IMAD.MOV.U32 R58, RZ, RZ, R224 ;  /* 0x000000ffff3a7224 */ /* 0x000fe200078e00e0 */
[----:B-1----:R-:W4:Y:S01]  /*11f70*/  LDL.LU.64 R234, [R1+0x11e8] ;  /* 0x0011e80001ea7983 */ /* 0x002f220000300a00 */
[----:B------:R-:W-:Y:S01]  /*11f80*/  IMAD.MOV.U32 R45, RZ, RZ, R47 ;  /* 0x000000ffff2d7224 */ /* 0x000fe200078e002f */
[----:B------:R-:W-:Y:S01]  /*11f90*/  MOV R47, R51 ;  /* 0x00000033002f7202 */ /* 0x000fe20000000f00 */
        /* <DEDUP_REMOVED lines=9> */
[----:B------:R-:W-:Y:S01]  /*12030*/  IMAD.MOV.U32 R214, RZ, RZ, R210 ;  /* 0x000000ffffd67224 */ /* 0x000fe200078e00d2 */
[----:B------:R-:W-:Y:S01]  /*12040*/  LEA.HI.X.SX32 R203, R44, R2, 0x2, P5 ;  /* 0x000000022ccb7211 */ /* 0x000fe200028f16ff */
[----:B------:R-:W-:-:S02]  /*12050*/  IMAD.MOV.U32 R54, RZ, RZ, R50 ;  /* 0x000000ffff367224 */ /* 0x000fc400078e0032 */
[----:B------:R-:W-:Y:S02]  /*12060*/  IMAD.MOV.U32 R210, RZ, RZ, R207 ;  /* 0x000000ffffd27224 */ /* 0x000fe400078e00cf */
[----:B------:R-:W-:Y:S02]  /*12070*/  IMAD.MOV.U32 R53, RZ, RZ, R126 ;  /* 0x000000ffff357224 */ /* 0x000fe400078e007e */
[----:B------:R-:W-:Y:S01]  /*12080*/  IMAD.MOV.U32 R50, RZ, RZ, R56 ;  /* 0x000000ffff327224 */ /* 0x000fe200078e0038 */
[----:B------:R1:W-:Y:S01]  /*12090*/  STL.64 [R1+0x520], R204 ;  /* 0x000520cc01007387 */ /* 0x0003e20000100a00 */
[----:B------:R-:W-:Y:S01]  /*120a0*/  IMAD.MOV.U32 R208, RZ, RZ, R206 ;  /* 0x000000ffffd07224 */ /* 0x000fe200078e00ce */
[----:B------:R-:W-:Y:S01]  /*120b0*/  LEA.HI.X.SX32 R213, R43, R2, 0x2, P6 ;  /* 0x000000022bd57211 */ /* 0x000fe200030f16ff */
[----:B------:R-:W-:Y:S02]  /*120c0*/  IMAD.MOV.U32 R126, RZ, RZ, R57 ;  /* 0x000000ffff7e7224 */ /* 0x000fe400078e0039 */
[----:B------:R-:W-:Y:S01]  /*120d0*/  IMAD.MOV.U32 R56, RZ, RZ, R58 ;  /* 0x000000ffff387224 */ /* 0x000fe200078e003a */
[----:B------:R-:W-:Y:S01]  /*120e0*/  MOV R58, R224 ;  /* 0x000000e0003a7202 */ /* 0x000fe20000000f00 */
[----:B------:R-:W-:Y:S01]  /*120f0*/  IMAD.MOV.U32 R44, RZ, RZ, R46 ;  /* 0x000000ffff2c7224 */ /* 0x000fe200078e002e */
[----:B------:R-:W-:Y:S01]  /*12100*/  LEA R206, P3, R42, R180, 0x2 ;  /* 0x000000b42ace7211 */ /* 0x000fe200078610ff */
[----:B------:R-:W-:-:S02]  /*12110*/  IMAD.MOV.U32 R57, RZ, RZ, R55 ;  /* 0x000000ffff397224 */ /* 0x000fc400078e0037 */
[----:B------:R-:W-:Y:S01]  /*12120*/  IMAD.MOV.U32 R46, RZ, RZ, R48 ;  /* 0x000000ffff2e7224 */ /* 0x000fe200078e0030 */
[----:B-1----:R-:W4:Y:S01]  /*12130*/  LDL.LU.64 R204, [R1+0x11e0] ;  /* 0x0011e00001cc7983 */ /* 0x002f220000300a00 */
[----:B------:R-:W-:Y:S01]  /*12140*/  IMAD.MOV.U32 R55, RZ, RZ, R214 ;  /* 0x000000ffff377224 */ /* 0x000fe200078e00d6 */
[----:B------:R-:W-:Y:S01]  /*12150*/  MOV R48, R52 ;  /* 0x0000003400307202 */ /* 0x000fe20000000f00 */
[----:B------:R-:W-:Y:S01]  /*12160*/  IMAD.MOV.U32 R43, RZ, RZ, R45 ;  /* 0x000000ffff2b7224 */ /* 0x000fe200078e002d */
[----:B------:R1:W-:Y:S01]  /*12170*/  STL.64 [R1+0x518], R220 ;  /* 0x000518dc01007387 */ /* 0x0003e20000100a00 */
[----:B------:R-:W-:Y:S02]  /*12180*/  IMAD.MOV.U32 R214, RZ, RZ, R210 ;  /* 0x000000ffffd67224 */ /* 0x000fe400078e00d2 */
[----:B------:R-:W-:Y:S01]  /*12190*/  IMAD.MOV.U32 R45, RZ, RZ, R47 ;  /* 0x000000ffff2d7224 */ /* 0x000fe200078e002f */
[----:B------:R1:W-:Y:S01]  /*121a0*/  STL.64 [R1+0x510], R202 ;  /* 0x000510ca01007387 */ /* 0x0003e20000100a00 */
[----:B------:R-:W-:Y:S01]  /*121b0*/  IMAD.MOV.U32 R52, RZ, RZ, R53 ;  /* 0x000000ffff347224 */ /* 0x000fe200078e0035 */
[----:B------:R-:W-:Y:S01]  /*121c0*/  LEA R210, P5, R40, R180, 0x2 ;  /* 0x000000b428d27211 */ /* 0x000fe200078a10ff */
[----:B------:R-:W-:-:S02]  /*121d0*/  IMAD.MOV.U32 R224, RZ, RZ, R208 ;  /* 0x000000ffffe07224 */ /* 0x000fc400078e00d0 */
[----:B------:R-:W-:Y:S02]  /*121e0*/  IMAD.MOV.U32 R47, RZ, RZ, R51 ;  /* 0x000000ffff2f7224 */ /* 0x000fe400078e0033 */
[----:B------:R-:W-:Y:S01]  /*121f0*/  IMAD.MOV.U32 R53, RZ, RZ, R126 ;  /* 0x000000ffff357224 */ /* 0x000fe200078e007e */
[C---:B-1----:R-:W-:Y:S01]  /*12200*/  LEA R220, P4, R41.reuse, R180, 0x2 ;  /* 0x000000b429dc7211 */ /* 0x042fe200078810ff */
[----:B------:R-:W-:Y:S01]  /*12210*/  IMAD.MOV.U32 R51, RZ, RZ, R54 ;  /* 0x000000ffff337224 */ /* 0x000fe200078e0036 */
[-C--:B------:R-:W-:Y:S01]  /*12220*/  LEA.HI.X.SX32 R207, R42, R2.reuse, 0x2, P3 ;  /* 0x000000022acf7211 */ /* 0x080fe200018f16ff */
[----:B------:R-:W-:Y:S01]  /*12230*/  IMAD.MOV.U32 R126, RZ, RZ, R56 ;  /* 0x000000ffff7e7224 */ /* 0x000fe200078e0038 */
[----:B------:R-:W4:Y:S01]  /*12240*/  LDL.LU.64 R202, [R1+0x11d8] ;  /* 0x0011d80001ca7983 */ /* 0x000f220000300a00 */
[----:B------:R-:W-:Y:S02]  /*12250*/  IMAD.MOV.U32 R54, RZ, RZ, R50 ;  /* 0x000000ffff367224 */ /* 0x000fe400078e0032 */
[----:B------:R-:W-:Y:S01]  /*12260*/  IMAD.MOV.U32 R56, RZ, RZ, R58 ;  /* 0x000000ffff387224 */ /* 0x000fe200078e003a */
[----:B------:R1:W-:Y:S01]  /*12270*/  STL.64 [R1+0x508], R212 ;  /* 0x000508d401007387 */ /* 0x0003e20000100a00 */
[----:B------:R-:W-:Y:S01]  /*12280*/  IMAD.MOV.U32 R208, RZ, RZ, R211 ;  /* 0x000000ffffd07224 */ /* 0x000fe200078e00d3 */
[----:B------:R-:W-:Y:S01]  /*12290*/  LEA.HI.X.SX32 R221, R41, R2, 0x2, P4 ;  /* 0x0000000229dd7211 */ /* 0x000fe200020f16ff */
[----:B------:R-:W-:-:S02]  /*122a0*/  IMAD.MOV.U32 R50, RZ, RZ, R57 ;  /* 0x000000ffff327224 */ /* 0x000fc400078e0039 */
[----:B------:R-:W-:Y:S01]  /*122b0*/  IMAD.MOV.U32 R58, RZ, RZ, R55 ;  /* 0x000000ffff3a7224 */ /* 0x000fe200078e0037 */
[----:B------:R-:W-:Y:S01]  /*122c0*/  MOV R55, R214 ;  /* 0x000000d600377202 */ /* 0x000fe20000000f00 */
[----:B------:R-:W-:Y:S01]  /*122d0*/  IMAD.MOV.U32 R42, RZ, RZ, R45 ;  /* 0x000000ffff2a7224 */ /* 0x000fe200078e002d */
[----:B------:R-:W-:Y:S01]  /*122e0*/  LEA.HI.X.SX32 R211, R40, R2, 0x2, P5 ;  /* 0x0000000228d37211 */ /* 0x000fe200028f16ff */
[----:B------:R-:W-:Y:S02]  /*122f0*/  IMAD.MOV.U32 R57, RZ, RZ, R224 ;  /* 0x000000ffff397224 */ /* 0x000fe400078e00e0 */
[----:B------:R-:W-:Y:S01]  /*12300*/  IMAD.MOV.U32 R45, RZ, RZ, R47 ;  /* 0x000000ffff2d7224 */ /* 0x000fe200078e002f */
[C---:B-1----:R-:W-:Y:S01]  /*12310*/  LEA R212, P6, R39.reuse, R180, 0x2 ;  /* 0x000000b427d47211 */ /* 0x042fe200078c10ff */
[----:B------:R-:W-:Y:S01]  /*12320*/  IMAD.MOV.U32 R47, RZ, RZ, R51 ;  /* 0x000000ffff2f7224 */ /* 0x000fe200078e0033 */
[----:B------:R1:W-:Y:S01]  /*12330*/  STL.64 [R1+0x500], R206 ;  /* 0x000500ce01007387 */ /* 0x0003e20000100a00 */
[----:B------:R-:W-:Y:S01]  /*12340*/  IMAD.MOV.U32 R214, RZ, RZ, R209 ;  /* 0x000000ffffd67224 */ /* 0x000fe200078e00d1 */
[----:B------:R-:W-:Y:S01]  /*12350*/  LEA.HI.X.SX32 R213, R39, R2, 0x2, P6 ;  /* 0x0000000227d57211 */ /* 0x000fe200030f16ff */
[----:B------:R-:W-:-:S02]  /*12360*/  IMAD.MOV.U32 R41, RZ, RZ, R43 ;  /* 0x000000ffff297224 */ /* 0x000fc400078e002b */
[----:B------:R-:W-:Y:S02]  /*12370*/  IMAD.MOV.U32 R51, RZ, RZ, R54 ;  /* 0x000000ffff337224 */ /* 0x000fe400078e0036 */
[----:B------:R-:W-:Y:S01]  /*12380*/  IMAD.MOV.U32 R224, RZ, RZ, R208 ;  /* 0x000000ffffe07224 */ /* 0x000fe200078e00d0 */
[----:B------:R-:W-:Y:S01]  /*12390*/  LEA R208, P3, R38, R180, 0x2 ;  /* 0x000000b426d07211 */ /* 0x000fe200078610ff */
[----:B------:R-:W-:Y:S02]  /*123a0*/  IMAD.MOV.U32 R43, RZ, RZ, R44 ;  /* 0x000000ffff2b7224 */ /* 0x000fe400078e002c */
[----:B------:R-:W-:Y:S01]  /*123b0*/  IMAD.MOV.U32 R54, RZ, RZ, R50 ;  /* 0x000000ffff367224 */ /* 0x000fe200078e0032 */
[----:B-1----:R-:W4:Y:S01]  /*123c0*/  LDL.LU.64 R206, [R1+0x11d0] ;  /* 0x0011d00001ce7983 */ /* 0x002f220000300a00 */
[----:B------:R-:W-:Y:S02]  /*123d0*/  IMAD.MOV.U32 R44, RZ, RZ, R46 ;  /* 0x000000ffff2c7224 */ /* 0x000fe400078e002e */
[----:B------:R-:W-:Y:S01]  /*123e0*/  IMAD.MOV.U32 R50, RZ, RZ, R57 ;  /* 0x000000ffff327224 */ /* 0x000fe200078e0039 */
[----:B------:R1:W-:Y:S01]  /*123f0*/  STL.64 [R1+0x4f8], R220 ;  /* 0x0004f8dc01007387 */ /* 0x0003e20000100a00 */
[----:B------:R-:W-:Y:S01]  /*12400*/  IMAD.MOV.U32 R46, RZ, RZ, R48 ;  /* 0x000000ffff2e7224 */ /* 0x000fe200078e0030 */
[----:B------:R-:W-:Y:S01]  /*12410*/  MOV R48, R52 ;  /* 0x0000003400307202 */ /* 0x000fe20000000f00 */
[----:B------:R-:W-:Y:S01]  /*12420*/  IMAD.MOV.U32 R57, RZ, RZ, R55 ;  /* 0x000000ffff397224 */ /* 0x000fe200078e0037 */
[----:B------:R1:W-:Y:S01]  /*12430*/  STL.64 [R1+0x4f0], R210 ;  /* 0x0004f0d201007387 */ /* 0x0003e20000100a00 */
[----:B------:R-:W-:Y:S01]  /*12440*/  IMAD.MOV.U32 R55, RZ, RZ, R214 ;  /* 0x000000ffff377224 */ /* 0x000fe200078e00d6 */
[----:B------:R-:W-:Y:S01]  /*12450*/  LEA R214, P5, R36, R180, 0x2 ;  /* 0x000000b424d67211 */ /* 0x000fe200078a10ff */
[----:B------:R-:W-:Y:S01]  /*12460*/  IMAD.MOV.U32 R52, RZ, RZ, R53 ;  /* 0x000000ffff347224 */ /* 0x000fe200078e0035 */
[----:B------:R-:W-:Y:S01]  /*12470*/  LEA.HI.X.SX32 R209, R38, R2, 0x2, P3 ;  /* 0x0000000226d17211 */ /* 0x000fe200018f16ff */
[----:B------:R-:W-:Y:S01]  /*12480*/  IMAD.MOV.U32 R53, RZ, RZ, R56 ;  /* 0x000000ffff357224 */ /* 0x000fe200078e0038 */
[-C--:B-1----:R-:W-:Y:S01]  /*12490*/  LEA R220, P4, R37, R180.reuse, 0x2 ;  /* 0x000000b425dc7211 */ /* 0x082fe200078810ff */
[----:B------:R-:W-:Y:S01]  /*124a0*/  IMAD.MOV.U32 R56, RZ, RZ, R224 ;  /* 0x000000ffff387224 */ /* 0x000fe200078e00e0 */
[----:B------:R-:W4:Y:S01]  /*124b0*/  LDL.LU.64 R210, [R1+0x11c8] ;  /* 0x0011c80001d27983 */ /* 0x000f220000300a00 */
[----:B------:R-:W-:Y:S01]  /*124c0*/  IMAD.MOV.U32 R224, RZ, RZ, R215 ;  /* 0x000000ffffe07224 */ /* 0x000fe200078e00d7 */
[----:B------:R-:W-:-:S02]  /*124d0*/  LEA R38, P3, R34, R180, 0x2 ;  /* 0x000000b422267211 */ /* 0x000fc400078610ff */
[----:B------:R1:W-:Y:S01]  /*124e0*/  STL.64 [R1+0x4e8], R212 ;  /* 0x0004e8d401007387 */ /* 0x0003e20000100a00 */
[-C--:B------:R-:W-:Y:S02]  /*124f0*/  LEA.HI.X.SX32 R221, R37, R2.reuse, 0x2, P4 ;  /* 0x0000000225dd7211 */ /* 0x080fe400020f16ff */
[-C--:B------:R-:W-:Y:S01]  /*12500*/  LEA.HI.X.SX32 R215, R36, R2.reuse, 0x2, P5 ;  /* 0x0000000224d77211 */ /* 0x080fe200028f16ff */
[----:B------:R1:W-:Y:S01]  /*12510*/  STL.64 [R1+0x4e0], R208 ;  /* 0x0004e0d001007387 */ /* 0x0003e20000100a00 */
[----:B------:R-:W-:Y:S02]  /*12520*/  LEA.HI.X.SX32 R39, R34, R2, 0x2, P3 ;  /* 0x0000000222277211 */ /* 0x000fe400018f16ff */
[----:B-1----:R-:W-:-:S04]  /*12530*/  LEA R212, P6, R35, R180, 0x2 ;  /* 0x000000b423d47211 */ /* 0x002fc800078c10ff */
[----:B------:R-:W-:Y:S01]  /*12540*/  LEA.HI.X.SX32 R213, R35, R2, 0x2, P6 ;  /* 0x0000000223d57211 */ /* 0x000fe200030f16ff */
[----:B------:R-:W4:Y:S04]  /*12550*/  LDL.LU.64 R208, [R1+0x11c0] ;  /* 0x0011c00001d07983 */ /* 0x000f280000300a00 */
[----:B------:R1:W-:Y:S04]  /*12560*/  STL.64 [R1+0x4d8], R220 ;  /* 0x0004d8dc01007387 */ /* 0x0003e80000100a00 */
[----:B------:R1:W-:Y:S01]  /*12570*/  STL.64 [R1+0x4d0], R214 ;  /* 0x0004d0d601007387 */ /* 0x0003e20000100a00 */
[----:B------:R-:W-:Y:S01]  /*12580*/  IMAD.MOV.U32 R40, RZ, RZ, R45 ;  /* 0x000000ffff287224 */ /* 0x000fe200078e002d */
[-C--:B------:R-:W-:Y:S01]  /*12590*/  LEA R36, P5, R32, R180.reuse, 0x2 ;  /* 0x000000b420247211 */ /* 0x080fe200078a10ff */
[----:B------:R-:W-:Y:S01]  /*125a0*/  IMAD.MOV.U32 R45, RZ, RZ, R47 ;  /* 0x000000ffff2d7224 */ /* 0x000fe200078e002f */
[C---:B-1----:R-:W-:Y:S01]  /*125b0*/  LEA R220, P4, R33.reuse, R180, 0x2 ;  /* 0x000000b421dc7211 */ /* 0x042fe200078810ff */
[----:B------:R-:W4:Y:S04]  /*125c0*/  LDL.LU.64 R214, [R1+0x11b8] ;  /* 0x0011b80001d67983 */ /* 0x000f280000300a00 */
[----:B------:R-:W-:Y:S04]  /*125d0*/  STL.64 [R1+0x4c8], R212 ;  /* 0x0004c8d401007387 */ /* 0x000fe80000100a00 */
[----:B------:R1:W-:Y:S01]  /*125e0*/  STL.64 [R1+0x4c0], R38 ;  /* 0x0004c02601007387 */ /* 0x0003e20000100a00 */
[----:B------:R-:W-:Y:S01]  /*125f0*/  IMAD.MOV.U32 R47, RZ, RZ, R51 ;  /* 0x000000ffff2f7224 */ /* 0x000fe200078e0033 */
[----:B------:R-:W-:Y:S01]  /*12600*/  LEA.HI.X.SX32 R221, R33, R2, 0x2, P4 ;  /* 0x0000000221dd7211 */ /* 0x000fe200020f16ff */
[----:B------:R-:W-:Y:S01]  /*12610*/  IMAD.MOV.U32 R51, RZ, RZ, R54 ;  /* 0x000000ffff337224 */ /* 0x000fe200078e0036 */
[----:B------:R-:W-:-:S02]  /*12620*/  MOV R54, R50 ;  /* 0x0000003200367202 */ /* 0x000fc40000000f00 */
[----:B-1----:R-:W-:Y:S01]  /*12630*/  MOV R39, R41 ;  /* 0x0000002900277202 */ /* 0x002fe20000000f00 */
[----:B------:R-:W-:Y:S02]  /*12640*/  IMAD.MOV.U32 R41, RZ, RZ, R44 ;  /* 0x000000ffff297224 */ /* 0x000fe400078e002c */
[----:B------:R-:W-:Y:S02]  /*12650*/  IMAD.MOV.U32 R44, RZ, RZ, R46 ;  /* 0x000000ffff2c7224 */ /* 0x000fe400078e002e */
[----:B------:R-:W-:Y:S02]  /*12660*/  IMAD.MOV.U32 R46, RZ, RZ, R48 ;  /* 0x000000ffff2e7224 */ /* 0x000fe400078e0030 */
[----:B------:R-:W-:Y:S02]  /*12670*/  IMAD.MOV.U32 R48, RZ, RZ, R52 ;  /* 0x000000ffff307224 */ /* 0x000fe400078e0034 */
[----:B------:R-:W-:Y:S01]  /*12680*/  IMAD.MOV.U32 R52, RZ, RZ, R53 ;  /* 0x000000ffff347224 */ /* 0x000fe200078e0035 */
[----:B------:R-:W-:Y:S01]  /*12690*/  LEA R212, P6, R31, R180, 0x2 ;  /* 0x000000b41fd47211 */ /* 0x000fe200078c10ff */
[----:B------:R-:W-:-:S02]  /*126a0*/  IMAD.MOV.U32 R53, RZ, RZ, R55 ;  /* 0x000000ffff357224 */ /* 0x000fc400078e0037 */
[----:B------:R-:W-:Y:S01]  /*126b0*/  IMAD.MOV.U32 R55, RZ, RZ, R224 ;  /* 0x000000ffff377224 */ /* 0x000fe200078e00e0 */
[----:B------:R-:W-:Y:S01]  /*126c0*/  LEA.HI.X.SX32 R37, R32, R2, 0x2, P5 ;  /* 0x0000000220257211 */ /* 0x000fe200028f16ff */
[----:B------:R-:W-:Y:S02]  /*126d0*/  IMAD.MOV.U32 R50, RZ, RZ, R222 ;  /* 0x000000ffff327224 */ /* 0x000fe400078e00de */
[----:B------:R-:W-:Y:S01]  /*126e0*/  IMAD.MOV.U32 R224, RZ, RZ, R216 ;  /* 0x000000ffffe07224 */ /* 0x000fe200078e00d8 */
[C---:B------:R-:W-:Y:S01]  /*126f0*/  LEA R216, P3, R30.reuse, R180, 0x2 ;  /* 0x000000b41ed87211 */ /* 0x040fe200078610ff */
[----:B------:R-:W-:Y:S01]  /*12700*/  IMAD.MOV.U32 R222, RZ, RZ, R217 ;  /* 0x000000ffffde7224 */ /* 0x000fe200078e00d9 */
[----:B------:R1:W-:Y:S01]  /*12710*/  STL.64 [R1+0x4b8], R220 ;  /* 0x0004b8dc01007387 */ /* 0x0003e20000100a00 */
[-C--:B------:R-:W-:Y:S01]  /*12720*/  LEA.HI.X.SX32 R213, R31, R2.reuse, 0x2, P6 ;  /* 0x000000021fd57211 */ /* 0x080fe200030f16ff */
[----:B------:R-:W-:Y:S01]  /*12730*/  IMAD.MOV.U32 R38, RZ, RZ, R50 ;  /* 0x000000ffff267224 */ /* 0x000fe200078e0032 */
[----:B------:R-:W-:Y:S01]  /*12740*/  LEA.HI.X.SX32 R217, R30, R2, 0x2, P3 ;  /* 0x000000021ed97211 */ /* 0x000fe200018f16ff */
[----:B------:R-:W-:Y:S01]  /*12750*/  IMAD.MOV.U32 R50, RZ, RZ, R222 ;  /* 0x000000ffff327224 */ /* 0x000fe200078e00de */
[----:B------:R1:W-:Y:S01]  /*12760*/  STL.64 [R1+0x4b0], R36 ;  /* 0x0004b02401007387 */ /* 0x0003e20000100a00 */
[----:B------:R-:W-:-:S02]  /*12770*/  LEA R222, P5, R28, R180, 0x2 ;  /* 0x000000b41cde7211 */ /* 0x000fc400078a10ff */
[-C--:B-1----:R-:W-:Y:S01]  /*12780*/  LEA R220, P4, R29, R180.reuse, 0x2 ;  /* 0x000000b41ddc7211 */ /* 0x082fe200078810ff */
[----:B------:R1:W-:Y:S01]  /*12790*/  STL.64 [R1+0x4a8], R212 ;  /* 0x0004a8d401007387 */ /* 0x0003e20000100a00 */
[----:B------:R-:W-:Y:S02]  /*127a0*/  LEA R34, P6, R27, R180, 0x2 ;  /* 0x000000b41b227211 */ /* 0x000fe400078c10ff */
[-C--:B------:R-:W-:Y:S01]  /*127b0*/  LEA.HI.X.SX32 R221, R29, R2.reuse, 0x2, P4 ;  /* 0x000000021ddd7211 */ /* 0x080fe200020f16ff */
[----:B------:R-:W-:Y:S02]  /*127c0*/  IMAD.MOV.U32 R37, RZ, RZ, R53 ;  /* 0x000000ffff257224 */ /* 0x000fe400078e0035 */
[----:B------:R-:W-:Y:S01]  /*127d0*/  IMAD.MOV.U32 R53, RZ, RZ, R224 ;  /* 0x000000ffff357224 */ /* 0x000fe200078e00e0 */
[----:B------:R-:W-:Y:S02]  /*127e0*/  MOV R224, R223 ;  /* 0x000000df00e07202 */ /* 0x000fe40000000f00 */
[----:B------:R-:W-:Y:S01]  /*127f0*/  LEA.HI.X.SX32 R223, R28, R2, 0x2, P5 ;  /* 0x000000021cdf7211 */ /* 0x000fe200028f16ff */
[----:B-1----:R-:W4:Y:S01]  /*12800*/  LDL.LU.64 R212, [R1+0x11b0] ;  /* 0x0011b00001d47983 */ /* 0x002f220000300a00 */
[----:B------:R-:W-:Y:S01]  /*12810*/  LEA R32, P3, R26, R180, 0x2 ;  /* 0x000000b41a207211 */ /* 0x000fe200078610ff */
[----:B------:R-:W-:-:S02]  /*12820*/  IMAD.MOV.U32 R29, RZ, RZ, R35 ;  /* 0x000000ffff1d7224 */ /* 0x000fc400078e0023 */
[----:B------:R1:W-:Y:S01]  /*12830*/  STL.64 [R1+0x4a0], R216 ;  /* 0x0004a0d801007387 */ /* 0x0003e20000100a00 */
[----:B------:R-:W-:Y:S01]  /*12840*/  IMAD.MOV.U32 R36, RZ, RZ, R38 ;  /* 0x000000ffff247224 */ /* 0x000fe200078e0026 */
[----:B------:R-:W-:Y:S01]  /*12850*/  LEA.HI.X.SX32 R29, R27, R2, 0x2, P6 ;  /* 0x000000021b1d7211 */ /* 0x000fe200030f16ff */
[----:B------:R-:W-:Y:S01]  /*12860*/  IMAD.MOV.U32 R35, RZ, RZ, R37 ;  /* 0x000000ffff237224 */ /* 0x000fe200078e0025 */
[----:B------:R-:W-:Y:S01]  /*12870*/  LEA R30, P4, R25, R180, 0x2 ;  /* 0x000000b4191e7211 */ /* 0x000fe200078810ff */
[----:B------:R-:W-:Y:S02]  /*12880*/  IMAD.MOV.U32 R38, RZ, RZ, R224 ;  /* 0x000000ffff267224 */ /* 0x000fe400078e00e0 */
[----:B------:R-:W-:Y:S01]  /*12890*/  IMAD.MOV.U32 R28, RZ, RZ, R34 ;  /* 0x000000ffff1c7224 */ /* 0x000fe200078e0022 */
[----:B-1----:R-:W4:Y:S04]  /*128a0*/  LDL.LU.64 R216, [R1+0x11a8] ;  /* 0x0011a80001d87983 */ /* 0x002f280000300a00 */
[----:B------:R1:W-:Y:S01]  /*128b0*/  STL.64 [R1+0x498], R220 ;  /* 0x000498dc01007387 */ /* 0x0003e20000100a00 */
[----:B------:R-:W-:-:S03]  /*128c0*/  MOV R28, R32 ;  /* 0x00000020001c7202 */ /* 0x000fc60000000f00 */
[----:B-1----:R-:W4:Y:S04]  /*128d0*/  LDL.LU.64 R220, [R1+0x11a0] ;  /* 0x0011a00001dc7983 */ /* 0x002f280000300a00 */
[----:B------:R-:W-:Y:S04]  /*128e0*/  STL [R1+0x488], R34 ;  /* 0x0004882201007387 */ /* 0x000fe80000100800 */
[----:B------:R1:W-:Y:S04]  /*128f0*/  STL.64 [R1+0x490], R222 ;  /* 0x000490de01007387 */ /* 0x0003e80000100a00 */
[----:B-1----:R-:W4:Y:S04]  /*12900*/  LDL.LU.64 R222, [R1+0x1198] ;  /* 0x0011980001de7983 */ /* 0x002f280000300a00 */
[----:B------:R1:W-:Y:S04]  /*12910*/  STL [R1+0x480], R32 ;  /* 0x0004802001007387 */ /* 0x0003e80000100800 */
[----:B------:R2:W-:Y:S04]  /*12920*/  STL [R1+0x48c], R29 ;  /* 0x00048c1d01007387 */ /* 0x0005e80000100800 */
[----:B------:R-:W-:Y:S01]  /*12930*/  STL [R1+0x478], R30 ;  /* 0x0004781e01007387 */ /* 0x000fe20000100800 */
[----:B-1----:R-:W-:-:S02]  /*12940*/  IMAD.MOV.U32 R32, RZ, RZ, R35 ;  /* 0x000000ffff207224 */ /* 0x002fc400078e0023 */
[----:B------:R-:W-:Y:S02]  /*12950*/  IMAD.MOV.U32 R35, RZ, RZ, R38 ;  /* 0x000000ffff237224 */ /* 0x000fe400078e0026 */
[----:B------:R-:W3:Y:S01]  /*12960*/  LDL.LU R38, [R1+0xc] ;  /* 0x00000c0001267983 */ /* 0x000ee20000300800 */
[----:B------:R-:W-:Y:S02]  /*12970*/  IMAD.MOV.U32 R37, RZ, RZ, R53 ;  /* 0x000000ffff257224 */ /* 0x000fe400078e0035 */
[----:B------:R-:W-:Y:S02]  /*12980*/  IMAD.MOV.U32 R53, RZ, RZ, R50 ;  /* 0x000000ffff357224 */ /* 0x000fe400078e0032 */
[----:B------:R-:W-:Y:S02]  /*12990*/  IMAD.MOV.U32 R50, RZ, RZ, R230 ;  /* 0x000000ffff327224 */ /* 0x000fe400078e00e6 */
[----:B--2---:R-:W-:Y:S02]  /*129a0*/  IMAD.MOV.U32 R29, RZ, RZ, R33 ;  /* 0x000000ffff1d7224 */ /* 0x004fe400078e0021 */
[----:B------:R-:W-:Y:S01]  /*129b0*/  IMAD.MOV.U32 R33, RZ, RZ, R36 ;  /* 0x000000ffff217224 */ /* 0x000fe200078e0024 */
[----:B------:R-:W-:Y:S01]  /*129c0*/  MOV R27, R31 ;  /* 0x0000001f001b7202 */ /* 0x000fe20000000f00 */
[----:B------:R-:W-:Y:S01]  /*129d0*/  IMAD.MOV.U32 R34, RZ, RZ, R37 ;  /* 0x000000ffff227224 */ /* 0x000fe200078e0025 */
[----:B------:R-:W-:Y:S01]  /*129e0*/  LEA.HI.X.SX32 R29, R26, R2, 0x2, P3 ;  /* 0x000000021a1d7211 */ /* 0x000fe200018f16ff */
[----:B------:R-:W-:-:S02]  /*129f0*/  IMAD.MOV.U32 R36, RZ, RZ, R50 ;  /* 0x000000ffff247224 */ /* 0x000fc400078e0032 */
[----:B------:R-:W-:Y:S02]  /*12a00*/  IMAD.MOV.U32 R31, RZ, RZ, R32 ;  /* 0x000000ffff1f7224 */ /* 0x000fe400078e0020 */
[----:B------:R-:W-:Y:S02]  /*12a10*/  IMAD.MOV.U32 R37, RZ, RZ, R225 ;  /* 0x000000ffff257224 */ /* 0x000fe400078e00e1 */
[----:B------:R-:W-:Y:S02]  /*12a20*/  IMAD.MOV.U32 R32, RZ, RZ, R33 ;  /* 0x000000ffff207224 */ /* 0x000fe400078e0021 */
[----:B------:R-:W-:Y:S02]  /*12a30*/  IMAD.MOV.U32 R33, RZ, RZ, R34 ;  /* 0x000000ffff217224 */ /* 0x000fe400078e0022 */
[----:B------:R-:W-:Y:S02]  /*12a40*/  IMAD.MOV.U32 R34, RZ, RZ, R35 ;  /* 0x000000ffff227224 */ /* 0x000fe400078e0023 */
[----:B------:R-:W-:Y:S01]  /*12a50*/  IMAD.MOV.U32 R35, RZ, RZ, R36 ;  /* 0x000000ffff237224 */ /* 0x000fe200078e0024 */
[----:B------:R1:W-:Y:S01]  /*12a60*/  STL [R1+0x484], R29 ;  /* 0x0004841d01007387 */ /* 0x0003e20000100800 */
[----:B------:R-:W-:-:S02]  /*12a70*/  IMAD.MOV.U32 R36, RZ, RZ, R37 ;  /* 0x000000ffff247224 */ /* 0x000fc400078e0025 */
[----:B------:R-:W-:Y:S01]  /*12a80*/  IMAD.MOV.U32 R224, RZ, RZ, R231 ;  /* 0x000000ffffe07224 */ /* 0x000fe200078e00e7 */
[----:B------:R-:W-:-:S03]  /*12a90*/  LEA R230, P5, R21, R180, 0x2 ;  /* 0x000000b415e67211 */ /* 0x000fc600078a10ff */
[----:B------:R-:W-:Y:S01]  /*12aa0*/  IMAD.MOV.U32 R50, RZ, RZ, R224 ;  /* 0x000000ffff327224 */ /* 0x000fe200078e00e0 */
[----:B------:R-:W-:Y:S01]  /*12ab0*/  LEA R224, P6, R22, R180, 0x2 ;  /* 0x000000b416e07211 */ /* 0x000fe200078c10ff */
[----:B------:R-:W-:Y:S01]  /*12ac0*/  IMAD.MOV.U32 R26, RZ, RZ, R30 ;  /* 0x000000ffff1a7224 */ /* 0x000fe200078e001e */
[----:B------:R-:W-:Y:S02]  /*12ad0*/  LEA.HI.X.SX32 R27, R25, R2, 0x2, P4 ;  /* 0x00000002191b7211 */ /* 0x000fe400020f16ff */
[----:B------:R-:W-:Y:S01]  /*12ae0*/  LEA R28, P3, R23, R180, 0x2 ;  /* 0x000000b4171c7211 */ /* 0x000fe200078610ff */
[----:B---3--:R-:W-:Y:S02]  /*12af0*/  IMAD.MOV.U32 R37, RZ, RZ, R38 ;  /* 0x000000ffff257224 */ /* 0x008fe400078e0026 */
[----:B------:R-:W2:Y:S01]  /*12b00*/  LDL.LU R38, [R1+0x8] ;  /* 0x0000080001267983 */ /* 0x000ea20000300800 */
[----:B------:R-:W-:Y:S02]  /*12b10*/  LEA.HI.X.SX32 R231, R21, R2, 0x2, P5 ;  /* 0x0000000215e77211 */ /* 0x000fe400028f16ff */
[----:B------:R-:W-:-:S02]  /*12b20*/  LEA R26, P4, R24, R180, 0x2 ;  /* 0x000000b4181a7211 */ /* 0x000fc400078810ff */
[-C--:B------:R-:W-:Y:S01]  /*12b30*/  LEA.HI.X.SX32 R225, R22, R2.reuse, 0x2, P6 ;  /* 0x0000000216e17211 */ /* 0x080fe200030f16ff */
[----:B------:R3:W-:Y:S01]  /*12b40*/  STL [R1+0x47c], R27 ;  /* 0x00047c1b01007387 */ /* 0x0007e20000100800 */
[----:B-1----:R-:W-:-:S03]  /*12b50*/  LEA.HI.X.SX32 R29, R23, R2, 0x2, P3 ;  /* 0x00000002171d7211 */ /* 0x002fc600018f16ff */
[----:B------:R1:W-:Y:S01]  /*12b60*/  STL.64 [R1+0x470], R230 ;  /* 0x000470e601007387 */ /* 0x0003e20000100a00 */
[----:B------:R-:W-:Y:S02]  /*12b70*/  LEA R22, P5, R20, R180, 0x2 ;  /* 0x000000b414167211 */ /* 0x000fe400078a10ff */
[----:B---3--:R-:W-:Y:S01]  /*12b80*/  LEA.HI.X.SX32 R27, R24, R2, 0x2, P4 ;  /* 0x00000002181b7211 */ /* 0x008fe200020f16ff */
[----:B-1----:R-:W3:Y:S04]  /*12b90*/  LDL.LU.64 R230, [R1+0x1190] ;  /* 0x0011900001e67983 */ /* 0x002ee80000300a00 */
[----:B------:R1:W-:Y:S01]  /*12ba0*/  STL.64 [R1+0x468], R224 ;  /* 0x000468e001007387 */ /* 0x0003e20000100a00 */
[----:B------:R-:W-:Y:S02]  /*12bb0*/  LEA R24, P3, R18, R180, 0x2 ;  /* 0x000000b412187211 */ /* 0x000fe400078610ff */
[-C--:B------:R-:W-:Y:S01]  /*12bc0*/  LEA.HI.X.SX32 R23, R20, R2.reuse, 0x2, P5 ;  /* 0x0000000214177211 */ /* 0x080fe200028f16ff */
[----:B-1----:R-:W3:Y:S04]  /*12bd0*/  LDL.LU.64 R224, [R1+0x1188] ;  /* 0x0011880001e07983 */ /* 0x002ee80000300a00 */
[----:B------:R-:W-:Y:S04]  /*12be0*/  STL.64 [R1+0x460], R28 ;  /* 0x0004601c01007387 */ /* 0x000fe80000100a00 */
[----:B------:R1:W-:Y:S01]  /*12bf0*/  STL.64 [R1+0x458], R26 ;  /* 0x0004581a01007387 */ /* 0x0003e20000100a00 */
[----:B------:R-:W-:-:S03]  /*12c00*/  LEA.HI.X.SX32 R25, R18, R2, 0x2, P3 ;  /* 0x0000000212197211 */ /* 0x000fc600018f16ff */
[----:B------:R4:W-:Y:S01]  /*12c10*/  STL.64 [R1+0x450], R22 ;  /* 0x0004501601007387 */ /* 0x0009e20000100a00 */
[----:B-1----:R-:W-:-:S04]  /*12c20*/  LEA R26, P6, R19, R180, 0x2 ;  /* 0x000000b4131a7211 */ /* 0x002fc800078c10ff */
[----:B------:R-:W-:Y:S02]  /*12c30*/  LEA.HI.X.SX32 R27, R19, R2, 0x2, P6 ;  /* 0x00000002131b7211 */ /* 0x000fe400030f16ff */
[CC--:B------:R-:W-:Y:S02]  /*12c40*/  LEA R28, P4, R17.reuse, R180.reuse, 0x2 ;  /* 0x000000b4111c7211 */ /* 0x0c0fe400078810ff */
[----:B----4-:R-:W-:Y:S01]  /*12c50*/  LEA R22, P5, R16, R180, 0x2 ;  /* 0x000000b410167211 */ /* 0x010fe200078a10ff */
[----:B------:R1:W-:Y:S01]  /*12c60*/  STL.64 [R1+0x448], R26 ;  /* 0x0004481a01007387 */ /* 0x0003e20000100a00 */
[----:B------:R-:W-:-:S03]  /*12c70*/  LEA.HI.X.SX32 R29, R17, R2, 0x2, P4 ;  /* 0x00000002111d7211 */ /* 0x000fc600020f16ff */
[----:B------:R4:W-:Y:S01]  /*12c80*/  STL.64 [R1+0x440], R24 ;  /* 0x0004401801007387 */ /* 0x0009e20000100a00 */
[----:B------:R-:W-:Y:S02]  /*12c90*/  LEA.HI.X.SX32 R23, R16, R2, 0x2, P5 ;  /* 0x0000000210177211 */ /* 0x000fe400028f16ff */
[CC--:B-1----:R-:W-:Y:S02]  /*12ca0*/  LEA R26, P6, R15.reuse, R180.reuse, 0x2 ;  /* 0x000000b40f1a7211 */ /* 0x0c2fe400078c10ff */
[C---:B----4-:R-:W-:Y:S02]  /*12cb0*/  LEA R24, P3, R14.reuse, R180, 0x2 ;  /* 0x000000b40e187211 */ /* 0x050fe400078610ff */
[-C--:B------:R-:W-:Y:S02]  /*12cc0*/  LEA.HI.X.SX32 R27, R15, R2.reuse, 0x2, P6 ;  /* 0x000000020f1b7211 */ /* 0x080fe400030f16ff */
[----:B------:R-:W-:Y:S01]  /*12cd0*/  LEA.HI.X.SX32 R25, R14, R2, 0x2, P3 ;  /* 0x000000020e197211 */ /* 0x000fe200018f16ff */
[----:B------:R-:W-:Y:S04]  /*12ce0*/  STL.64 [R1+0x438], R28 ;  /* 0x0004381c01007387 */ /* 0x000fe80000100a00 */
[----:B------:R1:W-:Y:S04]  /*12cf0*/  STL.64 [R1+0x430], R22 ;  /* 0x0004301601007387 */ /* 0x0003e80000100a00 */
[----:B------:R-:W-:Y:S04]  /*12d00*/  STL.64 [R1+0x428], R26 ;  /* 0x0004281a01007387 */ /* 0x000fe80000100a00 */
[----:B------:R4:W-:Y:S01]  /*12d10*/  STL.64 [R1+0x420], R24 ;  /* 0x0004201801007387 */ /* 0x0009e20000100a00 */
[----:B------:R-:W-:-:S02]  /*12d20*/  LEA R20, P4, R13, R180, 0x2 ;  /* 0x000000b40d147211 */ /* 0x000fc400078810ff */
[-C--:B------:R-:W-:Y:S02]  /*12d30*/  LEA R18, P6, R9, R180.reuse, 0x2 ;  /* 0x000000b409127211 */ /* 0x080fe400078c10ff */
[C---:B-1----:R-:W-:Y:S01]  /*12d40*/  LEA R22, P5, R12.reuse, R180, 0x2 ;  /* 0x000000b40c167211 */ /* 0x042fe200078a10ff */
[----:B----4-:R-:W-:Y:S02]  /*12d50*/  IMAD.MOV.U32 R24, RZ, RZ, R31 ;  /* 0x000000ffff187224 */ /* 0x010fe400078e001f */
[----:B------:R-:W-:Y:S01]  /*12d60*/  IMAD.MOV.U32 R31, RZ, RZ, R32 ;  /* 0x000000ffff1f7224 */ /* 0x000fe200078e0020 */
[----:B------:R-:W-:Y:S01]  /*12d70*/  MOV R32, R33 ;  /* 0x0000002100207202 */ /* 0x000fe20000000f00 */
[----:B------:R-:W-:Y:S02]  /*12d80*/  IMAD.MOV.U32 R33, RZ, RZ, R34 ;  /* 0x000000ffff217224 */ /* 0x000fe400078e0022 */
[----:B------:R-:W-:Y:S02]  /*12d90*/  IMAD.MOV.U32 R34, RZ, RZ, R35 ;  /* 0x000000ffff227224 */ /* 0x000fe400078e0023 */
[----:B------:R-:W-:Y:S01]  /*12da0*/  IMAD.MOV.U32 R35, RZ, RZ, R36 ;  /* 0x000000ffff237224 */ /* 0x000fe200078e0024 */
[-C--:B------:R-:W-:Y:S01]  /*12db0*/  LEA.HI.X.SX32 R21, R13, R2.reuse, 0x2, P4 ;  /* 0x000000020d157211 */ /* 0x080fe200020f16ff */
[----:B------:R-:W-:Y:S01]  /*12dc0*/  IMAD.MOV.U32 R36, RZ, RZ, R37 ;  /* 0x000000ffff247224 */ /* 0x000fe200078e0025 */
[----:B------:R-:W-:-:S02]  /*12dd0*/  LEA.HI.X.SX32 R23, R12, R2, 0x2, P5 ;  /* 0x000000020c177211 */ /* 0x000fc400028f16ff */
[----:B------:R-:W-:Y:S01]  /*12de0*/  LEA.HI.X.SX32 R19, R9, R2, 0x2, P6 ;  /* 0x0000000209137211 */ /* 0x000fe200030f16ff */
[----:B------:R1:W-:Y:S01]  /*12df0*/  STL.64 [R1+0x418], R20 ;  /* 0x0004181401007387 */ /* 0x0003e20000100a00 */
[CC--:B------:R-:W-:Y:S02]  /*12e00*/  LEA R16, P3, R8.reuse, R180.reuse, 0x2 ;  /* 0x000000b408107211 */ /* 0x0c0fe400078610ff */
[----:B------:R-:W-:Y:S01]  /*12e10*/  LEA R14, P5, R5, R180, 0x2 ;  /* 0x000000b4050e7211 */ /* 0x000fe200078a10ff */
[----:B------:R4:W-:Y:S01]  /*12e20*/  STL.64 [R1+0x410], R22 ;  /* 0x0004101601007387 */ /* 0x0009e20000100a00 */
[----:B------:R-:W-:-:S03]  /*12e30*/  LEA.HI.X.SX32 R17, R8, R2, 0x2, P3 ;  /* 0x0000000208117211 */ /* 0x000fc600018f16ff */
[----:B------:R4:W-:Y:S01]  /*12e40*/  STL.64 [R1+0x408], R18 ;  /* 0x0004081201007387 */ /* 0x0009e20000100a00 */
[----:B-1----:R-:W-:Y:S02]  /*12e50*/  LEA R20, P4, R7, R180, 0x2 ;  /* 0x000000b407147211 */ /* 0x002fe400078810ff */
[-C--:B------:R-:W-:Y:S01]  /*12e60*/  LEA.HI.X.SX32 R15, R5, R2.reuse, 0x2, P5 ;  /* 0x00000002050f7211 */ /* 0x080fe200028f16ff */
[----:B----4-:R-:W-:Y:S01]  /*12e70*/  IMAD.MOV.U32 R22, RZ, RZ, R32 ;  /* 0x000000ffff167224 */ /* 0x010fe200078e0020 */
[----:B------:R-:W-:Y:S01]  /*12e80*/  LEA.HI.X.SX32 R21, R7, R2, 0x2, P4 ;  /* 0x0000000207157211 */ /* 0x000fe200020f16ff */
[----:B------:R-:W-:Y:S01]  /*12e90*/  IMAD.MOV.U32 R32, RZ, RZ, R34 ;  /* 0x000000ffff207224 */ /* 0x000fe200078e0022 */
[C---:B------:R-:W-:Y:S01]  /*12ea0*/  LEA R18, P6, R4.reuse, R180, 0x2 ;  /* 0x000000b404127211 */ /* 0x040fe200078c10ff */
[----:B------:R-:W-:Y:S01]  /*12eb0*/  IMAD.MOV.U32 R34, RZ, RZ, R36 ;  /* 0x000000ffff227224 */ /* 0x000fe200078e0024 */
[----:B------:R1:W-:Y:S02]  /*12ec0*/  STL.64 [R1+0x400], R16 ;  /* 0x0004001001007387 */ /* 0x0003e40000100a00 */
[----:B------:R-:W-:-:S02]  /*12ed0*/  LEA.HI.X.SX32 R19, R4, R2, 0x2, P6 ;  /* 0x0000000204137211 */ /* 0x000fc400030f16ff */
[----:B------:R4:W-:Y:S04]  /*12ee0*/  STL.64 [R1+0x3f8], R20 ;  /* 0x0003f81401007387 */ /* 0x0009e80000100a00 */
[----:B------:R3:W-:Y:S01]  /*12ef0*/  STL.64 [R1+0x3f0], R14 ;  /* 0x0003f00e01007387 */ /* 0x0007e20000100a00 */
[----:B--2---:R-:W-:Y:S02]  /*12f00*/  IMAD.MOV.U32 R37, RZ, RZ, R38 ;  /* 0x000000ffff257224 */ /* 0x004fe400078e0026 */
[----:B------:R-:W-:Y:S02]  /*12f10*/  IMAD.MOV.U32 R38, RZ, RZ, R39 ;  /* 0x000000ffff267224 */ /* 0x000fe400078e0027 */
[----:B------:R-:W-:Y:S02]  /*12f20*/  IMAD.MOV.U32 R39, RZ, RZ, R40 ;  /* 0x000000ffff277224 */ /* 0x000fe400078e0028 */
[----:B------:R-:W-:-:S02]  /*12f30*/  IMAD.MOV.U32 R40, RZ, RZ, R41 ;  /* 0x000000ffff287224 */ /* 0x000fc400078e0029 */
[----:B------:R-:W-:Y:S01]  /*12f40*/  IMAD.MOV.U32 R41, RZ, RZ, R42 ;  /* 0x000000ffff297224 */ /* 0x000fe200078e002a */
[----:B------:R-:W-:Y:S01]  /*12f50*/  MOV R42, R43 ;  /* 0x0000002b002a7202 */ /* 0x000fe20000000f00 */
[----:B------:R-:W-:Y:S02]  /*12f60*/  IMAD.MOV.U32 R43, RZ, RZ, R44 ;  /* 0x000000ffff2b7224 */ /* 0x000fe400078e002c */
[----:B------:R-:W-:Y:S02]  /*12f70*/  IMAD.MOV.U32 R44, RZ, RZ, R45 ;  /* 0x000000ffff2c7224 */ /* 0x000fe400078e002d */
[----:B------:R-:W-:Y:S02]  /*12f80*/  IMAD.MOV.U32 R45, RZ, RZ, R46 ;  /* 0x000000ffff2d7224 */ /* 0x000fe400078e002e */
[----:B------:R-:W-:Y:S02]  /*12f90*/  IMAD.MOV.U32 R46, RZ, RZ, R47 ;  /* 0x000000ffff2e7224 */ /* 0x000fe400078e002f */
[----:B------:R-:W-:-:S02]  /*12fa0*/  IMAD.MOV.U32 R47, RZ, RZ, R48 ;  /* 0x000000ffff2f7224 */ /* 0x000fc400078e0030 */
[----:B------:R-:W-:Y:S02]  /*12fb0*/  IMAD.MOV.U32 R48, RZ, RZ, R51 ;  /* 0x000000ffff307224 */ /* 0x000fe400078e0033 */
[----:B------:R-:W-:Y:S02]  /*12fc0*/  IMAD.MOV.U32 R51, RZ, RZ, R52 ;  /* 0x000000ffff337224 */ /* 0x000fe400078e0034 */
[----:B------:R-:W-:Y:S02]  /*12fd0*/  IMAD.MOV.U32 R36, RZ, RZ, R38 ;  /* 0x000000ffff247224 */ /* 0x000fe400078e0026 */
[----:B------:R-:W-:Y:S02]  /*12fe0*/  IMAD.MOV.U32 R52, RZ, RZ, R54 ;  /* 0x000000ffff347224 */ /* 0x000fe400078e0036 */
[----:B------:R-:W-:Y:S02]  /*12ff0*/  IMAD.MOV.U32 R38, RZ, RZ, R40 ;  /* 0x000000ffff267224 */ /* 0x000fe400078e0028 */
[----:B------:R-:W-:-:S02]  /*13000*/  IMAD.MOV.U32 R40, RZ, RZ, R42 ;  /* 0x000000ffff287224 */ /* 0x000fc400078e002a */
[----:B------:R-:W-:Y:S02]  /*13010*/  IMAD.MOV.U32 R42, RZ, RZ, R44 ;  /* 0x000000ffff2a7224 */ /* 0x000fe400078e002c */
[----:B------:R-:W-:Y:S02]  /*13020*/  IMAD.MOV.U32 R54, RZ, RZ, R56 ;  /* 0x000000ffff367224 */ /* 0x000fe400078e0038 */
[----:B------:R-:W-:Y:S01]  /*13030*/  IMAD.MOV.U32 R44, RZ, RZ, R46 ;  /* 0x000000ffff2c7224 */ /* 0x000fe200078e002e */
[----:B------:R-:W2:Y:S01]  /*13040*/  LDL.LU R56, [R1+0x5d0] ;  /* 0x0005d00001387983 */ /* 0x000ea20000300800 */
[----:B------:R-:W-:Y:S02]  /*13050*/  IMAD.MOV.U32 R46, RZ, RZ, R48 ;  /* 0x000000ffff2e7224 */ /* 0x000fe400078e0030 */
[----:B------:R-:W-:Y:S01]  /*13060*/  IMAD.MOV.U32 R48, RZ, RZ, R52 ;  /* 0x000000ffff307224 */ /* 0x000fe200078e0034 */
[----:B------:R-:W-:Y:S04]  /*13070*/  STL.64 [R1+0x3e8], R18 ;  /* 0x0003e81201007387 */ /* 0x000fe80000100a00 */
[----:B------:R-:W3:Y:S01]  /*13080*/  LDL.LU R52, [R1+0x594] ;  /* 0x0005940001347983 */ /* 0x000ee20000300800 */
[----:B------:R-:W-:Y:S01]  /*13090*/  MOV R23, R31 ;  /* 0x0000001f00177202 */ /* 0x000fe20000000f00 */
[----:B------:R-:W-:-:S02]  /*130a0*/  IMAD.MOV.U32 R31, RZ, RZ, R33 ;  /* 0x000000ffff1f7224 */ /* 0x000fc400078e0021 */
[----:B------:R-:W-:Y:S02]  /*130b0*/  IMAD.MOV.U32 R33, RZ, RZ, R35 ;  /* 0x000000ffff217224 */ /* 0x000fe400078e0023 */
[----:B------:R-:W-:Y:S02]  /*130c0*/  IMAD.MOV.U32 R35, RZ, RZ, R37 ;  /* 0x000000ffff237224 */ /* 0x000fe400078e0025 */
[----:B------:R-:W-:Y:S01]  /*130d0*/  IMAD.MOV.U32 R37, RZ, RZ, R39 ;  /* 0x000000ffff257224 */ /* 0x000fe200078e0027 */
[----:B------:R-:W-:Y:S01]  /*130e0*/  MOV R39, R41 ;  /* 0x0000002900277202 */ /* 0x000fe20000000f00 */
[----:B------:R-:W-:Y:S01]  /*130f0*/  IMAD.MOV.U32 R41, RZ, RZ, R43 ;  /* 0x000000ffff297224 */ /* 0x000fe200078e002b */
[----:B-1----:R-:W-:Y:S01]  /*13100*/  LEA R16, P3, R3, R180, 0x2 ;  /* 0x000000b403107211 */ /* 0x002fe200078610ff */
[----:B----4-:R-:W-:Y:S02]  /*13110*/  IMAD.MOV.U32 R21, RZ, RZ, R31 ;  /* 0x000000ffff157224 */ /* 0x010fe400078e001f */
[----:B------:R-:W-:-:S02]  /*13120*/  IMAD.MOV.U32 R43, RZ, RZ, R45 ;  /* 0x000000ffff2b7224 */ /* 0x000fc400078e002d */
[----:B------:R-:W-:Y:S02]  /*13130*/  IMAD.MOV.U32 R25, RZ, RZ, R32 ;  /* 0x000000ffff197224 */ /* 0x000fe400078e0020 */
[----:B------:R-:W-:Y:S02]  /*13140*/  IMAD.MOV.U32 R31, RZ, RZ, R33 ;  /* 0x000000ffff1f7224 */ /* 0x000fe400078e0021 */
[----:B------:R-:W-:Y:S02]  /*13150*/  IMAD.MOV.U32 R45, RZ, RZ, R47 ;  /* 0x000000ffff2d7224 */ /* 0x000fe400078e002f */
[----:B------:R-:W-:Y:S02]  /*13160*/  IMAD.MOV.U32 R32, RZ, RZ, R34 ;  /* 0x000000ffff207224 */ /* 0x000fe400078e0022 */
[----:B------:R-:W-:Y:S01]  /*13170*/  IMAD.MOV.U32 R33, RZ, RZ, R35 ;  /* 0x000000ffff217224 */ /* 0x000fe200078e0023 */
[----:B------:R-:W-:Y:S01]  /*13180*/  LEA.HI.X.SX32 R17, R3, R2, 0x2, P3 ;  /* 0x0000000203117211 */ /* 0x000fe200018f16ff */
[----:B------:R-:W-:Y:S01]  /*13190*/  IMAD.MOV.U32 R47, RZ, RZ, R51 ;  /* 0x000000ffff2f7224 */ /* 0x000fe200078e0033 */
[----:B------:R-:W-:Y:S01]  /*131a0*/  MOV R51, R54 ;  /* 0x0000003600337202 */ /* 0x000fe20000000f00 */
[----:B------:R-:W-:Y:S01]  /*131b0*/  IMAD.MOV.U32 R34, RZ, RZ, R36 ;  /* 0x000000ffff227224 */ /* 0x000fe200078e0024 */
[----:B------:R-:W4:Y:S01]  /*131c0*/  LDL.LU R54, [R1+0x5c8] ;  /* 0x0005c80001367983 */ /* 0x000f220000300800 */
        /* <DEDUP_REMOVED lines=8> */
[----:B------:R-:W-:Y:S01]  /*13250*/  IMAD.MOV.U32 R43, RZ, RZ, R45 ;  /* 0x000000ffff2b7224 */ /* 0x000fe200078e002d */
[----:B------:R-:W-:Y:S01]  /*13260*/  STL.64 [R1+0x3e0], R16 ;  /* 0x0003e01001007387 */ /* 0x000fe20000100a00 */
[----:B------:R-:W-:Y:S02]  /*13270*/  IMAD.MOV.U32 R45, RZ, RZ, R46 ;  /* 0x000000ffff2d7224 */ /* 0x000fe400078e002e */
[----:B------:R-:W-:Y:S02]  /*13280*/  IMAD.MOV.U32 R44, RZ, RZ, R47 ;  /* 0x000000ffff2c7224 */ /* 0x000fe400078e002f */
[----:B------:R-:W-:Y:S02]  /*13290*/  IMAD.MOV.U32 R46, RZ, RZ, R48 ;  /* 0x000000ffff2e7224 */ /* 0x000fe400078e0030 */
[----:B------:R-:W-:Y:S02]  /*132a0*/  IMAD.MOV.U32 R47, RZ, RZ, R51 ;  /* 0x000000ffff2f7224 */ /* 0x000fe400078e0033 */
[----:B------:R-:W2:Y:S01]  /*132b0*/  LDL.LU R51, [R1+0x590] ;  /* 0x0005900001337983 */ /* 0x000ea20000300800 */
[----:B---3--:R-:W-:-:S03]  /*132c0*/  MOV R48, R52 ;  /* 0x0000003400307202 */ /* 0x008fc60000000f00 */
[----:B------:R-:W3:Y:S01]  /*132d0*/  LDL.LU R52, [R1+0x5b4] ;  /* 0x0005b40001347983 */ /* 0x000ee20000300800 */
[----:B------:R-:W-:Y:S01]  /*132e0*/  IMAD.MOV.U32 R26, RZ, RZ, R31 ;  /* 0x000000ffff1a7224 */ /* 0x000fe200078e001f */
[-C--:B------:R-:W-:Y:S01]  /*132f0*/  LEA R12, P4, R59, R180.reuse, 0x2 ;  /* 0x000000b43b0c7211 */ /* 0x080fe200078810ff */
        /* <DEDUP_REMOVED lines=10> */
[----:B------:R-:W-:Y:S01]  /*133a0*/  MOV R28, R31 ;  /* 0x0000001f001c7202 */ /* 0x000fe20000000f00 */
[----:B------:R-:W-:Y:S01]  /*133b0*/  IMAD.MOV.U32 R36, RZ, RZ, R38 ;  /* 0x000000ffff247224 */ /* 0x000fe200078e0026 */
[----:B------:R-:W-:Y:S01]  /*133c0*/  MOV R38, R40 ;  /* 0x0000002800267202 */ /* 0x000fe20000000f00 */
[----:B------:R-:W-:Y:S02]  /*133d0*/  IMAD.MOV.U32 R41, RZ, RZ, R43 ;  /* 0x000000ffff297224 */ /* 0x000fe400078e002b */
[----:B------:R-:W-:Y:S01]  /*133e0*/  IMAD.MOV.U32 R43, RZ, RZ, R46 ;  /* 0x000000ffff2b7224 */ /* 0x000fe200078e002e */
[----:B------:R-:W-:Y:S01]  /*133f0*/  LEA.HI.X.SX32 R15, R60, R2, 0x2, P5 ;  /* 0x000000023c0f7211 */ /* 0x000fe200028f16ff */
[----:B------:R-:W-:-:S02]  /*13400*/  IMAD.MOV.U32 R40, RZ, RZ, R42 ;  /* 0x000000ffff287224 */ /* 0x000fc400078e002a */
[----:B------:R-:W-:Y:S02]  /*13410*/  IMAD.MOV.U32 R46, RZ, RZ, R48 ;  /* 0x000000ffff2e7224 */ /* 0x000fe400078e0030 */
[----:B------:R-:W-:Y:S02]  /*13420*/  IMAD.MOV.U32 R31, RZ, RZ, R33 ;  /* 0x000000ffff1f7224 */ /* 0x000fe400078e0021 */
[----:B------:R-:W-:Y:S02]  /*13430*/  IMAD.MOV.U32 R42, RZ, RZ, R47 ;  /* 0x000000ffff2a7224 */ /* 0x000fe400078e002f */
[----:B------:R-:W-:Y:S02]  /*13440*/  IMAD.MOV.U32 R29, RZ, RZ, R32 ;  /* 0x000000ffff1d7224 */ /* 0x000fe400078e0020 */
[----:B------:R-:W-:Y:S01]  /*13450*/  IMAD.MOV.U32 R33, RZ, RZ, R35 ;  /* 0x000000ffff217224 */ /* 0x000fe200078e0023 */
[----:B------:R1:W-:Y:S01]  /*13460*/  STL.64 [R1+0x3d8], R12 ;  /* 0x0003d80c01007387 */ /* 0x0003e20000100a00 */
[----:B------:R-:W-:-:S02]  /*13470*/  IMAD.MOV.U32 R32, RZ, RZ, R34 ;  /* 0x000000ffff207224 */ /* 0x000fc400078e0022 */
[----:B------:R-:W-:Y:S02]  /*13480*/  IMAD.MOV.U32 R35, RZ, RZ, R37 ;  /* 0x000000ffff237224 */ /* 0x000fe400078e0025 */
[----:B------:R-:W-:Y:S02]  /*13490*/  IMAD.MOV.U32 R34, RZ, RZ, R36 ;  /* 0x000000ffff227224 */ /* 0x000fe400078e0024 */
[----:B------:R-:W-:Y:S01]  /*134a0*/  IMAD.MOV.U32 R37, RZ, RZ, R39 ;  /* 0x000000ffff257224 */ /* 0x000fe200078e0027 */
[----:B------:R-:W-:Y:S01]  /*134b0*/  MOV R39, R41 ;  /* 0x0000002900277202 */ /* 0x000fe20000000f00 */
[----:B------:R-:W-:Y:S02]  /*134c0*/  IMAD.MOV.U32 R36, RZ, RZ, R38 ;  /* 0x000000ffff247224 */ /* 0x000fe400078e0026 */
[----:B------:R-:W-:Y:S02]  /*134d0*/  IMAD.MOV.U32 R38, RZ, RZ, R40 ;  /* 0x000000ffff267224 */ /* 0x000fe400078e0028 */
[----:B------:R-:W-:-:S02]  /*134e0*/  IMAD.MOV.U32 R41, RZ, RZ, R46 ;  /* 0x000000ffff297224 */ /* 0x000fc400078e002e */
[----:B--2---:R-:W-:Y:S02]  /*134f0*/  IMAD.MOV.U32 R47, RZ, RZ, R51 ;  /* 0x000000ffff2f7224 */ /* 0x004fe400078e0033 */
[----:B------:R-:W-:Y:S02]  /*13500*/  IMAD.MOV.U32 R51, RZ, RZ, R50 ;  /* 0x000000ffff337224 */ /* 0x000fe400078e0032 */
[----:B------:R-:W-:Y:S02]  /*13510*/  IMAD.MOV.U32 R40, RZ, RZ, R47 ;  /* 0x000000ffff287224 */ /* 0x000fe400078e002f */
[----:B------:R-:W-:Y:S02]  /*13520*/  IMAD.MOV.U32 R47, RZ, RZ, R49 ;  /* 0x000000ffff2f7224 */ /* 0x000fe400078e0031 */
[----:B---3--:R-:W-:Y:S02]  /*13530*/  IMAD.MOV.U32 R48, RZ, RZ, R52 ;  /* 0x000000ffff307224 */ /* 0x008fe400078e0034 */
[----:B------:R-:W2:Y:S02]  /*13540*/  LDL.LU R52, [R1+0x610] ;  /* 0x0006100001347983 */ /* 0x000ea40000300800 */
[----:B------:R-:W-:-:S02]  /*13550*/  IMAD.MOV.U32 R46, RZ, RZ, R48 ;  /* 0x000000ffff2e7224 */ /* 0x000fc400078e0030 */
[----:B------:R-:W3:Y:S04]  /*13560*/  LDL.LU R50, [R1+0x5c0] ;  /* 0x0005c00001327983 */ /* 0x000ee80000300800 */
[----:B------:R4:W-:Y:S04]  /*13570*/  STL.64 [R1+0x3d0], R14 ;  /* 0x0003d00e01007387 */ /* 0x0009e80000100a00 */
[----:B------:R-:W2:Y:S04]  /*13580*/  LDL R48, [R1+0x5d8] ;  /* 0x0005d80001307983 */ /* 0x000ea80000100800 */
[----:B------:R-:W3:Y:S01]  /*13590*/  LDL.LU R49, [R1+0x5a8] ;  /* 0x0005a80001317983 */ /* 0x000ee20000300800 */
[----:B------:R-:W-:Y:S01]  /*135a0*/  LEA R4, P6, R61, R180, 0x2 ;  /* 0x000000b43d047211 */ /* 0x000fe200078c10ff */
[----:B------:R-:W-:-:S02]  /*135b0*/  IMAD.MOV.U32 R30, RZ, RZ, R31 ;  /* 0x000000ffff1e7224 */ /* 0x000fc400078e001f */
[----:B------:R-:W-:Y:S01]  /*135c0*/  IMAD.MOV.U32 R31, RZ, RZ, R32 ;  /* 0x000000ffff1f7224 */ /* 0x000fe200078e0020 */
[----:B------:R-:W-:Y:S01]  /*135d0*/  LEA.HI.X.SX32 R5, R61, R2, 0x2, P6 ;  /* 0x000000023d057211 */ /* 0x000fe200030f16ff */
[----:B------:R-:W-:Y:S02]  /*135e0*/  IMAD.MOV.U32 R32, RZ, RZ, R33 ;  /* 0x000000ffff207224 */ /* 0x000fe400078e0021 */
[----:B------:R-:W-:Y:S02]  /*135f0*/  IMAD.MOV.U32 R33, RZ, RZ, R34 ;  /* 0x000000ffff217224 */ /* 0x000fe400078e0022 */
[----:B------:R-:W-:Y:S01]  /*13600*/  IMAD.MOV.U32 R34, RZ, RZ, R35 ;  /* 0x000000ffff227224 */ /* 0x000fe200078e0023 */
[----:B------:R-:W-:Y:S01]  /*13610*/  MOV R35, R36 ;  /* 0x0000002400237202 */ /* 0x000fe20000000f00 */
[----:B------:R-:W-:Y:S01]  /*13620*/  IMAD.MOV.U32 R36, RZ, RZ, R37 ;  /* 0x000000ffff247224 */ /* 0x000fe200078e0025 */
[CC--:B------:R-:W-:Y:S01]  /*13630*/  LEA R8, P3, R62.reuse, R180.reuse, 0x2 ;  /* 0x000000b43e087211 */ /* 0x0c0fe200078610ff */
[----:B------:R-:W-:Y:S01]  /*13640*/  IMAD.MOV.U32 R37, RZ, RZ, R38 ;  /* 0x000000ffff257224 */ /* 0x000fe200078e0026 */
[-C--:B-1----:R-:W-:Y:S01]  /*13650*/  LEA R12, P4, R63, R180.reuse, 0x2 ;  /* 0x000000b43f0c7211 */ /* 0x082fe200078810ff */
[----:B------:R1:W-:Y:S01]  /*13660*/  STL.64 [R1+0x3c8], R4 ;  /* 0x0003c80401007387 */ /* 0x0003e20000100a00 */
[----:B----4-:R-:W-:Y:S01]  /*13670*/  LEA R14, P5, R127, R180, 0x2 ;  /* 0x000000b47f0e7211 */ /* 0x010fe200078a10ff */
[----:B------:R-:W-:Y:S01]  /*13680*/  IMAD.MOV.U32 R38, RZ, RZ, R39 ;  /* 0x000000ffff267224 */ /* 0x000fe200078e0027 */
[-C--:B------:R-:W-:Y:S01]  /*13690*/  LEA.HI.X.SX32 R9, R62, R2.reuse, 0x2, P3 ;  /* 0x000000023e097211 */ /* 0x080fe200018f16ff */
[----:B------:R-:W-:Y:S01]  /*136a0*/  IMAD.MOV.U32 R39, RZ, RZ, R46 ;  /* 0x000000ffff277224 */ /* 0x000fe200078e002e */
[-C--:B------:R-:W-:Y:S01]  /*136b0*/  LEA.HI.X.SX32 R13, R63, R2.reuse, 0x2, P4 ;  /* 0x000000023f0d7211 */ /* 0x080fe200020f16ff */
[----:B------:R-:W-:Y:S01]  /*136c0*/  IMAD.MOV.U32 R46, RZ, RZ, R47 ;  /* 0x000000ffff2e7224 */ /* 0x000fe200078e002f */
[----:B------:R-:W-:-:S02]  /*136d0*/  LEA.HI.X.SX32 R15, R127, R2, 0x2, P5 ;  /* 0x000000027f0f7211 */ /* 0x000fc400028f16ff */
[----:B-1----:R-:W-:-:S04]  /*136e0*/  LEA R4, P6, R246, R180, 0x2 ;  /* 0x000000b4f6047211 */ /* 0x002fc800078c10ff */
[----:B------:R-:W-:Y:S01]  /*136f0*/  LEA.HI.X.SX32 R5, R246, R2, 0x2, P6 ;  /* 0x00000002f6057211 */ /* 0x000fe200030f16ff */
[----:B--2---:R-:W-:Y:S02]  /*13700*/  IMAD.MOV.U32 R47, RZ, RZ, R48 ;  /* 0x000000ffff2f7224 */ /* 0x004fe400078e0030 */
[----:B---3--:R-:W-:Y:S02]  /*13710*/  IMAD.MOV.U32 R48, RZ, RZ, R49 ;  /* 0x000000ffff307224 */ /* 0x008fe400078e0031 */
[----:B------:R-:W-:Y:S02]  /*13720*/  IMAD.MOV.U32 R49, RZ, RZ, R177 ;  /* 0x000000ffff317224 */ /* 0x000fe400078e00b1 */
[----:B------:R-:W2:Y:S04]  /*13730*/  LDL.LU R177, [R1+0x5e0] ;  /* 0x0005e00001b17983 */ /* 0x000ea80000300800 */
[----:B------:R1:W-:Y:S04]  /*13740*/  STL.64 [R1+0x3c0], R8 ;  /* 0x0003c00801007387 */ /* 0x0003e80000100a00 */
[----:B------:R3:W-:Y:S04]  /*13750*/  STL.64 [R1+0x3b8], R12 ;  /* 0x0003b80c01007387 */ /* 0x0007e80000100a00 */
[----:B------:R4:W-:Y:S01]  /*13760*/  STL.64 [R1+0x3b0], R14 ;  /* 0x0003b00e01007387 */ /* 0x0009e20000100a00 */
[----:B-1----:R-:W-:-:S03]  /*13770*/  LEA R8, P3, R247, R180, 0x2 ;  /* 0x000000b4f7087211 */ /* 0x002fc600078610ff */
[----:B------:R1:W-:Y:S01]  /*13780*/  STL.64 [R1+0x3a8], R4 ;  /* 0x0003a80401007387 */ /* 0x0003e20000100a00 */
[C---:B---3--:R-:W-:Y:S02]  /*13790*/  LEA R12, P4, R248.reuse, R180, 0x2 ;  /* 0x000000b4f80c7211 */ /* 0x048fe400078810ff */
[----:B------:R-:W-:Y:S02]  /*137a0*/  LEA.HI.X.SX32 R9, R247, R2, 0x2, P3 ;  /* 0x00000002f7097211 */ /* 0x000fe400018f16ff */
[C---:B----4-:R-:W-:Y:S02]  /*137b0*/  LEA R14, P5, R249.reuse, R180, 0x2 ;  /* 0x000000b4f90e7211 */ /* 0x050fe400078a10ff */
[----:B------:R-:W-:Y:S02]  /*137c0*/  LEA.HI.X.SX32 R13, R248, R2, 0x2, P4 ;  /* 0x00000002f80d7211 */ /* 0x000fe400020f16ff */
[----:B-1----:R-:W-:Y:S02]  /*137d0*/  LEA R4, P6, R250, R180, 0x2 ;  /* 0x000000b4fa047211 */ /* 0x002fe400078c10ff */
[----:B------:R-:W-:-:S02]  /*137e0*/  LEA.HI.X.SX32 R15, R249, R2, 0x2, P5 ;  /* 0x00000002f90f7211 */ /* 0x000fc400028f16ff */
[----:B------:R-:W-:Y:S01]  /*137f0*/  LEA.HI.X.SX32 R5, R250, R2, 0x2, P6 ;  /* 0x00000002fa057211 */ /* 0x000fe200030f16ff */
        /* <DEDUP_REMOVED lines=17> */
[----:B---3--:R-:W-:Y:S02]  /*13910*/  LEA R12, P4, R25, R180, 0x2 ;  /* 0x000000b4190c7211 */ /* 0x008fe400078810ff */
        /* <DEDUP_REMOVED lines=13> */
[----:B----4-:R-:W-:Y:S02]  /*139f0*/  LEA R14, P5, R30, R180, 0x2 ;  /* 0x000000b41e0e7211 */ /* 0x010fe400078a10ff */
        /* <DEDUP_REMOVED lines=304> */
[----:B------:R-:W-:Y:S01]  /*14d00*/  STL.64 [R1+0x20], R8 ;  /* 0x0000200801007387 */ /* 0x000fe20000100a00 */
[----:B------:R-:W-:-:S03]  /*14d10*/  IMAD.MOV.U32 R59, RZ, RZ, R46 ;  /* 0x000000ffff3b7224 */ /* 0x000fc600078e002e */
[----:B------:R-:W-:Y:S01]  /*14d20*/  STL.64 [R1+0x18], R12 ;  /* 0x0000180c01007387 */ /* 0x000fe20000100a00 */
[----:B------:R-:W-:-:S03]  /*14d30*/  IMAD.MOV.U32 R3, RZ, RZ, R47 ;  /* 0x000000ffff037224 */ /* 0x000fc600078e002f */
[----:B------:R-:W-:Y:S04]  /*14d40*/  STL.64 [R1+0x10], R14 ;  /* 0x0000100e01007387 */ /* 0x000fe80000100a00 */
[----:B------:R1:W-:Y:S04]  /*14d50*/  STL.64 [R1+0x8], R4 ;  /* 0x0000080401007387 */ /* 0x0003e80000100a00 */
[----:B------:R-:W3:Y:S04]  /*14d60*/  LDL.LU R127, [R1+0x558] ;  /* 0x00055800017f7983 */ /* 0x000ee80000300800 */
[----:B------:R-:W4:Y:S01]  /*14d70*/  LDL.LU R46, [R1+0x5ac] ;  /* 0x0005ac00012e7983 */ /* 0x000f220000300800 */
[----:B-1----:R-:W-:-:S03]  /*14d80*/  MOV R4, R48 ;  /* 0x0000003000047202 */ /* 0x002fc60000000f00 */
[----:B------:R-:W2:Y:S01]  /*14d90*/  LDL.LU R47, [R1+0x5b0] ;  /* 0x0005b000012f7983 */ /* 0x000ea20000300800 */
[----:B------:R-:W-:-:S03]  /*14da0*/  IMAD.MOV.U32 R5, RZ, RZ, R49 ;  /* 0x000000ffff057224 */ /* 0x000fc600078e0031 */
[----:B------:R-:W4:Y:S04]  /*14db0*/  LDL R48, [R1+0x5f4] ;  /* 0x0005f40001307983 */ /* 0x000f280000100800 */
[----:B------:R-:W2:Y:S04]  /*14dc0*/  LDL.LU R49, [R1+0x5f8] ;  /* 0x0005f80001317983 */ /* 0x000ea80000300800 */
[----:B------:R-:W4:Y:S04]  /*14dd0*/  LDL.LU R60, [R1+0x580] ;  /* 0x00058000013c7983 */ /* 0x000f280000300800 */
[----:B------:R-:W2:Y:S04]  /*14de0*/  LDL.LU R61, [R1+0x584] ;  /* 0x00058400013d7983 */ /* 0x000ea80000300800 */
[----:B------:R-:W4:Y:S04]  /*14df0*/  LDL.LU R62, [R1+0x57c] ;  /* 0x00057c00013e7983 */ /* 0x000f280000300800 */
[----:B------:R-:W4:Y:S01]  /*14e00*/  LDL.LU R63, [R1+0x588] ;  /* 0x00058800013f7983 */ /* 0x000f220000300800 */
[----:B------:R-:W-:-:S02]  /*14e10*/  LEA R8, P3, R166, R180, 0x2 ;  /* 0x000000b4a6087211 */ /* 0x000fc400078610ff */
[-C--:B------:R-:W-:Y:S02]  /*14e20*/  LEA R12, P4, R167, R180.reuse, 0x2 ;  /* 0x000000b4a70c7211 */ /* 0x080fe400078810ff */
[----:B------:R-:W-:Y:S02]  /*14e30*/  LEA R16, P6, R169, R180, 0x2 ;  /* 0x000000b4a9107211 */ /* 0x000fe400078c10ff */
[----:B------:R-:W-:Y:S02]  /*14e40*/  LEA.HI.X.SX32 R9, R166, R2, 0x2, P3 ;  /* 0x00000002a6097211 */ /* 0x000fe400018f16ff */
[----:B------:R-:W-:Y:S02]  /*14e50*/  LEA R18, P3, R170, R180, 0x2 ;  /* 0x000000b4aa127211 */ /* 0x000fe400078610ff */
[----:B------:R-:W-:Y:S02]  /*14e60*/  LEA.HI.X.SX32 R13, R167, R2, 0x2, P4 ;  /* 0x00000002a70d7211 */ /* 0x000fe400020f16ff */
[----:B------:R-:W-:-:S02]  /*14e70*/  LEA R20, P4, R171, R180, 0x2 ;  /* 0x000000b4ab147211 */ /* 0x000fc400078810ff */
[----:B------:R-:W-:Y:S02]  /*14e80*/  LEA.HI.X.SX32 R17, R169, R2, 0x2, P6 ;  /* 0x00000002a9117211 */ /* 0x000fe400030f16ff */
[----:B------:R-:W-:Y:S02]  /*14e90*/  LEA R24, P6, R173, R180, 0x2 ;  /* 0x000000b4ad187211 */ /* 0x000fe400078c10ff */
[----:B------:R-:W-:Y:S02]  /*14ea0*/  LEA.HI.X.SX32 R19, R170, R2, 0x2, P3 ;  /* 0x00000002aa137211 */ /* 0x000fe400018f16ff */
[----:B------:R-:W-:Y:S02]  /*14eb0*/  LEA R26, P3, R174, R180, 0x2 ;  /* 0x000000b4ae1a7211 */ /* 0x000fe400078610ff */
[----:B------:R-:W-:Y:S02]  /*14ec0*/  LEA.HI.X.SX32 R21, R171, R2, 0x2, P4 ;  /* 0x00000002ab157211 */ /* 0x000fe400020f16ff */
[----:B------:R-:W-:Y:S01]  /*14ed0*/  LEA R28, P4, R175, R180, 0x2 ;  /* 0x000000b4af1c7211 */ /* 0x000fe200078810ff */
[----:B------:R1:W-:Y:S01]  /*14ee0*/  STL.64 [R1+0x1090], R8 ;  /* 0x0010900801007387 */ /* 0x0003e20000100a00 */
[----:B------:R-:W-:-:S02]  /*14ef0*/  LEA.HI.X.SX32 R25, R173, R2, 0x2, P6 ;  /* 0x00000002ad197211 */ /* 0x000fc400030f16ff */
[----:B------:R-:W-:Y:S01]  /*14f00*/  LEA.HI.X.SX32 R27, R174, R2, 0x2, P3 ;  /* 0x00000002ae1b7211 */ /* 0x000fe200018f16ff */
[----:B------:R-:W-:Y:S01]  /*14f10*/  STL.64 [R1+0x1098], R12 ;  /* 0x0010980c01007387 */ /* 0x000fe20000100a00 */
[----:B------:R-:W-:Y:S02]  /*14f20*/  MOV R76, R32 ;  /* 0x00000020004c7202 */ /* 0x000fe40000000f00 */
[----:B------:R-:W-:Y:S01]  /*14f30*/  LEA.HI.X.SX32 R29, R175, R2, 0x2, P4 ;  /* 0x00000002af1d7211 */ /* 0x000fe200020f16ff */
[----:B------:R-:W-:Y:S01]  /*14f40*/  STL.64 [R1+0x10e8], R16 ;  /* 0x0010e81001007387 */ /* 0x000fe20000100a00 */
[----:B------:R-:W-:-:S03]  /*14f50*/  IMAD.MOV.U32 R72, RZ, RZ, R34 ;  /* 0x000000ffff487224 */ /* 0x000fc600078e0022 */
[----:B------:R-:W-:Y:S01]  /*14f60*/  STL.64 [R1+0x10a0], R18 ;  /* 0x0010a01201007387 */ /* 0x000fe20000100a00 */
[----:B------:R-:W-:Y:S01]  /*14f70*/  IMAD.MOV.U32 R74, RZ, RZ, R33 ;  /* 0x000000ffff4a7224 */ /* 0x000fe200078e0021 */
[-C--:B------:R-:W-:Y:S02]  /*14f80*/  LEA R34, P3, R178, R180.reuse, 0x2 ;  /* 0x000000b4b2227211 */ /* 0x080fe400078610ff */
[----:B------:R-:W-:Y:S01]  /*14f90*/  STL.64 [R1+0x10a8], R20 ;  /* 0x0010a81401007387 */ /* 0x000fe20000100a00 */
[----:B------:R-:W-:Y:S01]  /*14fa0*/  IMAD.MOV.U32 R68, RZ, RZ, R36 ;  /* 0x000000ffff447224 */ /* 0x000fe200078e0024 */
[----:B------:R-:W-:Y:S02]  /*14fb0*/  LEA R36, P4, R179, R180, 0x2 ;  /* 0x000000b4b3247211 */ /* 0x000fe400078810ff */
[----:B------:R-:W-:Y:S01]  /*14fc0*/  STL.64 [R1+0x10f0], R24 ;  /* 0x0010f01801007387 */ /* 0x000fe20000100a00 */
[----:B------:R-:W-:-:S03]  /*14fd0*/  IMAD.MOV.U32 R70, RZ, RZ, R35 ;  /* 0x000000ffff467224 */ /* 0x000fc600078e0023 */
[----:B------:R-:W-:Y:S01]  /*14fe0*/  STL.64 [R1+0x10b0], R26 ;  /* 0x0010b01a01007387 */ /* 0x000fe20000100a00 */
[----:B------:R-:W-:-:S03]  /*14ff0*/  IMAD.MOV.U32 R66, RZ, RZ, R37 ;  /* 0x000000ffff427224 */ /* 0x000fc600078e0025 */
[----:B------:R-:W-:Y:S01]  /*15000*/  STL.64 [R1+0x10b8], R28 ;  /* 0x0010b81c01007387 */ /* 0x000fe20000100a00 */
[-C--:B------:R-:W-:Y:S01]  /*15010*/  LEA.HI.X.SX32 R35, R178, R2.reuse, 0x2, P3 ;  /* 0x00000002b2237211 */ /* 0x080fe200018f16ff */
[----:B------:R-:W-:Y:S01]  /*15020*/  IMAD.MOV.U32 R247, RZ, RZ, R42 ;  /* 0x000000fffff77224 */ /* 0x000fe200078e002a */
[----:B------:R-:W-:-:S03]  /*15030*/  LEA.HI.X.SX32 R37, R179, R2, 0x2, P4 ;  /* 0x00000002b3257211 */ /* 0x000fc600020f16ff */
[----:B------:R-:W-:Y:S02]  /*15040*/  IMAD.MOV.U32 R252, RZ, RZ, R247 ;  /* 0x000000fffffc7224 */ /* 0x000fe400078e00f7 */
[----:B------:R-:W-:Y:S01]  /*15050*/  IMAD.MOV.U32 R247, RZ, RZ, R5 ;  /* 0x000000fffff77224 */ /* 0x000fe200078e0005 */
[----:B---3--:R-:W-:-:S04]  /*15060*/  LEA R32, P6, R127, R180, 0x2 ;  /* 0x000000b47f207211 */ /* 0x008fc800078c10ff */
[----:B------:R-:W-:Y:S02]  /*15070*/  LEA.HI.X.SX32 R33, R127, R2, 0x2, P6 ;  /* 0x000000027f217211 */ /* 0x000fe400030f16ff */
[----:B------:R-:W3:Y:S01]  /*15080*/  LDL.LU R127, [R1+0x5a0] ;  /* 0x0005a000017f7983 */ /* 0x000ee20000300800 */
[----:B--2---:R-:W-:Y:S02]  /*15090*/  IMAD.MOV.U32 R84, RZ, RZ, R61 ;  /* 0x000000ffff547224 */ /* 0x004fe400078e003d */
[----:B------:R-:W-:Y:S02]  /*150a0*/  IMAD.MOV.U32 R61, RZ, RZ, R126 ;  /* 0x000000ffff3d7224 */ /* 0x000fe400078e007e */
[----:B----4-:R-:W-:Y:S02]  /*150b0*/  IMAD.MOV.U32 R80, RZ, RZ, R62 ;  /* 0x000000ffff507224 */ /* 0x010fe400078e003e */
[----:B------:R-:W2:Y:S01]  /*150c0*/  LDL.LU R62, [R1+0x61c] ;  /* 0x00061c00013e7983 */ /* 0x000ea20000300800 */
[----:B------:R-:W-:-:S03]  /*150d0*/  IMAD.MOV.U32 R86, RZ, RZ, R63 ;  /* 0x000000ffff567224 */ /* 0x000fc600078e003f */
[----:B------:R-:W4:Y:S04]  /*150e0*/  LDL.LU R126, [R1+0x674] ;  /* 0x00067400017e7983 */ /* 0x000f280000300800 */
[----:B------:R-:W2:Y:S04]  /*150f0*/  LDL.LU R63, [R1+0x5a4] ;  /* 0x0005a400013f7983 */ /* 0x000ea80000300800 */
[----:B------:R-:W-:Y:S04]  /*15100*/  STL.64 [R1+0x10f8], R32 ;  /* 0x0010f82001007387 */ /* 0x000fe80000100a00 */
[----:B------:R-:W-:Y:S04]  /*15110*/  STL.64 [R1+0x10c0], R34 ;  /* 0x0010c02201007387 */ /* 0x000fe80000100a00 */
[----:B------:R-:W-:Y:S04]  /*15120*/  STL.64 [R1+0x10c8], R36 ;  /* 0x0010c82401007387 */ /* 0x000fe80000100a00 */
[----:B------:R-:W4:Y:S01]  /*15130*/  LDL.LU R5, [R1+0x5b8] ;  /* 0x0005b80001057983 */ /* 0x000f220000300800 */
[----:B------:R-:W-:-:S04]  /*15140*/  LEA R14, P5, R168, R180, 0x2 ;  /* 0x000000b4a80e7211 */ /* 0x000fc800078a10ff */
[----:B------:R-:W-:Y:S02]  /*15150*/  LEA.HI.X.SX32 R15, R168, R2, 0x2, P5 ;  /* 0x00000002a80f7211 */ /* 0x000fe400028f16ff */
[----:B------:R-:W-:Y:S01]  /*15160*/  LEA R22, P5, R172, R180, 0x2 ;  /* 0x000000b4ac167211 */ /* 0x000fe200078a10ff */
[----:B------:R-:W-:-:S03]  /*15170*/  IMAD.MOV.U32 R251, RZ, RZ, R38 ;  /* 0x000000fffffb7224 */ /* 0x000fc600078e0026 */
[----:B------:R-:W-:Y:S02]  /*15180*/  LEA.HI.X.SX32 R23, R172, R2, 0x2, P5 ;  /* 0x00000002ac177211 */ /* 0x000fe400028f16ff */
[C---:B------:R-:W-:Y:S01]  /*15190*/  LEA R30, P5, R176.reuse, R180, 0x2 ;  /* 0x000000b4b01e7211 */ /* 0x040fe200078a10ff */
[----:B------:R-:W-:Y:S01]  /*151a0*/  IMAD.MOV.U32 R78, RZ, RZ, R31 ;  /* 0x000000ffff4e7224 */ /* 0x000fe200078e001f */
[----:B------:R-:W-:Y:S01]  /*151b0*/  MOV R246, R43 ;  /* 0x0000002b00f67202 */ /* 0x000fe20000000f00 */
[----:B------:R-:W-:Y:S01]  /*151c0*/  IMAD.MOV.U32 R249, RZ, RZ, R40 ;  /* 0x000000fffff97224 */ /* 0x000fe200078e0028 */
[----:B------:R-:W-:Y:S01]  /*151d0*/  LEA.HI.X.SX32 R31, R176, R2, 0x2, P5 ;  /* 0x00000002b01f7211 */ /* 0x000fe200028f16ff */
[----:B------:R-:W-:Y:S01]  /*151e0*/  IMAD.MOV.U32 R248, RZ, RZ, R41 ;  /* 0x000000fffff87224 */ /* 0x000fe200078e0029 */
[CC--:B------:R-:W-:Y:S01]  /*151f0*/  LEA R38, P5, R251.reuse, R180.reuse, 0x2 ;  /* 0x000000b4fb267211 */ /* 0x0c0fe200078a10ff */
[----:B------:R-:W-:Y:S01]  /*15200*/  IMAD.MOV.U32 R250, RZ, RZ, R59 ;  /* 0x000000fffffa7224 */ /* 0x000fe200078e003b */
[----:B------:R-:W-:Y:S01]  /*15210*/  LEA R42, P3, R66, R180, 0x2 ;  /* 0x000000b4422a7211 */ /* 0x000fe200078610ff */
[----:B------:R-:W-:Y:S01]  /*15220*/  IMAD.MOV.U32 R7, RZ, RZ, R39 ;  /* 0x000000ffff077224 */ /* 0x000fe200078e0027 */
[----:B------:R-:W-:Y:S01]  /*15230*/  LEA.HI.X.SX32 R39, R251, R2, 0x2, P5 ;  /* 0x00000002fb277211 */ /* 0x000fe200028f16ff */
[----:B------:R-:W-:-:S02]  /*15240*/  IMAD.MOV.U32 R65, RZ, RZ, R249 ;  /* 0x000000ffff417224 */ /* 0x000fc400078e00f9 */
        /* <DEDUP_REMOVED lines=8> */
[----:B------:R-:W-:Y:S01]  /*152d0*/  LEA R44, P4, R68, R180, 0x2 ;  /* 0x000000b4442c7211 */ /* 0x000fe200078810ff */
[----:B------:R-:W-:-:S02]  /*152e0*/  IMAD.MOV.U32 R246, RZ, RZ, R3 ;  /* 0x000000fffff67224 */ /* 0x000fc400078e0003 */
[----:B------:R-:W-:Y:S02]  /*152f0*/  IMAD.MOV.U32 R4, RZ, RZ, R49 ;  /* 0x000000ffff047224 */ /* 0x000fe400078e0031 */
[----:B------:R-:W-:Y:S01]  /*15300*/  IMAD.MOV.U32 R65, RZ, RZ, R251 ;  /* 0x000000ffff417224 */ /* 0x000fe200078e00fb */
[----:B------:R-:W-:Y:S01]  /*15310*/  LEA R40, P6, R181, R180, 0x2 ;  /* 0x000000b4b5287211 */ /* 0x000fe200078c10ff */
[----:B------:R-:W-:Y:S02]  /*15320*/  IMAD.MOV.U32 R3, RZ, RZ, R48 ;  /* 0x000000ffff037224 */ /* 0x000fe400078e0030 */
[----:B------:R-:W-:Y:S02]  /*15330*/  IMAD.MOV.U32 R67, RZ, RZ, R64 ;  /* 0x000000ffff437224 */ /* 0x000fe400078e0040 */
[----:B------:R-:W-:Y:S02]  /*15340*/  IMAD.MOV.U32 R251, RZ, RZ, R248 ;  /* 0x000000fffffb7224 */ /* 0x000fe400078e00f8 */
[----:B------:R-:W-:-:S02]  /*15350*/  IMAD.MOV.U32 R82, RZ, RZ, R60 ;  /* 0x000000ffff527224 */ /* 0x000fc400078e003c */
[----:B------:R-:W-:Y:S01]  /*15360*/  IMAD.MOV.U32 R60, RZ, RZ, R45 ;  /* 0x000000ffff3c7224 */ /* 0x000fe200078e002d */
[-C--:B------:R-:W-:Y:S01]  /*15370*/  LEA.HI.X.SX32 R45, R68, R2.reuse, 0x2, P4 ;  /* 0x00000002442d7211 */ /* 0x080fe200020f16ff */
[----:B------:R-:W-:Y:S01]  /*15380*/  IMAD.MOV.U32 R92, RZ, RZ, R67 ;  /* 0x000000ffff5c7224 */ /* 0x000fe200078e0043 */
[----:B------:R-:W-:Y:S01]  /*15390*/  LEA.HI.X.SX32 R41, R181, R2, 0x2, P6 ;  /* 0x00000002b5297211 */ /* 0x000fe200030f16ff */
[----:B------:R-:W-:Y:S02]  /*153a0*/  IMAD.MOV.U32 R69, RZ, RZ, R66 ;  /* 0x000000ffff457224 */ /* 0x000fe400078e0042 */
[----:B------:R-:W-:Y:S01]  /*153b0*/  IMAD.MOV.U32 R68, RZ, RZ, R65 ;  /* 0x000000ffff447224 */ /* 0x000fe200078e0041 */
[----:B------:R-:W-:Y:S01]  /*153c0*/  MOV R65, R251 ;  /* 0x000000fb00417202 */ /* 0x000fe20000000f00 */
[----:B------:R-:W-:Y:S01]  /*153d0*/  IMAD.MOV.U32 R94, RZ, RZ, R69 ;  /* 0x000000ffff5e7224 */ /* 0x000fe200078e0045 */
[----:B------:R-:W-:Y:S01]  /*153e0*/  STL.64 [R1+0x1100], R40 ;  /* 0x0011002801007387 */ /* 0x000fe20000100a00 */
[----:B------:R-:W-:-:S02]  /*153f0*/  IMAD.MOV.U32 R71, RZ, RZ, R68 ;  /* 0x000000ffff477224 */ /* 0x000fc400078e0044 */
[----:B------:R-:W-:Y:S02]  /*15400*/  IMAD.MOV.U32 R68, RZ, RZ, R65 ;  /* 0x000000ffff447224 */ /* 0x000fe400078e0041 */
[----:B------:R-:W-:Y:S02]  /*15410*/  IMAD.MOV.U32 R96, RZ, RZ, R71 ;  /* 0x000000ffff607224 */ /* 0x000fe400078e0047 */
[----:B------:R-:W-:Y:S02]  /*15420*/  IMAD.MOV.U32 R71, RZ, RZ, R68 ;  /* 0x000000ffff477224 */ /* 0x000fe400078e0044 */
[----:B---3--:R-:W-:Y:S02]  /*15430*/  IMAD.MOV.U32 R250, RZ, RZ, R127 ;  /* 0x000000fffffa7224 */ /* 0x008fe400078e007f */
[----:B------:R-:W-:Y:S02]  /*15440*/  IMAD.MOV.U32 R127, RZ, RZ, R46 ;  /* 0x000000ffff7f7224 */ /* 0x000fe400078e002e */
[----:B------:R-:W-:-:S02]  /*15450*/  IMAD.MOV.U32 R64, RZ, RZ, R250 ;  /* 0x000000ffff407224 */ /* 0x000fc400078e00fa */
[----:B------:R-:W-:Y:S02]  /*15460*/  IMAD.MOV.U32 R250, RZ, RZ, R127 ;  /* 0x000000fffffa7224 */ /* 0x000fe400078e007f */
[----:B------:R-:W-:Y:S01]  /*15470*/  IMAD.MOV.U32 R127, RZ, RZ, R4 ;  /* 0x000000ffff7f7224 */ /* 0x000fe200078e0004 */
[----:B------:R-:W-:Y:S01]  /*15480*/  LEA R46, P5, R70, R180, 0x2 ;  /* 0x000000b4462e7211 */ /* 0x000fe200078a10ff */
[----:B------:R-:W-:Y:S02]  /*15490*/  IMAD.MOV.U32 R67, RZ, RZ, R64 ;  /* 0x000000ffff437224 */ /* 0x000fe400078e0040 */
[----:B------:R-:W-:Y:S02]  /*154a0*/  IMAD.MOV.U32 R64, RZ, RZ, R250 ;  /* 0x000000ffff407224 */ /* 0x000fe400078e00fa */
[----:B------:R-:W-:Y:S01]  /*154b0*/  IMAD.MOV.U32 R250, RZ, RZ, R127 ;  /* 0x000000fffffa7224 */ /* 0x000fe200078e007f */
[----:B--2---:R-:W-:Y:S01]  /*154c0*/  MOV R249, R63 ;  /* 0x0000003f00f97202 */ /* 0x004fe20000000f00 */
[----:B------:R-:W-:-:S04]  /*154d0*/  IMAD.MOV.U32 R63, RZ, RZ, R47 ;  /* 0x000000ffff3f7224 */ /* 0x000fc800078e002f */
[----:B------:R-:W-:Y:S02]  /*154e0*/  IMAD.MOV.U32 R252, RZ, RZ, R249 ;  /* 0x000000fffffc7224 */ /* 0x000fe400078e00f9 */
[----:B------:R-:W-:Y:S02]  /*154f0*/  IMAD.MOV.U32 R248, RZ, RZ, R63 ;  /* 0x000000fffff87224 */ /* 0x000fe400078e003f */
[----:B------:R-:W-:Y:S02]  /*15500*/  IMAD.MOV.U32 R249, RZ, RZ, R247 ;  /* 0x000000fffff97224 */ /* 0x000fe400078e00f7 */
[----:B------:R-:W-:Y:S02]  /*15510*/  IMAD.MOV.U32 R247, RZ, RZ, R3 ;  /* 0x000000fffff77224 */ /* 0x000fe400078e0003 */
[----:B------:R-:W-:Y:S01]  /*15520*/  IMAD.MOV.U32 R3, RZ, RZ, R7 ;  /* 0x000000ffff037224 */ /* 0x000fe200078e0007 */
[----:B----4-:R-:W-:Y:S01]  /*15530*/  MOV R63, R5 ;  /* 0x00000005003f7202 */ /* 0x010fe20000000f00 */
[----:B------:R-:W-:-:S02]  /*15540*/  IMAD.MOV.U32 R66, RZ, RZ, R252 ;  /* 0x000000ffff427224 */ /* 0x000fc400078e00fc */
[----:B------:R-:W-:Y:S02]  /*15550*/  IMAD.MOV.U32 R7, RZ, RZ, R50 ;  /* 0x000000ffff077224 */ /* 0x000fe400078e0032 */
[----:B------:R-:W-:Y:S02]  /*15560*/  IMAD.MOV.U32 R252, RZ, RZ, R248 ;  /* 0x000000fffffc7224 */ /* 0x000fe400078e00f8 */
[----:B------:R-:W-:Y:S01]  /*15570*/  IMAD.MOV.U32 R248, RZ, RZ, R63 ;  /* 0x000000fffff87224 */ /* 0x000fe200078e003f */
[----:B------:R-:W-:Y:S01]  /*15580*/  MOV R63, R54 ;  /* 0x00000036003f7202 */ /* 0x000fe20000000f00 */
[----:B------:R-:W-:Y:S01]  /*15590*/  IMAD.MOV.U32 R251, RZ, RZ, R247 ;  /* 0x000000fffffb7224 */ /* 0x000fe200078e00f7 */
[----:B------:R-:W-:Y:S01]  /*155a0*/  LEA.HI.X.SX32 R47, R70, R2, 0x2, P5 ;  /* 0x00000002462f7211 */ /* 0x000fe200028f16ff */
[----:B------:R-:W-:Y:S02]  /*155b0*/  IMAD.MOV.U32 R247, RZ, RZ, R3 ;  /* 0x000000fffff77224 */ /* 0x000fe400078e0003 */
[----:B------:R-:W-:-:S02]  /*155c0*/  IMAD.MOV.U32 R5, RZ, RZ, R52 ;  /* 0x000000ffff057224 */ /* 0x000fc400078e0034 */
[----:B------:R-:W-:Y:S01]  /*155d0*/  IMAD.MOV.U32 R127, RZ, RZ, R7 ;  /* 0x000000ffff7f7224 */ /* 0x000fe200078e0007 */
[----:B------:R-:W2:Y:S01]  /*155e0*/  LDL.LU R52, [R1+0x600] ;  /* 0x0006000001347983 */ /* 0x000ea20000300800 */
[----:B------:R-:W-:Y:S02]  /*155f0*/  IMAD.MOV.U32 R70, RZ, RZ, R67 ;  /* 0x000000ffff467224 */ /* 0x000fe400078e0043 */
[----:B------:R-:W-:Y:S01]  /*15600*/  IMAD.MOV.U32 R69, RZ, RZ, R66 ;  /* 0x000000ffff457224 */ /* 0x000fe200078e0042 */
[----:B------:R3:W-:Y:S01]  /*15610*/  STL.64 [R1+0x10d0], R42 ;  /* 0x0010d02a01007387 */ /* 0x0007e20000100a00 */
[----:B------:R-:W-:Y:S01]  /*15620*/  IMAD.MOV.U32 R67, RZ, RZ, R64 ;  /* 0x000000ffff437224 */ /* 0x000fe200078e0040 */
[----:B------:R-:W-:Y:S01]  /*15630*/  MOV R65, R250 ;  /* 0x000000fa00417202 */ /* 0x000fe20000000f00 */
[----:B------:R-:W-:Y:S01]  /*15640*/  IMAD.MOV.U32 R66, RZ, RZ, R252 ;  /* 0x000000ffff427224 */ /* 0x000fe200078e00fc */
[----:B------:R-:W4:Y:S01]  /*15650*/  LDL.LU R54, [R1+0x5fc] ;  /* 0x0005fc0001367983 */ /* 0x000f220000300800 */
[----:B------:R-:W-:-:S02]  /*15660*/  IMAD.MOV.U32 R252, RZ, RZ, R251 ;  /* 0x000000fffffc7224 */ /* 0x000fc400078e00fb */
[----:B------:R-:W-:Y:S01]  /*15670*/  IMAD.MOV.U32 R64, RZ, RZ, R248 ;  /* 0x000000ffff407224 */ /* 0x000fe200078e00f8 */
[----:B------:R-:W-:Y:S01]  /*15680*/  STL.64 [R1+0x10d8], R44 ;  /* 0x0010d82c01007387 */ /* 0x000fe20000100a00 */
[----:B------:R-:W-:Y:S02]  /*15690*/  IMAD.MOV.U32 R251, RZ, RZ, R247 ;  /* 0x000000fffffb7224 */ /* 0x000fe400078e00f7 */
[----:B------:R-:W-:Y:S02]  /*156a0*/  IMAD.MOV.U32 R248, RZ, RZ, R63 ;  /* 0x000000fffff87224 */ /* 0x000fe400078e003f */
[----:B------:R-:W-:Y:S02]  /*156b0*/  IMAD.MOV.U32 R250, RZ, RZ, R127 ;  /* 0x000000fffffa7224 */ /* 0x000fe400078e007f */
[----:B------:R-:W-:Y:S02]  /*156c0*/  IMAD.MOV.U32 R247, RZ, RZ, R56 ;  /* 0x000000fffff77224 */ /* 0x000fe400078e0038 */
[----:B------:R-:W-:Y:S01]  /*156d0*/  IMAD.MOV.U32 R63, RZ, RZ, R55 ;  /* 0x000000ffff3f7224 */ /* 0x000fe200078e0037 */
[----:B------:R-:W3:Y:S01]  /*156e0*/  LDL.LU R56, [R1+0x638] ;  /* 0x0006380001387983 */ /* 0x000ee20000300800 */
[----:B------:R-:W-:-:S02]  /*156f0*/  IMAD.MOV.U32 R68, RZ, RZ, R65 ;  /* 0x000000ffff447224 */ /* 0x000fc400078e0041 */
[----:B------:R-:W-:Y:S02]  /*15700*/  IMAD.MOV.U32 R65, RZ, RZ, R250 ;  /* 0x000000ffff417224 */ /* 0x000fe400078e00fa */
[----:B------:R-:W-:Y:S02]  /*15710*/  IMAD.MOV.U32 R250, RZ, RZ, R63 ;  /* 0x000000fffffa7224 */ /* 0x000fe400078e003f */
[----:B------:R-:W2:Y:S01]  /*15720*/  LDL.LU R63, [R1+0x5cc] ;  /* 0x0005cc00013f7983 */ /* 0x000ea20000300800 */
[-C--:B------:R-:W-:Y:S02]  /*15730*/  LEA R48, P6, R72, R180.reuse, 0x2 ;  /* 0x000000b448307211 */ /* 0x080fe400078c10ff */
[----:B------:R-:W-:Y:S02]  /*15740*/  LEA R50, P3, R74, R180, 0x2 ;  /* 0x000000b44a327211 */ /* 0x000fe400078610ff */
[----:B------:R-:W-:Y:S01]  /*15750*/  LEA.HI.X.SX32 R49, R72, R2, 0x2, P6 ;  /* 0x0000000248317211 */ /* 0x000fe200030f16ff */
[----:B------:R-:W-:Y:S01]  /*15760*/  IMAD.MOV.U32 R72, RZ, RZ, R69 ;  /* 0x000000ffff487224 */ /* 0x000fe200078e0045 */
[----:B------:R-:W-:Y:S01]  /*15770*/  MOV R73, R70 ;  /* 0x0000004600497202 */ /* 0x000fe20000000f00 */
[----:B------:R-:W-:-:S02]  /*15780*/  IMAD.MOV.U32 R70, RZ, RZ, R67 ;  /* 0x000000ffff467224 */ /* 0x000fc400078e0043 */
[----:B------:R-:W-:Y:S02]  /*15790*/  IMAD.MOV.U32 R69, RZ, RZ, R66 ;  /* 0x000000ffff457224 */ /* 0x000fe400078e0042 */
[----:B------:R-:W-:Y:S01]  /*157a0*/  IMAD.MOV.U32 R4, RZ, RZ, R51 ;  /* 0x000000ffff047224 */ /* 0x000fe200078e0033 */
[----:B------:R-:W-:Y:S01]  /*157b0*/  LEA.HI.X.SX32 R51, R74, R2, 0x2, P3 ;  /* 0x000000024a337211 */ /* 0x000fe200018f16ff */
[----:B------:R-:W-:Y:S02]  /*157c0*/  IMAD.MOV.U32 R67, RZ, RZ, R64 ;  /* 0x000000ffff437224 */ /* 0x000fe400078e0040 */
[----:B------:R-:W-:Y:S01]  /*157d0*/  IMAD.MOV.U32 R66, RZ, RZ, R251 ;  /* 0x000000ffff427224 */ /* 0x000fe200078e00fb */
[----:B------:R-:W-:Y:S01]  /*157e0*/  MOV R251, R247 ;  /* 0x000000f700fb7202 */ /* 0x000fe20000000f00 */
[----:B------:R-:W-:Y:S02]  /*157f0*/  IMAD.MOV.U32 R64, RZ, RZ, R248 ;  /* 0x000000ffff407224 */ /* 0x000fe400078e00f8 */
[----:B------:R-:W-:-:S02]  /*15800*/  IMAD.MOV.U32 R74, RZ, RZ, R72 ;  /* 0x000000ffff4a7224 */ /* 0x000fc400078e0048 */
[----:B------:R-:W-:Y:S02]  /*15810*/  IMAD.MOV.U32 R75, RZ, RZ, R73 ;  /* 0x000000ffff4b7224 */ /* 0x000fe400078e0049 */
[----:B------:R-:W-:Y:S02]  /*15820*/  IMAD.MOV.U32 R72, RZ, RZ, R70 ;  /* 0x000000ffff487224 */ /* 0x000fe400078e0046 */
[----:B------:R-:W-:Y:S02]  /*15830*/  IMAD.MOV.U32 R73, RZ, RZ, R71 ;  /* 0x000000ffff497224 */ /* 0x000fe400078e0047 */
[----:B------:R-:W-:Y:S02]  /*15840*/  IMAD.MOV.U32 R70, RZ, RZ, R67 ;  /* 0x000000ffff467224 */ /* 0x000fe400078e0043 */
[----:B------:R-:W-:Y:S02]  /*15850*/  IMAD.MOV.U32 R247, RZ, RZ, R57 ;  /* 0x000000fffff77224 */ /* 0x000fe400078e0039 */
[----:B------:R-:W-:Y:S01]  /*15860*/  IMAD.MOV.U32 R71, RZ, RZ, R69 ;  /* 0x000000ffff477224 */ /* 0x000fe200078e0045 */
[----:B------:R-:W-:Y:S01]  /*15870*/  MOV R69, R66 ;  /* 0x0000004200457202 */ /* 0x000fe20000000f00 */
[----:B------:R-:W-:-:S02]  /*15880*/  IMAD.MOV.U32 R67, RZ, RZ, R65 ;  /* 0x000000ffff437224 */ /* 0x000fc400078e0041 */
[----:B------:R-:W-:Y:S02]  /*15890*/  IMAD.MOV.U32 R65, RZ, RZ, R251 ;  /* 0x000000ffff417224 */ /* 0x000fe400078e00fb */
[----:B------:R-:W-:Y:S01]  /*158a0*/  IMAD.MOV.U32 R66, RZ, RZ, R64 ;  /* 0x000000ffff427224 */ /* 0x000fe200078e0040 */
[----:B------:R-:W-:Y:S01]  /*158b0*/  MOV R98, R75 ;  /* 0x0000004b00627202 */ /* 0x000fe20000000f00 */
[----:B------:R-:W-:Y:S02]  /*158c0*/  IMAD.MOV.U32 R64, RZ, RZ, R250 ;  /* 0x000000ffff407224 */ /* 0x000fe400078e00fa */
[----:B------:R-:W-:Y:S02]  /*158d0*/  IMAD.MOV.U32 R250, RZ, RZ, R247 ;  /* 0x000000fffffa7224 */ /* 0x000fe400078e00f7 */
[----:B------:R-:W-:Y:S02]  /*158e0*/  IMAD.MOV.U32 R75, RZ, RZ, R72 ;  /* 0x000000ffff4b7224 */ /* 0x000fe400078e0048 */
[----:B------:R-:W-:Y:S01]  /*158f0*/  IMAD.MOV.U32 R72, RZ, RZ, R69 ;  /* 0x000000ffff487224 */ /* 0x000fe200078e0045 */
[----:B------:R-:W-:Y:S01]  /*15900*/  STL.64 [R1+0x1108], R48 ;  /* 0x0011083001007387 */ /* 0x000fe20000100a00 */
[----:B------:R-:W-:-:S02]  /*15910*/  IMAD.MOV.U32 R69, RZ, RZ, R65 ;  /* 0x000000ffff457224 */ /* 0x000fc400078e0041 */
[----:B------:R-:W-:Y:S01]  /*15920*/  IMAD.MOV.U32 R65, RZ, RZ, R250 ;  /* 0x000000ffff417224 */ /* 0x000fe200078e00fa */
[----:B------:R-:W-:Y:S01]  /*15930*/  STL.64 [R1+0x10e0], R50 ;  /* 0x0010e03201007387 */ /* 0x000fe20000100a00 */
[----:B---3--:R-:W-:-:S04]  /*15940*/  IMAD.MOV.U32 R248, RZ, RZ, R56 ;  /* 0x000000fffff87224 */ /* 0x008fc800078e0038 */
[----:B------:R-:W-:Y:S02]  /*15950*/  IMAD.MOV.U32 R251, RZ, RZ, R248 ;  /* 0x000000fffffb7224 */ /* 0x000fe400078e00f8 */
[----:B--2---:R-:W-:Y:S02]  /*15960*/  IMAD.MOV.U32 R248, RZ, RZ, R63 ;  /* 0x000000fffff87224 */ /* 0x004fe400078e003f */
[----:B------:R-:W-:-:S04]  /*15970*/  IMAD.MOV.U32 R63, RZ, RZ, R58 ;  /* 0x000000ffff3f7224 */ /* 0x000fc800078e003a */
[----:B------:R-:W-:Y:S02]  /*15980*/  IMAD.MOV.U32 R250, RZ, RZ, R63 ;  /* 0x000000fffffa7224 */ /* 0x000fe400078e003f */
[----:B------:R-:W2:Y:S01]  /*15990*/  LDL.LU R63, [R1+0x620] ;  /* 0x00062000013f7983 */ /* 0x000ea20000300800 */
[----:B------:R-:W-:Y:S02]  /*159a0*/  IMAD.MOV.U32 R3, RZ, RZ, R5 ;  /* 0x000000ffff037224 */ /* 0x000fe400078e0005 */
[----:B------:R-:W-:Y:S01]  /*159b0*/  IMAD.MOV.U32 R5, RZ, RZ, R52 ;  /* 0x000000ffff057224 */ /* 0x000fe200078e0034 */
[C---:B------:R-:W-:Y:S01]  /*159c0*/  LEA R52, P4, R76.reuse, R180, 0x2 ;  /* 0x000000b44c347211 */ /* 0x040fe200078810ff */
[----:B------:R-:W-:Y:S02]  /*159d0*/  IMAD.MOV.U32 R7, RZ, RZ, R53 ;  /* 0x000000ffff077224 */ /* 0x000fe400078e0035 */
[----:B------:R-:W-:Y:S01]  /*159e0*/  IMAD.MOV.U32 R77, RZ, RZ, R74 ;  /* 0x000000ffff4d7224 */ /* 0x000fe200078e004a */
[----:B------:R-:W-:Y:S01]  /*159f0*/  LEA.HI.X.SX32 R53, R76, R2, 0x2, P4 ;  /* 0x000000024c357211 */ /* 0x000fe200020f16ff */
[----:B------:R-:W-:-:S02]  /*15a00*/  IMAD.MOV.U32 R127, RZ, RZ, R7 ;  /* 0x000000ffff7f7224 */ /* 0x000fc400078e0007 */
[----:B----4-:R-:W-:Y:S01]  /*15a10*/  IMAD.MOV.U32 R7, RZ, RZ, R54 ;  /* 0x000000ffff077224 */ /* 0x010fe200078e0036 */
[C---:B------:R-:W-:Y:S01]  /*15a20*/  LEA R54, P5, R78.reuse, R180, 0x2 ;  /* 0x000000b44e367211 */ /* 0x040fe200078a10ff */
[----:B------:R-:W-:Y:S02]  /*15a30*/  IMAD.MOV.U32 R76, RZ, RZ, R73 ;  /* 0x000000ffff4c7224 */ /* 0x000fe400078e0049 */
[----:B------:R-:W-:Y:S02]  /*15a40*/  IMAD.MOV.U32 R247, RZ, RZ, R59 ;  /* 0x000000fffff77224 */ /* 0x000fe400078e003b */
[----:B------:R-:W-:Y:S02]  /*15a50*/  IMAD.MOV.U32 R74, RZ, RZ, R71 ;  /* 0x000000ffff4a7224 */ /* 0x000fe400078e0047 */
[----:B------:R-:W-:Y:S02]  /*15a60*/  IMAD.MOV.U32 R73, RZ, RZ, R70 ;  /* 0x000000ffff497224 */ /* 0x000fe400078e0046 */
[----:B------:R-:W-:Y:S01]  /*15a70*/  IMAD.MOV.U32 R71, RZ, RZ, R67 ;  /* 0x000000ffff477224 */ /* 0x000fe200078e0043 */
[----:B------:R-:W-:Y:S01]  /*15a80*/  MOV R67, R64 ;  /* 0x0000004000437202 */ /* 0x000fe20000000f00 */
[----:B------:R-:W-:Y:S01]  /*15a90*/  IMAD.MOV.U32 R70, RZ, RZ, R66 ;  /* 0x000000ffff467224 */ /* 0x000fe200078e0042 */
[----:B------:R-:W-:Y:S01]  /*15aa0*/  LEA.HI.X.SX32 R55, R78, R2, 0x2, P5 ;  /* 0x000000024e377211 */ /* 0x000fe200028f16ff */
[----:B------:R-:W-:-:S02]  /*15ab0*/  IMAD.MOV.U32 R66, RZ, RZ, R251 ;  /* 0x000000ffff427224 */ /* 0x000fc400078e00fb */
[----:B------:R-:W-:Y:S02]  /*15ac0*/  IMAD.MOV.U32 R64, RZ, RZ, R248 ;  /* 0x000000ffff407224 */ /* 0x000fe400078e00f8 */
[----:B------:R-:W-:Y:S01]  /*15ad0*/  IMAD.MOV.U32 R79, RZ, RZ, R76 ;  /* 0x000000ffff4f7224 */ /* 0x000fe200078e004c */
[----:B------:R-:W-:Y:S01]  /*15ae0*/  LEA R56, P6, R80, R180, 0x2 ;  /* 0x000000b450387211 */ /* 0x000fe200078c10ff */
[----:B------:R-:W-:Y:S01]  /*15af0*/  IMAD.MOV.U32 R251, RZ, RZ, R247 ;  /* 0x000000fffffb7224 */ /* 0x000fe200078e00f7 */
[----:B------:R-:W-:Y:S01]  /*15b00*/  MOV R78, R75 ;  /* 0x0000004b004e7202 */ /* 0x000fe20000000f00 */
        /* <DEDUP_REMOVED lines=9> */
[----:B------:R-:W-:Y:S01]  /*15ba0*/  IMAD.MOV.U32 R71, RZ, RZ, R67 ;  /* 0x000000ffff477224 */ /* 0x000fe200078e0043 */
[----:B------:R-:W-:Y:S01]  /*15bb0*/  MOV R67, R64 ;  /* 0x0000004000437202 */ /* 0x000fe20000000f00 */
[----:B------:R-:W-:Y:S01]  /*15bc0*/  IMAD.MOV.U32 R70, RZ, RZ, R66 ;  /* 0x000000ffff467224 */ /* 0x000fe200078e0042 */
[----:B------:R-:W-:Y:S01]  /*15bd0*/  LEA.HI.X.SX32 R57, R80, R2, 0x2, P6 ;  /* 0x0000000250397211 */ /* 0x000fe200030f16ff */
[----:B------:R-:W-:Y:S02]  /*15be0*/  IMAD.MOV.U32 R69, RZ, RZ, R65 ;  /* 0x000000ffff457224 */ /* 0x000fe400078e0041 */
[----:B------:R-:W-:Y:S02]  /*15bf0*/  IMAD.MOV.U32 R66, RZ, RZ, R251 ;  /* 0x000000ffff427224 */ /* 0x000fe400078e00fb */
[----:B------:R-:W-:Y:S01]  /*15c00*/  IMAD.MOV.U32 R102, RZ, RZ, R79 ;  /* 0x000000ffff667224 */ /* 0x000fe200078e004f */
[----:B------:R-:W-:Y:S01]  /*15c10*/  MOV R79, R76 ;  /* 0x0000004c004f7202 */ /* 0x000fe20000000f00 */
[----:B------:R-:W-:-:S02]  /*15c20*/  IMAD.MOV.U32 R65, RZ, RZ, R250 ;  /* 0x000000ffff417224 */ /* 0x000fc400078e00fa */
[----:B------:R-:W-:Y:S01]  /*15c30*/  IMAD.MOV.U32 R251, RZ, RZ, R247 ;  /* 0x000000fffffb7224 */ /* 0x000fe200078e00f7 */
[----:B------:R-:W-:Y:S01]  /*15c40*/  LEA R58, P3, R82, R180, 0x2 ;  /* 0x000000b4523a7211 */ /* 0x000fe200078610ff */
        /* <DEDUP_REMOVED lines=12> */
[----:B------:R-:W-:Y:S01]  /*15d10*/  IMAD.MOV.U32 R66, RZ, RZ, R251 ;  /* 0x000000ffff427224 */ /* 0x000fe200078e00fb */
[----:B------:R-:W-:Y:S01]  /*15d20*/  LEA.HI.X.SX32 R59, R82, R2, 0x2, P3 ;  /* 0x00000002523b7211 */ /* 0x000fe200018f16ff */
[----:B------:R-:W-:Y:S01]  /*15d30*/  IMAD.MOV.U32 R72, RZ, RZ, R69 ;  /* 0x000000ffff487224 */ /* 0x000fe200078e0045 */
[----:B------:R-:W-:Y:S01]  /*15d40*/  MOV R69, R65 ;  /* 0x0000004100457202 */ /* 0x000fe20000000f00 */
[----:B------:R-:W-:Y:S01]  /*15d50*/  IMAD.MOV.U32 R83, RZ, RZ, R79 ;  /* 0x000000ffff537224 */ /* 0x000fe200078e004f */
[----:B------:R-:W-:Y:S01]  /*15d60*/  STL.64 [R1+0x1110], R52 ;  /* 0x0011103401007387 */ /* 0x000fe20000100a00 */
[----:B------:R-:W-:Y:S01]  /*15d70*/  IMAD.MOV.U32 R67, RZ, RZ, R64 ;  /* 0x000000ffff437224 */ /* 0x000fe200078e0040 */
[----:B------:R-:W-:Y:S01]  /*15d80*/  LEA R60, P4, R84, R180, 0x2 ;  /* 0x000000b4543c7211 */ /* 0x000fe200078810ff */
[----:B------:R-:W-:Y:S01]  /*15d90*/  IMAD.MOV.U32 R104, RZ, RZ, R81 ;  /* 0x000000ffff687224 */ /* 0x000fe200078e0051 */
[----:B------:R-:W3:Y:S01]  /*15da0*/  LDL R247, [R1+0x5dc] ;  /* 0x0005dc0001f77983 */ /* 0x000ee20000100800 */
[----:B------:R-:W-:Y:S01]  /*15db0*/  IMAD.MOV.U32 R106, RZ, RZ, R80 ;  /* 0x000000ffff6a7224 */ /* 0x000fe200078e0050 */
[----:B------:R-:W-:Y:S01]  /*15dc0*/  MOV R80, R76 ;  /* 0x0000004c00507202 */ /* 0x000fe20000000f00 */
        /* <DEDUP_REMOVED lines=29> */
[----:B--2---:R-:W-:-:S04]  /*15fa0*/  IMAD.MOV.U32 R250, RZ, RZ, R63 ;  /* 0x000000fffffa7224 */ /* 0x004fc800078e003f */
[----:B------:R-:W-:Y:S02]  /*15fb0*/  IMAD.MOV.U32 R251, RZ, RZ, R250 ;  /* 0x000000fffffb7224 */ /* 0x000fe400078e00fa */
[----:B------:R-:W-:Y:S02]  /*15fc0*/  IMAD.MOV.U32 R250, RZ, RZ, R248 ;  /* 0x000000fffffa7224 */ /* 0x000fe400078e00f8 */
[----:B------:R-:W2:Y:S01]  /*15fd0*/  LDL.LU R248, [R1+0x5e4] ;  /* 0x0005e40001f87983 */ /* 0x000ea20000300800 */
[----:B------:R-:W-:Y:S01]  /*15fe0*/  MOV R70, R251 ;  /* 0x000000fb00467202 */ /* 0x000fe20000000f00 */
[----:B------:R-:W-:Y:S02]  /*15ff0*/  IMAD.MOV.U32 R69, RZ, RZ, R250 ;  /* 0x000000ffff457224 */ /* 0x000fe400078e00fa */
[----:B------:R-:W-:Y:S04]  /*16000*/  STL.64 [R1+0x1118], R56 ;  /* 0x0011183801007387 */ /* 0x000fe80000100a00 */
[----:B------:R-:W4:Y:S01]  /*16010*/  LDL R251, [R1+0x5f0] ;  /* 0x0005f00001fb7983 */ /* 0x000f220000100800 */
[----:B------:R-:W-:-:S03]  /*16020*/  IMAD.MOV.U32 R74, RZ, RZ, R70 ;  /* 0x000000ffff4a7224 */ /* 0x000fc600078e0046 */
[----:B------:R-:W3:Y:S04]  /*16030*/  LDL.LU R250, [R1+0x5ec] ;  /* 0x0005ec0001fa7983 */ /* 0x000ee80000300800 */
[----:B------:R-:W-:Y:S04]  /*16040*/  STL.64 [R1+0x1120], R58 ;  /* 0x0011203a01007387 */ /* 0x000fe80000100a00 */
[----:B------:R-:W2:Y:S04]  /*16050*/  LDL.LU R71, [R1+0x614] ;  /* 0x0006140001477983 */ /* 0x000ea80000300800 */
[----:B------:R-:W4:Y:S04]  /*16060*/  LDL.LU R70, [R1+0x618] ;  /* 0x0006180001467983 */ /* 0x000f280000300800 */
[----:B------:R-:W-:Y:S04]  /*16070*/  STL.64 [R1+0x1128], R60 ;  /* 0x0011283c01007387 */ /* 0x000fe80000100a00 */
[----:B------:R-:W3:Y:S01]  /*16080*/  LDL.LU R4, [R1+0x60c] ;  /* 0x00060c0001047983 */ /* 0x000ee20000300800 */
[----:B------:R-:W-:-:S02]  /*16090*/  LEA R62, P5, R86, R180, 0x2 ;  /* 0x000000b4563e7211 */ /* 0x000fc400078a10ff */
[----:B------:R-:W-:Y:S01]  /*160a0*/  MOV R78, R73 ;  /* 0x00000049004e7202 */ /* 0x000fe20000000f00 */
[----:B------:R-:W-:Y:S01]  /*160b0*/  IMAD.MOV.U32 R73, RZ, RZ, R69 ;  /* 0x000000ffff497224 */ /* 0x000fe200078e0045 */
[----:B------:R-:W-:Y:S01]  /*160c0*/  LEA R64, P6, R88, R180, 0x2 ;  /* 0x000000b458407211 */ /* 0x000fe200078c10ff */
[----:B------:R-:W-:Y:S01]  /*160d0*/  IMAD.MOV.U32 R87, RZ, RZ, R84 ;  /* 0x000000ffff577224 */ /* 0x000fe200078e0054 */
[-C--:B------:R-:W-:Y:S01]  /*160e0*/  LEA.HI.X.SX32 R63, R86, R2.reuse, 0x2, P5 ;  /* 0x00000002563f7211 */ /* 0x080fe200028f16ff */
[----:B------:R-:W-:Y:S01]  /*160f0*/  IMAD.MOV.U32 R86, RZ, RZ, R83 ;  /* 0x000000ffff567224 */ /* 0x000fe200078e0053 */
[----:B------:R-:W-:Y:S01]  /*16100*/  MOV R84, R81 ;  /* 0x0000005100547202 */ /* 0x000fe20000000f00 */
[----:B------:R-:W-:Y:S01]  /*16110*/  IMAD.MOV.U32 R81, RZ, RZ, R73 ;  /* 0x000000ffff517224 */ /* 0x000fe200078e0049 */
[----:B------:R-:W-:Y:S01]  /*16120*/  LEA.HI.X.SX32 R65, R88, R2, 0x2, P6 ;  /* 0x0000000258417211 */ /* 0x000fe200030f16ff */
[----:B------:R-:W-:Y:S02]  /*16130*/  IMAD.MOV.U32 R83, RZ, RZ, R80 ;  /* 0x000000ffff537224 */ /* 0x000fe400078e0050 */
[----:B------:R-:W-:-:S02]  /*16140*/  IMAD.MOV.U32 R80, RZ, RZ, R74 ;  /* 0x000000ffff507224 */ /* 0x000fc400078e004a */
[----:B------:R-:W-:Y:S01]  /*16150*/  IMAD.MOV.U32 R88, RZ, RZ, R85 ;  /* 0x000000ffff587224 */ /* 0x000fe200078e0055 */
[C---:B------:R-:W-:Y:S01]  /*16160*/  LEA R66, P3, R90.reuse, R180, 0x2 ;  /* 0x000000b45a427211 */ /* 0x040fe200078610ff */
[----:B------:R-:W-:Y:S02]  /*16170*/  IMAD.MOV.U32 R85, RZ, RZ, R82 ;  /* 0x000000ffff557224 */ /* 0x000fe400078e0052 */
[----:B------:R-:W-:Y:S02]  /*16180*/  IMAD.MOV.U32 R89, RZ, RZ, R86 ;  /* 0x000000ffff597224 */ /* 0x000fe400078e0056 */
[----:B------:R-:W-:Y:S02]  /*16190*/  IMAD.MOV.U32 R82, RZ, RZ, R81 ;  /* 0x000000ffff527224 */ /* 0x000fe400078e0051 */
[----:B------:R-:W-:Y:S01]  /*161a0*/  IMAD.MOV.U32 R86, RZ, RZ, R83 ;  /* 0x000000ffff567224 */ /* 0x000fe200078e0053 */
[----:B------:R-:W-:-:S03]  /*161b0*/  LEA.HI.X.SX32 R67, R90, R2, 0x2, P3 ;  /* 0x000000025a437211 */ /* 0x000fc600018f16ff */
[----:B------:R-:W-:Y:S02]  /*161c0*/  IMAD.MOV.U32 R90, RZ, RZ, R86 ;  /* 0x000000ffff5a7224 */ /* 0x000fe400078e0056 */
[----:B--2---:R-:W-:Y:S02]  /*161d0*/  IMAD.MOV.U32 R74, RZ, RZ, R71 ;  /* 0x000000ffff4a7224 */ /* 0x004fe400078e0047 */
[----:B----4-:R-:W-:Y:S02]  /*161e0*/  IMAD.MOV.U32 R73, RZ, RZ, R70 ;  /* 0x000000ffff497224 */ /* 0x010fe400078e0046 */
[----:B------:R-:W-:Y:S02]  /*161f0*/  IMAD.MOV.U32 R83, RZ, RZ, R74 ;  /* 0x000000ffff537224 */ /* 0x000fe400078e004a */
[----:B------:R-:W-:Y:S02]  /*16200*/  IMAD.MOV.U32 R81, RZ, RZ, R73 ;  /* 0x000000ffff517224 */ /* 0x000fe400078e0049 */
[----:B---3--:R-:W-:-:S02]  /*16210*/  IMAD.MOV.U32 R74, RZ, RZ, R4 ;  /* 0x000000ffff4a7224 */ /* 0x008fc400078e0004 */
[----:B------:R-:W2:Y:S01]  /*16220*/  LDL.LU R4, [R1+0x604] ;  /* 0x0006040001047983 */ /* 0x000ea20000300800 */
[----:B------:R-:W-:-:S03]  /*16230*/  IMAD.MOV.U32 R86, RZ, RZ, R81 ;  /* 0x000000ffff567224 */ /* 0x000fc600078e0051 */
[----:B------:R-:W-:Y:S04]  /*16240*/  STL.64 [R1+0x1130], R64 ;  /* 0x0011304001007387 */ /* 0x000fe80000100a00 */
[----:B------:R-:W3:Y:S01]  /*16250*/  LDL.LU R81, [R1+0x644] ;  /* 0x0006440001517983 */ /* 0x000ee20000300800 */
[----:B------:R-:W-:Y:S01]  /*16260*/  MOV R114, R87 ;  /* 0x0000005700727202 */ /* 0x000fe20000000f00 */
[----:B------:R-:W-:-:S04]  /*16270*/  IMAD.MOV.U32 R87, RZ, RZ, R84 ;  /* 0x000000ffff577224 */ /* 0x000fc800078e0054 */
[----:B------:R-:W-:Y:S02]  /*16280*/  IMAD.MOV.U32 R91, RZ, RZ, R87 ;  /* 0x000000ffff5b7224 */ /* 0x000fe400078e0057 */
[----:B------:R-:W-:Y:S02]  /*16290*/  IMAD.MOV.U32 R87, RZ, RZ, R83 ;  /* 0x000000ffff577224 */ /* 0x000fe400078e0053 */
[----:B------:R-:W-:Y:S02]  /*162a0*/  IMAD.MOV.U32 R83, RZ, RZ, R127 ;  /* 0x000000ffff537224 */ /* 0x000fe400078e007f */
[----:B------:R-:W-:Y:S01]  /*162b0*/  IMAD.MOV.U32 R120, RZ, RZ, R91 ;  /* 0x000000ffff787224 */ /* 0x000fe200078e005b */
[----:B------:R-:W4:Y:S01]  /*162c0*/  LDL.LU R127, [R1+0x640] ;  /* 0x00064000017f7983 */ /* 0x000f220000300800 */
[----:B------:R-:W-:Y:S02]  /*162d0*/  IMAD.MOV.U32 R119, RZ, RZ, R90 ;  /* 0x000000ffff777224 */ /* 0x000fe400078e005a */
[----:B------:R-:W-:Y:S01]  /*162e0*/  IMAD.MOV.U32 R91, RZ, RZ, R87 ;  /* 0x000000ffff5b7224 */ /* 0x000fe200078e0057 */
[----:B------:R-:W-:Y:S01]  /*162f0*/  STL.64 [R1+0x1138], R66 ;  /* 0x0011384201007387 */ /* 0x000fe20000100a00 */
[----:B------:R-:W-:-:S02]  /*16300*/  IMAD.MOV.U32 R90, RZ, RZ, R86 ;  /* 0x000000ffff5a7224 */ /* 0x000fc400078e0056 */
[----:B------:R-:W-:Y:S02]  /*16310*/  IMAD.MOV.U32 R87, RZ, RZ, R83 ;  /* 0x000000ffff577224 */ /* 0x000fe400078e0053 */
[----:B------:R-:W2:Y:S01]  /*16320*/  LDL.LU R83, [R1+0x634] ;  /* 0x0006340001537983 */ /* 0x000ea20000300800 */
[----:B---3--:R-:W-:-:S03]  /*16330*/  IMAD.MOV.U32 R86, RZ, RZ, R81 ;  /* 0x000000ffff567224 */ /* 0x008fc600078e0051 */
[----:B------:R-:W3:Y:S01]  /*16340*/  LDL.LU R81, [R1+0x630] ;  /* 0x0006300001517983 */ /* 0x000ee20000300800 */
[----:B------:R-:W-:Y:S01]  /*16350*/  IMAD.MOV.U32 R84, RZ, RZ, R75 ;  /* 0x000000ffff547224 */ /* 0x000fe200078e004b */
[----:B------:R-:W-:Y:S01]  /*16360*/  MOV R75, R72 ;  /* 0x00000048004b7202 */ /* 0x000fe20000000f00 */
[----:B------:R-:W-:Y:S01]  /*16370*/  IMAD.MOV.U32 R121, RZ, RZ, R88 ;  /* 0x000000ffff797224 */ /* 0x000fe200078e0058 */
[C---:B------:R-:W-:Y:S01]  /*16380*/  LEA R68, P4, R92.reuse, R180, 0x2 ;  /* 0x000000b45c447211 */ /* 0x040fe200078810ff */
[----:B------:R-:W-:Y:S02]  /*16390*/  IMAD.MOV.U32 R116, RZ, RZ, R89 ;  /* 0x000000ffff747224 */ /* 0x000fe400078e0059 */
[----:B------:R-:W-:Y:S02]  /*163a0*/  IMAD.MOV.U32 R88, RZ, RZ, R84 ;  /* 0x000000ffff587224 */ /* 0x000fe400078e0054 */
[----:B------:R-:W-:Y:S01]  /*163b0*/  IMAD.MOV.U32 R89, RZ, RZ, R85 ;  /* 0x000000ffff597224 */ /* 0x000fe200078e0055 */
[----:B------:R-:W-:Y:S01]  /*163c0*/  MOV R85, R75 ;  /* 0x0000004b00557202 */ /* 0x000fe20000000f00 */
[----:B------:R-:W-:Y:S01]  /*163d0*/  IMAD.MOV.U32 R84, RZ, RZ, R74 ;  /* 0x000000ffff547224 */ /* 0x000fe200078e004a */
[----:B------:R-:W-:Y:S01]  /*163e0*/  LEA.HI.X.SX32 R69, R92, R2, 0x2, P4 ;  /* 0x000000025c457211 */ /* 0x000fe200020f16ff */
[----:B------:R-:W-:Y:S01]  /*163f0*/  IMAD.MOV.U32 R92, RZ, RZ, R88 ;  /* 0x000000ffff5c7224 */ /* 0x000fe200078e0058 */
[C---:B------:R-:W-:Y:S01]  /*16400*/  LEA R70, P5, R94.reuse, R180, 0x2 ;  /* 0x000000b45e467211 */ /* 0x040fe200078a10ff */
[----:B------:R-:W-:Y:S01]  /*16410*/  IMAD.MOV.U32 R93, RZ, RZ, R89 ;  /* 0x000000ffff5d7224 */ /* 0x000fe200078e0059 */
[----:B------:R-:W-:Y:S01]  /*16420*/  MOV R88, R84 ;  /* 0x0000005400587202 */ /* 0x000fe20000000f00 */
[----:B------:R-:W-:Y:S01]  /*16430*/  IMAD.MOV.U32 R89, RZ, RZ, R85 ;  /* 0x000000ffff597224 */ /* 0x000fe200078e0055 */
[----:B------:R-:W-:Y:S01]  /*16440*/  LEA.HI.X.SX32 R71, R94, R2, 0x2, P5 ;  /* 0x000000025e477211 */ /* 0x000fe200028f16ff */
[----:B------:R-:W-:-:S02]  /*16450*/  IMAD.MOV.U32 R85, RZ, RZ, R77 ;  /* 0x000000ffff557224 */ /* 0x000fc400078e004d */
[----:B------:R-:W-:Y:S02]  /*16460*/  IMAD.MOV.U32 R94, RZ, RZ, R91 ;  /* 0x000000ffff5e7224 */ /* 0x000fe400078e005b */
[----:B------:R-:W-:Y:S01]  /*16470*/  IMAD.MOV.U32 R91, RZ, RZ, R88 ;  /* 0x000000ffff5b7224 */ /* 0x000fe200078e0058 */
[----:B------:R-:W-:Y:S01]  /*16480*/  STL.64 [R1+0x1140], R68 ;  /* 0x0011404401007387 */ /* 0x000fe20000100a00 */
[----:B------:R-:W-:Y:S02]  /*16490*/  IMAD.MOV.U32 R88, RZ, RZ, R85 ;  /* 0x000000ffff587224 */ /* 0x000fe400078e0055 */
[----:B---3--:R-:W-:Y:S02]  /*164a0*/  IMAD.MOV.U32 R85, RZ, RZ, R81 ;  /* 0x000000ffff557224 */ /* 0x008fe400078e0051 */
[----:B------:R-:W3:Y:S01]  /*164b0*/  LDL.LU R81, [R1+0x624] ;  /* 0x0006240001517983 */ /* 0x000ee20000300800 */
[----:B------:R-:W-:Y:S01]  /*164c0*/  LEA R72, P6, R96, R180, 0x2 ;  /* 0x000000b460487211 */ /* 0x000fe200078c10ff */
[----:B------:R-:W-:-:S02]  /*164d0*/  IMAD.MOV.U32 R118, RZ, RZ, R93 ;  /* 0x000000ffff767224 */ /* 0x000fc400078e005d */
[----:B------:R-:W-:Y:S02]  /*164e0*/  IMAD.MOV.U32 R84, RZ, RZ, R76 ;  /* 0x000000ffff547224 */ /* 0x000fe400078e004c */
[----:B------:R-:W-:Y:S01]  /*164f0*/  IMAD.MOV.U32 R95, RZ, RZ, R90 ;  /* 0x000000ffff5f7224 */ /* 0x000fe200078e005a */
[----:B------:R-:W-:Y:S01]  /*16500*/  MOV R90, R87 ;  /* 0x00000057005a7202 */ /* 0x000fe20000000f00 */
[----:B------:R-:W-:Y:S01]  /*16510*/  IMAD.MOV.U32 R93, RZ, RZ, R89 ;  /* 0x000000ffff5d7224 */ /* 0x000fe200078e0059 */
[----:B------:R-:W-:Y:S01]  /*16520*/  LEA.HI.X.SX32 R73, R96, R2, 0x2, P6 ;  /* 0x0000000260497211 */ /* 0x000fe200030f16ff */
[----:B------:R-:W-:Y:S02]  /*16530*/  IMAD.MOV.U32 R89, RZ, RZ, R86 ;  /* 0x000000ffff597224 */ /* 0x000fe400078e0056 */
[----:B------:R-:W-:Y:S02]  /*16540*/  IMAD.MOV.U32 R87, RZ, RZ, R84 ;  /* 0x000000ffff577224 */ /* 0x000fe400078e0054 */
[----:B--2---:R-:W-:-:S02]  /*16550*/  IMAD.MOV.U32 R86, RZ, RZ, R83 ;  /* 0x000000ffff567224 */ /* 0x004fc400078e0053 */
[----:B------:R-:W-:Y:S01]  /*16560*/  IMAD.MOV.U32 R96, RZ, RZ, R93 ;  /* 0x000000ffff607224 */ /* 0x000fe200078e005d */
[----:B------:R-:W-:Y:S01]  /*16570*/  MOV R93, R90 ;  /* 0x0000005a005d7202 */ /* 0x000fe20000000f00 */
[----:B------:R-:W-:Y:S01]  /*16580*/  IMAD.MOV.U32 R84, RZ, RZ, R79 ;  /* 0x000000ffff547224 */ /* 0x000fe200078e004f */
[----:B------:R-:W-:Y:S01]  /*16590*/  LEA R74, P3, R98, R180, 0x2 ;  /* 0x000000b4624a7211 */ /* 0x000fe200078610ff */
        /* <DEDUP_REMOVED lines=8> */
[----:B------:R-:W-:Y:S01]  /*16620*/  IMAD.MOV.U32 R99, RZ, RZ, R93 ;  /* 0x000000ffff637224 */ /* 0x000fe200078e005d */
[----:B------:R-:W-:Y:S01]  /*16630*/  LEA R76, P4, R100, R180, 0x2 ;  /* 0x000000b4644c7211 */ /* 0x000fe200078810ff */
        /* <DEDUP_REMOVED lines=10> */
[----:B------:R-:W-:Y:S01]  /*166e0*/  LEA R78, P5, R102, R180, 0x2 ;  /* 0x000000b4664e7211 */ /* 0x000fe200078a10ff */
[----:B------:R-:W-:Y:S01]  /*166f0*/  IMAD.MOV.U32 R89, RZ, RZ, R87 ;  /* 0x000000ffff597224 */ /* 0x000fe200078e0057 */
[----:B------:R-:W-:Y:S01]  /*16700*/  LEA.HI.X.SX32 R77, R100, R2, 0x2, P4 ;  /* 0x00000002644d7211 */ /* 0x000fe200020f16ff */
[----:B------:R-:W-:Y:S02]  /*16710*/  IMAD.MOV.U32 R99, RZ, RZ, R93 ;  /* 0x000000ffff637224 */ /* 0x000fe400078e005d */
[----:B------:R-:W-:Y:S02]  /*16720*/  IMAD.MOV.U32 R87, RZ, RZ, R85 ;  /* 0x000000ffff577224 */ /* 0x000fe400078e0055 */
[----:B------:R-:W-:Y:S01]  /*16730*/  IMAD.MOV.U32 R93, RZ, RZ, R90 ;  /* 0x000000ffff5d7224 */ /* 0x000fe200078e005a */
[----:B------:R-:W-:Y:S01]  /*16740*/  MOV R85, R83 ;  /* 0x0000005300557202 */ /* 0x000fe20000000f00 */
[----:B------:R-:W-:-:S02]  /*16750*/  IMAD.MOV.U32 R100, RZ, RZ, R97 ;  /* 0x000000ffff647224 */ /* 0x000fc400078e0061 */
[----:B------:R-:W-:Y:S02]  /*16760*/  IMAD.MOV.U32 R90, RZ, RZ, R88 ;  /* 0x000000ffff5a7224 */ /* 0x000fe400078e0058 */
[----:B------:R-:W-:Y:S02]  /*16770*/  IMAD.MOV.U32 R97, RZ, RZ, R91 ;  /* 0x000000ffff617224 */ /* 0x000fe400078e005b */
[----:B------:R-:W-:Y:S01]  /*16780*/  IMAD.MOV.U32 R103, RZ, RZ, R101 ;  /* 0x000000ffff677224 */ /* 0x000fe200078e0065 */
[----:B------:R-:W-:Y:S01]  /*16790*/  LEA R80, P6, R104, R180, 0x2 ;  /* 0x000000b468507211 */ /* 0x000fe200078c10ff */
[----:B------:R-:W-:Y:S01]  /*167a0*/  IMAD.MOV.U32 R91, RZ, RZ, R89 ;  /* 0x000000ffff5b7224 */ /* 0x000fe200078e0059 */
[----:B------:R-:W-:Y:S01]  /*167b0*/  LEA.HI.X.SX32 R79, R102, R2, 0x2, P5 ;  /* 0x00000002664f7211 */ /* 0x000fe200028f16ff */
        /* <DEDUP_REMOVED lines=10> */
[----:B------:R-:W-:Y:S01]  /*16860*/  MOV R91, R89 ;  /* 0x00000059005b7202 */ /* 0x000fe20000000f00 */
        /* <DEDUP_REMOVED lines=8> */
[----:B------:R-:W-:Y:S01]  /*168f0*/  IMAD.MOV.U32 R107, RZ, RZ, R105 ;  /* 0x000000ffff6b7224 */ /* 0x000fe200078e0069 */
[----:B------:R-:W-:Y:S01]  /*16900*/  MOV R105, R103 ;  /* 0x0000006700697202 */ /* 0x000fe20000000f00 */
[----:B------:R-:W-:Y:S02]  /*16910*/  IMAD.MOV.U32 R103, RZ, RZ, R101 ;  /* 0x000000ffff677224 */ /* 0x000fe400078e0065 */
        /* <DEDUP_REMOVED lines=16> */
[----:B------:R-:W-:Y:S04]  /*16a20*/  STL.64 [R1+0x1148], R72 ;  /* 0x0011484801007387 */ /* 0x000fe80000100a00 */
[----:B------:R-:W-:Y:S04]  /*16a30*/  STL.64 [R1+0x1150], R74 ;  /* 0x0011504a01007387 */ /* 0x000fe80000100a00 */
[----:B------:R-:W-:Y:S01]  /*16a40*/  STL.64 [R1+0x1158], R76 ;  /* 0x0011584c01007387 */ /* 0x000fe20000100a00 */
[----:B---3--:R-:W-:-:S04]  /*16a50*/  IMAD.MOV.U32 R84, RZ, RZ, R81 ;  /* 0x000000ffff547224 */ /* 0x008fc800078e0051 */
[----:B------:R-:W-:Y:S02]  /*16a60*/  IMAD.MOV.U32 R86, RZ, RZ, R84 ;  /* 0x000000ffff567224 */ /* 0x000fe400078e0054 */
[----:B------:R-:W-:-:S03]  /*16a70*/  IMAD.MOV.U32 R84, RZ, RZ, R82 ;  /* 0x000000ffff547224 */ /* 0x000fc600078e0052 */
[----:B------:R-:W-:Y:S01]  /*16a80*/  MOV R88, R86 ;  /* 0x0000005600587202 */ /* 0x000fe20000000f00 */
[----:B------:R-:W-:Y:S01]  /*16a90*/  IMAD.MOV.U32 R86, RZ, RZ, R84 ;  /* 0x000000ffff567224 */ /* 0x000fe200078e0054 */
[----:B------:R-:W-:Y:S01]  /*16aa0*/  LEA.HI.X.SX32 R81, R104, R2, 0x2, P6 ;  /* 0x0000000268517211 */ /* 0x000fe200030f16ff */
[----:B------:R-:W-:Y:S01]  /*16ab0*/  IMAD.MOV.U32 R104, RZ, RZ, R102 ;  /* 0x000000ffff687224 */ /* 0x000fe200078e0066 */
[C---:B------:R-:W-:Y:S01]  /*16ac0*/  LEA R82, P3, R106.reuse, R180, 0x2 ;  /* 0x000000b46a527211 */ /* 0x040fe200078610ff */
[----:B------:R-:W-:Y:S02]  /*16ad0*/  IMAD.MOV.U32 R90, RZ, RZ, R88 ;  /* 0x000000ffff5a7224 */ /* 0x000fe400078e0058 */
[----:B------:R-:W-:Y:S02]  /*16ae0*/  IMAD.MOV.U32 R102, RZ, RZ, R100 ;  /* 0x000000ffff667224 */ /* 0x000fe400078e0064 */
[----:B------:R-:W-:Y:S01]  /*16af0*/  IMAD.MOV.U32 R100, RZ, RZ, R97 ;  /* 0x000000ffff647224 */ /* 0x000fe200078e0061 */
[----:B------:R-:W-:Y:S01]  /*16b00*/  LEA.HI.X.SX32 R83, R106, R2, 0x2, P3 ;  /* 0x000000026a537211 */ /* 0x000fe200018f16ff */
[----:B------:R-:W-:-:S02]  /*16b10*/  IMAD.MOV.U32 R88, RZ, RZ, R86 ;  /* 0x000000ffff587224 */ /* 0x000fc400078e0056 */
[----:B------:R-:W-:Y:S01]  /*16b20*/  IMAD.MOV.U32 R93, RZ, RZ, R90 ;  /* 0x000000ffff5d7224 */ /* 0x000fe200078e005a */
[----:B------:R-:W-:Y:S01]  /*16b30*/  LEA R84, P4, R108, R180, 0x2 ;  /* 0x000000b46c547211 */ /* 0x000fe200078810ff */
[----:B------:R-:W-:Y:S02]  /*16b40*/  IMAD.MOV.U32 R97, RZ, RZ, R91 ;  /* 0x000000ffff617224 */ /* 0x000fe400078e005b */
[----:B------:R-:W-:Y:S02]  /*16b50*/  IMAD.MOV.U32 R106, RZ, RZ, R104 ;  /* 0x000000ffff6a7224 */ /* 0x000fe400078e0068 */
[----:B------:R-:W-:Y:S02]  /*16b60*/  IMAD.MOV.U32 R91, RZ, RZ, R89 ;  /* 0x000000ffff5b7224 */ /* 0x000fe400078e0059 */
[----:B------:R-:W-:Y:S01]  /*16b70*/  IMAD.MOV.U32 R104, RZ, RZ, R102 ;  /* 0x000000ffff687224 */ /* 0x000fe200078e0066 */
[----:B------:R-:W-:Y:S01]  /*16b80*/  MOV R102, R100 ;  /* 0x0000006400667202 */ /* 0x000fe20000000f00 */
[----:B------:R-:W-:-:S02]  /*16b90*/  IMAD.MOV.U32 R90, RZ, RZ, R88 ;  /* 0x000000ffff5a7224 */ /* 0x000fc400078e0058 */
[----:B------:R-:W-:Y:S01]  /*16ba0*/  IMAD.MOV.U32 R99, RZ, RZ, R93 ;  /* 0x000000ffff637224 */ /* 0x000fe200078e005d */
[----:B------:R-:W-:Y:S01]  /*16bb0*/  LEA R86, P5, R110, R180, 0x2 ;  /* 0x000000b46e567211 */ /* 0x000fe200078a10ff */
[----:B------:R-:W-:Y:S01]  /*16bc0*/  IMAD.MOV.U32 R100, RZ, RZ, R97 ;  /* 0x000000ffff647224 */ /* 0x000fe200078e0061 */
[----:B------:R-:W-:Y:S01]  /*16bd0*/  LEA.HI.X.SX32 R85, R108, R2, 0x2, P4 ;  /* 0x000000026c557211 */ /* 0x000fe200020f16ff */
        /* <DEDUP_REMOVED lines=14> */
[----:B------:R-:W-:Y:S01]  /*16cc0*/  IMAD.MOV.U32 R103, RZ, RZ, R101 ;  /* 0x000000ffff677224 */ /* 0x000fe200078e0065 */
[----:B------:R-:W-:Y:S01]  /*16cd0*/  LEA.HI.X.SX32 R89, R112, R2, 0x2, P6 ;  /* 0x0000000270597211 */ /* 0x000fe200030f16ff */
[----:B------:R-:W-:Y:S02]  /*16ce0*/  IMAD.MOV.U32 R106, RZ, RZ, R104 ;  /* 0x000000ffff6a7224 */ /* 0x000fe400078e0068 */
[----:B------:R-:W-:Y:S02]  /*16cf0*/  IMAD.MOV.U32 R104, RZ, RZ, R102 ;  /* 0x000000ffff687224 */ /* 0x000fe400078e0066 */
[----:B------:R-:W-:-:S02]  /*16d00*/  IMAD.MOV.U32 R102, RZ, RZ, R100 ;  /* 0x000000ffff667224 */ /* 0x000fc400078e0064 */
[----:B------:R-:W-:Y:S01]  /*16d10*/  IMAD.MOV.U32 R112, RZ, RZ, R110 ;  /* 0x000000ffff707224 */ /* 0x000fe200078e006e */
[----:B------:R-:W-:Y:S01]  /*16d20*/  MOV R105, R103 ;  /* 0x0000006700697202 */ /* 0x000fe20000000f00 */
[----:B------:R-:W-:Y:S02]  /*16d30*/  IMAD.MOV.U32 R101, RZ, RZ, R99 ;  /* 0x000000ffff657224 */ /* 0x000fe400078e0063 */
        /* <DEDUP_REMOVED lines=9> */
[----:B------:R-:W-:Y:S01]  /*16dd0*/  IMAD.MOV.U32 R102, RZ, RZ, R100 ;  /* 0x000000ffff667224 */ /* 0x000fe200078e0064 */
[----:B------:R-:W-:Y:S01]  /*16de0*/  LEA.HI.X.SX32 R91, R114, R2, 0x2, P3 ;  /* 0x00000002725b7211 */ /* 0x000fe200018f16ff */
[----:B------:R-:W-:Y:S01]  /*16df0*/  IMAD.MOV.U32 R100, RZ, RZ, R97 ;  /* 0x000000ffff647224 */ /* 0x000fe200078e0061 */
[----:B------:R-:W-:Y:S01]  /*16e00*/  LEA R92, P4, R116, R180, 0x2 ;  /* 0x000000b4745c7211 */ /* 0x000fe200078810ff */
        /* <DEDUP_REMOVED lines=8> */
[----:B------:R-:W-:Y:S01]  /*16e90*/  LEA.HI.X.SX32 R93, R116, R2, 0x2, P4 ;  /* 0x00000002745d7211 */ /* 0x000fe200020f16ff */
        /* <DEDUP_REMOVED lines=9> */
[----:B------:R-:W-:-:S02]  /*16f30*/  IMAD.MOV.U32 R105, RZ, RZ, R103 ;  /* 0x000000ffff697224 */ /* 0x000fc400078e0067 */
[----:B------:R-:W-:Y:S02]  /*16f40*/  IMAD.MOV.U32 R112, RZ, RZ, R110 ;  /* 0x000000ffff707224 */ /* 0x000fe400078e006e */
[----:B------:R-:W-:Y:S01]  /*16f50*/  IMAD.MOV.U32 R103, RZ, RZ, R100 ;  /* 0x000000ffff677224 */ /* 0x000fe200078e0064 */
[CC--:B------:R-:W-:Y:S01]  /*16f60*/  LEA R100, P4, R118.reuse, R180.reuse, 0x2 ;  /* 0x000000b476647211 */ /* 0x0c0fe200078810ff */
[----:B------:R-:W-:Y:S02]  /*16f70*/  IMAD.MOV.U32 R110, RZ, RZ, R108 ;  /* 0x000000ffff6e7224 */ /* 0x000fe400078e006c */
[----:B------:R-:W-:Y:S02]  /*16f80*/  IMAD.MOV.U32 R108, RZ, RZ, R106 ;  /* 0x000000ffff6c7224 */ /* 0x000fe400078e006a */
[----:B------:R-:W-:Y:S01]  /*16f90*/  IMAD.MOV.U32 R106, RZ, RZ, R104 ;  /* 0x000000ffff6a7224 */ /* 0x000fe200078e0068 */
[C---:B------:R-:W-:Y:S01]  /*16fa0*/  LEA R98, P3, R119.reuse, R180, 0x2 ;  /* 0x000000b477627211 */ /* 0x040fe200078610ff */
[----:B------:R-:W-:Y:S01]  /*16fb0*/  IMAD.MOV.U32 R104, RZ, RZ, R101 ;  /* 0x000000ffff687224 */ /* 0x000fe200078e0065 */
[-C--:B------:R-:W-:Y:S01]  /*16fc0*/  LEA.HI.X.SX32 R101, R118, R2.reuse, 0x2, P4 ;  /* 0x0000000276657211 */ /* 0x080fe200020f16ff */
[----:B------:R-:W-:Y:S01]  /*16fd0*/  IMAD.MOV.U32 R118, RZ, RZ, R117 ;  /* 0x000000ffff767224 */ /* 0x000fe200078e0075 */
[----:B------:R-:W-:Y:S01]  /*16fe0*/  LEA.HI.X.SX32 R99, R119, R2, 0x2, P3 ;  /* 0x0000000277637211 */ /* 0x000fe200018f16ff */
[----:B------:R-:W-:Y:S01]  /*16ff0*/  IMAD.MOV.U32 R117, RZ, RZ, R116 ;  /* 0x000000ffff757224 */ /* 0x000fe200078e0074 */
[----:B------:R-:W-:Y:S01]  /*17000*/  LEA R96, P6, R120, R180, 0x2 ;  /* 0x000000b478607211 */ /* 0x000fe200078c10ff */
[----:B------:R-:W-:Y:S01]  /*17010*/  IMAD.MOV.U32 R116, RZ, RZ, R115 ;  /* 0x000000ffff747224 */ /* 0x000fe200078e0073 */
[----:B------:R-:W-:Y:S01]  /*17020*/  MOV R115, R114 ;  /* 0x0000007200737202 */ /* 0x000fe20000000f00 */
[----:B------:R-:W-:-:S02]  /*17030*/  IMAD.MOV.U32 R119, RZ, RZ, R118 ;  /* 0x000000ffff777224 */ /* 0x000fc400078e0076 */
[----:B------:R-:W-:Y:S01]  /*17040*/  IMAD.MOV.U32 R118, RZ, RZ, R117 ;  /* 0x000000ffff767224 */ /* 0x000fe200078e0075 */
[----:B------:R-:W-:Y:S01]  /*17050*/  LEA.HI.X.SX32 R97, R120, R2, 0x2, P6 ;  /* 0x0000000278617211 */ /* 0x000fe200030f16ff */
[----:B------:R-:W-:Y:S01]  /*17060*/  IMAD.MOV.U32 R117, RZ, RZ, R116 ;  /* 0x000000ffff757224 */ /* 0x000fe200078e0074 */
[----:B------:R-:W-:Y:S01]  /*17070*/  LEA R94, P5, R121, R180, 0x2 ;  /* 0x000000b4795e7211 */ /* 0x000fe200078a10ff */
[----:B------:R-:W-:Y:S01]  /*17080*/  IMAD.MOV.U32 R114, RZ, RZ, R113 ;  /* 0x000000ffff727224 */ /* 0x000fe200078e0071 */
[----:B------:R-:W-:Y:S01]  /*17090*/  MOV R120, R119 ;  /* 0x0000007700787202 */ /* 0x000fe20000000f00 */
[----:B------:R-:W-:Y:S02]  /*170a0*/  IMAD.MOV.U32 R116, RZ, RZ, R115 ;  /* 0x000000ffff747224 */ /* 0x000fe400078e0073 */
[----:B------:R-:W-:Y:S02]  /*170b0*/  IMAD.MOV.U32 R113, RZ, RZ, R112 ;  /* 0x000000ffff717224 */ /* 0x000fe400078e0070 */
[----:B------:R-:W-:-:S02]  /*170c0*/  IMAD.MOV.U32 R119, RZ, RZ, R118 ;  /* 0x000000ffff777224 */ /* 0x000fc400078e0076 */
[----:B------:R-:W-:Y:S01]  /*170d0*/  IMAD.MOV.U32 R118, RZ, RZ, R117 ;  /* 0x000000ffff767224 */ /* 0x000fe200078e0075 */
[----:B------:R-:W-:Y:S01]  /*170e0*/  LEA.HI.X.SX32 R95, R121, R2, 0x2, P5 ;  /* 0x00000002795f7211 */ /* 0x000fe200028f16ff */
        /* <DEDUP_REMOVED lines=8> */
[----:B------:R-:W-:Y:S01]  /*17170*/  MOV R119, R118 ;  /* 0x0000007600777202 */ /* 0x000fe20000000f00 */
[----:B------:R-:W-:Y:S02]  /*17180*/  IMAD.MOV.U32 R109, RZ, RZ, R108 ;  /* 0x000000ffff6d7224 */ /* 0x000fe400078e006c */
        /* <DEDUP_REMOVED lines=43> */
[----:B------:R-:W-:Y:S01]  /*17440*/  IMAD.MOV.U32 R119, RZ, RZ, R118 ;  /* 0x000000ffff777224 */ /* 0x000fe200078e0076 */
[----:B------:R-:W-:Y:S01]  /*17450*/  STL.64 [R1+0x1168], R82 ;  /* 0x0011685201007387 */ /* 0x000fe20000100a00 */
[----:B------:R-:W-:Y:S02]  /*17460*/  IMAD.MOV.U32 R107, RZ, RZ, R106 ;  /* 0x000000ffff6b7224 */ /* 0x000fe400078e006a */
[----:B------:R-:W-:-:S02]  /*17470*/  IMAD.MOV.U32 R112, RZ, RZ, R111 ;  /* 0x000000ffff707224 */ /* 0x000fc400078e006f */
[----:B------:R-:W-:Y:S02]  /*17480*/  IMAD.MOV.U32 R118, RZ, RZ, R117 ;  /* 0x000000ffff767224 */ /* 0x000fe400078e0075 */
[----:B------:R-:W-:Y:S01]  /*17490*/  IMAD.MOV.U32 R124, RZ, RZ, R122 ;  /* 0x000000ffff7c7224 */ /* 0x000fe200078e007a */
[----:B------:R-:W-:Y:S01]  /*174a0*/  STL.64 [R1+0x1170], R84 ;  /* 0x0011705401007387 */ /* 0x000fe20000100a00 */
[----:B------:R-:W-:Y:S02]  /*174b0*/  IMAD.MOV.U32 R106, RZ, RZ, R105 ;  /* 0x000000ffff6a7224 */ /* 0x000fe400078e0069 */
[----:B------:R-:W-:Y:S02]  /*174c0*/  IMAD.MOV.U32 R111, RZ, RZ, R110 ;  /* 0x000000ffff6f7224 */ /* 0x000fe400078e006e */
[----:B------:R-:W-:Y:S02]  /*174d0*/  IMAD.MOV.U32 R116, RZ, RZ, R115 ;  /* 0x000000ffff747224 */ /* 0x000fe400078e0073 */
[----:B------:R-:W-:Y:S01]  /*174e0*/  IMAD.MOV.U32 R122, RZ, RZ, R121 ;  /* 0x000000ffff7a7224 */ /* 0x000fe200078e0079 */
[----:B------:R-:W-:Y:S01]  /*174f0*/  MOV R121, R120 ;  /* 0x0000007800797202 */ /* 0x000fe20000000f00 */
[----:B------:R-:W-:Y:S01]  /*17500*/  IMAD.MOV.U32 R105, RZ, RZ, R104 ;  /* 0x000000ffff697224 */ /* 0x000fe200078e0068 */
[----:B------:R-:W-:Y:S01]  /*17510*/  STL.64 [R1+0x1178], R88 ;  /* 0x0011785801007387 */ /* 0x000fe20000100a00 */
[----:B------:R-:W-:Y:S01]  /*17520*/  IMAD.MOV.U32 R110, RZ, RZ, R109 ;  /* 0x000000ffff6e7224 */ /* 0x000fe200078e006d */
[----:B------:R-:W-:Y:S01]  /*17530*/  MOV R109, R108 ;  /* 0x0000006c006d7202 */ /* 0x000fe20000000f00 */
[----:B------:R-:W-:Y:S01]  /*17540*/  IMAD.MOV.U32 R104, RZ, RZ, R103 ;  /* 0x000000ffff687224 */ /* 0x000fe200078e0067 */
[----:B------:R-:W-:Y:S01]  /*17550*/  STL.64 [R1+0x1180], R90 ;  /* 0x0011805a01007387 */ /* 0x000fe20000100a00 */
[----:B------:R-:W-:-:S02]  /*17560*/  IMAD.MOV.U32 R120, RZ, RZ, R119 ;  /* 0x000000ffff787224 */ /* 0x000fc400078e0077 */
[----:B------:R-:W-:Y:S01]  /*17570*/  IMAD.MOV.U32 R103, RZ, RZ, R5 ;  /* 0x000000ffff677224 */ /* 0x000fe200078e0005 */
[----:B------:R-:W2:Y:S01]  /*17580*/  LDL.LU R3, [R1+0x670] ;  /* 0x0006700001037983 */ /* 0x000ea20000300800 */
[----:B------:R-:W-:Y:S02]  /*17590*/  IMAD.MOV.U32 R108, RZ, RZ, R107 ;  /* 0x000000ffff6c7224 */ /* 0x000fe400078e006b */
[----:B------:R-:W-:Y:S01]  /*175a0*/  IMAD.MOV.U32 R115, RZ, RZ, R114 ;  /* 0x000000ffff737224 */ /* 0x000fe200078e0072 */
[----:B------:R-:W3:Y:S01]  /*175b0*/  LDL.LU R4, [R1+0x66c] ;  /* 0x00066c0001047983 */ /* 0x000ee20000300800 */
[----:B------:R-:W-:Y:S02]  /*175c0*/  IMAD.MOV.U32 R119, RZ, RZ, R118 ;  /* 0x000000ffff777224 */ /* 0x000fe400078e0076 */
[----:B------:R-:W-:Y:S01]  /*175d0*/  IMAD.MOV.U32 R107, RZ, RZ, R106 ;  /* 0x000000ffff6b7224 */ /* 0x000fe200078e006a */
[----:B------:R-:W3:Y:S01]  /*175e0*/  LDL.LU R5, [R1+0x668] ;  /* 0x0006680001057983 */ /* 0x000ee20000300800 */
        /* <DEDUP_REMOVED lines=14> */
[----:B------:R-:W3:Y:S01]  /*176d0*/  LDL.LU R7, [R1+0x664] ;  /* 0x0006640001077983 */ /* 0x000ee20000300800 */
[----:B------:R-:W-:-:S02]  /*176e0*/  IMAD.MOV.U32 R118, RZ, RZ, R117 ;  /* 0x000000ffff767224 */ /* 0x000fc400078e0075 */
[----:B------:R-:W-:Y:S02]  /*176f0*/  IMAD.MOV.U32 R128, RZ, RZ, R124 ;  /* 0x000000ffff807224 */ /* 0x000fe400078e007c */
[----:B------:R-:W-:Y:S02]  /*17700*/  IMAD.MOV.U32 R112, RZ, RZ, R111 ;  /* 0x000000ffff707224 */ /* 0x000fe400078e006f */
[----:B------:R-:W-:Y:S01]  /*17710*/  IMAD.MOV.U32 R117, RZ, RZ, R116 ;  /* 0x000000ffff757224 */ /* 0x000fe200078e0074 */
[----:B------:R-:W3:Y:S01]  /*17720*/  LDL.LU R111, [R1+0x660] ;  /* 0x00066000016f7983 */ /* 0x000ee20000300800 */
[----:B------:R-:W-:Y:S02]  /*17730*/  IMAD.MOV.U32 R124, RZ, RZ, R122 ;  /* 0x000000ffff7c7224 */ /* 0x000fe400078e007a */
[----:B------:R-:W-:Y:S02]  /*17740*/  IMAD.MOV.U32 R114, RZ, RZ, R113 ;  /* 0x000000ffff727224 */ /* 0x000fe400078e0071 */
[----:B------:R-:W-:Y:S01]  /*17750*/  IMAD.MOV.U32 R119, RZ, RZ, R118 ;  /* 0x000000ffff777224 */ /* 0x000fe200078e0076 */
[----:B------:R-:W3:Y:S01]  /*17760*/  LDL.LU R113, [R1+0x65c] ;  /* 0x00065c0001717983 */ /* 0x000ee20000300800 */
[----:B------:R-:W-:-:S02]  /*17770*/  IMAD.MOV.U32 R122, RZ, RZ, R121 ;  /* 0x000000ffff7a7224 */ /* 0x000fc400078e0079 */
[----:B------:R-:W-:Y:S02]  /*17780*/  IMAD.MOV.U32 R116, RZ, RZ, R115 ;  /* 0x000000ffff747224 */ /* 0x000fe400078e0073 */
[----:B------:R-:W-:Y:S01]  /*17790*/  IMAD.MOV.U32 R121, RZ, RZ, R120 ;  /* 0x000000ffff797224 */ /* 0x000fe200078e0078 */
[----:B------:R-:W3:Y:S01]  /*177a0*/  LDL.LU R115, [R1+0x658] ;  /* 0x0006580001737983 */ /* 0x000ee20000300800 */
[----:B------:R-:W-:Y:S02]  /*177b0*/  IMAD.MOV.U32 R129, RZ, RZ, R128 ;  /* 0x000000ffff817224 */ /* 0x000fe400078e0080 */
[----:B------:R-:W-:Y:S02]  /*177c0*/  IMAD.MOV.U32 R118, RZ, RZ, R117 ;  /* 0x000000ffff767224 */ /* 0x000fe400078e0075 */
[----:B------:R-:W-:Y:S01]  /*177d0*/  IMAD.MOV.U32 R128, RZ, RZ, R124 ;  /* 0x000000ffff807224 */ /* 0x000fe200078e007c */
[----:B------:R-:W3:Y:S01]  /*177e0*/  LDL.LU R117, [R1+0x654] ;  /* 0x0006540001757983 */ /* 0x000ee20000300800 */
[----:B------:R-:W-:Y:S01]  /*177f0*/  IMAD.MOV.U32 R120, RZ, RZ, R119 ;  /* 0x000000ffff787224 */ /* 0x000fe200078e0077 */
[----:B------:R-:W-:Y:S01]  /*17800*/  MOV R124, R122 ;  /* 0x0000007a007c7202 */ /* 0x000fe20000000f00 */
[----:B------:R-:W-:Y:S01]  /*17810*/  IMAD.MOV.U32 R122, RZ, RZ, R121 ;  /* 0x000000ffff7a7224 */ /* 0x000fe200078e0079 */
[----:B------:R-:W3:Y:S04]  /*17820*/  LDL.LU R119, [R1+0x650] ;  /* 0x0006500001777983 */ /* 0x000ee80000300800 */
[----:B------:R-:W3:Y:S01]  /*17830*/  LDL.LU R121, [R1+0x64c] ;  /* 0x00064c0001797983 */ /* 0x000ee20000300800 */
        /* <DEDUP_REMOVED lines=16> */
[----:B----4-:R-:W-:Y:S02]  /*17940*/  IMAD R127, R127, UR4, RZ ;  /* 0x000000047f7f7c24 */ /* 0x010fe4000f8e02ff */
        /* <DEDUP_REMOVED lines=9> */
[----:B------:R-:W-:Y:S01]  /*179e0*/  IMAD R177, R177, UR21, RZ ;  /* 0x00000015b1b17c24 */ /* 0x000fe2000f8e02ff */
[----:B-1----:R-:W-:Y:S01]  /*179f0*/  LOP3.LUT R9, R10, 0x20, RZ, 0xfc, !PT ;  /* 0x000000200a097812 */ /* 0x002fe200078efcff */
[----:B------:R-:W-:Y:S01]  /*17a00*/  IMAD R175, R248, UR20, RZ ;  /* 0x00000014f8af7c24 */ /* 0x000fe2000f8e02ff */
[----:B------:R-:W-:Y:S01]  /*17a10*/  LOP3.LUT R42, R10, 0x22, RZ, 0xfc, !PT ;  /* 0x000000220a2a7812 */ /* 0x000fe200078efcff */
[----:B------:R-:W-:Y:S01]  /*17a20*/  IMAD R179, R247, UR22, RZ ;  /* 0x00000016f7b37c24 */ /* 0x000fe2000f8e02ff */
[----:B------:R-:W-:Y:S01]  /*17a30*/  ISETP.GE.AND P4, PT, R9, UR26, PT ;  /* 0x0000001a09007c0c */ /* 0x000fe2000bf86270 */
[----:B------:R-:W-:Y:S01]  /*17a40*/  IMAD R181, R246, UR23, RZ ;  /* 0x00000017f6b57c24 */ /* 0x000fe2000f8e02ff */
[----:B------:R-:W-:Y:S01]  /*17a50*/  STL [R1+0x108c], R243 ;  /* 0x00108cf301007387 */ /* 0x000fe20000100800 */
[----:B------:R-:W-:Y:S01]  /*17a60*/  ULDC UR6, c[0x0][0x230] ;  /* 0x00008c0000067ab9 */ /* 0x000fe20000000800 */
[----:B------:R-:W-:Y:S01]  /*17a70*/  LOP3.LUT R16, R11, 0x20, RZ, 0x3c, !PT ;  /* 0x000000200b107812 */ /* 0x000fe200078e3cff */
[----:B------:R-:W-:Y:S01]  /*17a80*/  ULDC UR8, c[0x0][0x230] ;  /* 0x00008c0000087ab9 */ /* 0x000fe20000000800 */
[C---:B------:R-:W-:Y:S01]  /*17a90*/  LOP3.LUT R13, R10.reuse, 0xc, RZ, 0xfc, !PT ;  /* 0x0000000c0a0d7812 */ /* 0x040fe200078efcff */
[----:B------:R-:W1:Y:S01]  /*17aa0*/  LDC R246, c[0x0][0x230] ;  /* 0x00008c00fff67b82 */ /* 0x000e620000000800 */
[----:B------:R-:W-:-:S02]  /*17ab0*/  LOP3.LUT R12, R10, 0xe, RZ, 0xfc, !PT ;  /* 0x0000000e0a0c7812 */ /* 0x000fc400078efcff */
[----:B------:R-:W-:Y:S01]  /*17ac0*/  LOP3.LUT R8, R10, 0x2c, RZ, 0xfc, !PT ;  /* 0x0000002c0a087812 */ /* 0x000fe200078efcff */
[----:B--2---:R-:W-:Y:S02]  /*17ad0*/  IMAD R3, R3, UR4, RZ ;  /* 0x0000000403037c24 */ /* 0x004fe4000f8e02ff */
[----:B---3--:R-:W-:-:S03]  /*17ae0*/  IMAD R4, R4, UR4, RZ ;  /* 0x0000000404047c24 */ /* 0x008fc6000f8e02ff */
[----:B------:R-:W-:Y:S01]  /*17af0*/  LEA R102, P6, R3, R180, 0x2 ;  /* 0x000000b403667211 */ /* 0x000fe200078c10ff */
[----:B------:R-:W-:-:S03]  /*17b00*/  IMAD R5, R5, UR4, RZ ;  /* 0x0000000405057c24 */ /* 0x000fc6000f8e02ff */
[----:B------:R-:W-:Y:S02]  /*17b10*/  LEA.HI.X.SX32 R103, R3, R2, 0x2, P6 ;  /* 0x0000000203677211 */ /* 0x000fe400030f16ff */
[CC--:B------:R-:W-:Y:S02]  /*17b20*/  LEA R104, P5, R4.reuse, R180.reuse, 0x2 ;  /* 0x000000b404687211 */ /* 0x0c0fe400078a10ff */
[C---:B------:R-:W-:Y:S02]  /*17b30*/  LEA R106, P3, R5.reuse, R180, 0x2 ;  /* 0x000000b4056a7211 */ /* 0x040fe400078610ff */
[-C--:B------:R-:W-:Y:S02]  /*17b40*/  LEA.HI.X.SX32 R105, R4, R2.reuse, 0x2, P5 ;  /* 0x0000000204697211 */ /* 0x080fe400028f16ff */
[----:B------:R-:W-:Y:S01]  /*17b50*/  LEA.HI.X.SX32 R107, R5, R2, 0x2, P3 ;  /* 0x00000002056b7211 */ /* 0x000fe200018f16ff */
[----:B------:R-:W-:-:S05]  /*17b60*/  IMAD R7, R7, UR4, RZ ;  /* 0x0000000407077c24 */ /* 0x000fca000f8e02ff */
[----:B------:R-:W-:Y:S01]  /*17b70*/  LEA R108, P6, R7, R180, 0x2 ;  /* 0x000000b4076c7211 */ /* 0x000fe200078c10ff */
[----:B------:R-:W-:-:S03]  /*17b80*/  IMAD R111, R111, UR4, RZ ;  /* 0x000000046f6f7c24 */ /* 0x000fc6000f8e02ff */
[----:B------:R-:W-:Y:S01]  /*17b90*/  LEA.HI.X.SX32 R109, R7, R2, 0x2, P6 ;  /* 0x00000002076d7211 */ /* 0x000fe200030f16ff */
[----:B------:R-:W-:Y:S01]  /*17ba0*/  IMAD R113, R113, UR4, RZ ;  /* 0x0000000471717c24 */ /* 0x000fe2000f8e02ff */
[----:B------:R-:W-:Y:S01]  /*17bb0*/  LEA R110, P5, R111, R180, 0x2 ;  /* 0x000000b46f6e7211 */ /* 0x000fe200078a10ff */
[----:B------:R-:W-:-:S03]  /*17bc0*/  IMAD R115, R115, UR4, RZ ;  /* 0x0000000473737c24 */ /* 0x000fc6000f8e02ff */
[-C--:B------:R-:W-:Y:S02]  /*17bd0*/  LEA R112, P3, R113, R180.reuse, 0x2 ;  /* 0x000000b471707211 */ /* 0x080fe400078610ff */
[----:B------:R-:W-:Y:S01]  /*17be0*/  LEA R114, P6, R115, R180, 0x2 ;  /* 0x000000b473727211 */ /* 0x000fe200078c10ff */
[----:B------:R-:W-:Y:S02]  /*17bf0*/  IMAD R117, R117, UR4, RZ ;  /* 0x0000000475757c24 */ /* 0x000fe4000f8e02ff */
[----:B------:R-:W-:Y:S02]  /*17c00*/  IMAD R119, R119, UR4, RZ ;  /* 0x0000000477777c24 */ /* 0x000fe4000f8e02ff */
[----:B------:R-:W-:Y:S01]  /*17c10*/  IMAD R121, R121, UR4, RZ ;  /* 0x0000000479797c24 */ /* 0x000fe2000f8e02ff */
[-C--:B------:R-:W-:Y:S02]  /*17c20*/  LEA.HI.X.SX32 R111, R111, R2.reuse, 0x2, P5 ;  /* 0x000000026f6f7211 */ /* 0x080fe400028f16ff */
[----:B------:R-:W-:-:S02]  /*17c30*/  LEA.HI.X.SX32 R113, R113, R2, 0x2, P3 ;  /* 0x0000000271717211 */ /* 0x000fc400018f16ff */
[----:B------:R-:W-:Y:S02]  /*17c40*/  LEA.HI.X.SX32 R115, R115, R2, 0x2, P6 ;  /* 0x0000000273737211 */ /* 0x000fe400030f16ff */
[-C--:B------:R-:W-:Y:S02]  /*17c50*/  LEA R116, P5, R117, R180.reuse, 0x2 ;  /* 0x000000b475747211 */ /* 0x080fe400078a10ff */
[-C--:B------:R-:W-:Y:S02]  /*17c60*/  LEA R118, P3, R119, R180.reuse, 0x2 ;  /* 0x000000b477767211 */ /* 0x080fe400078610ff */
[----:B------:R-:W-:Y:S02]  /*17c70*/  LEA R120, P6, R121, R180, 0x2 ;  /* 0x000000b479787211 */ /* 0x000fe400078c10ff */
        /* <DEDUP_REMOVED lines=29> */
[----:B------:R-:W-:Y:S01]  /*17e50*/  LEA R152, P6, R153, R180, 0x2 ;  /* 0x000000b499987211 */ /* 0x000fe200078c10ff */
[----:B------:R-:W2:Y:S01]  /*17e60*/  S2UR UR4, SR_CgaCtaId ;  /* 0x00000000000479c3 */ /* 0x000ea20000008800 */
        /* <DEDUP_REMOVED lines=26> */
[----:B------:R-:W-:Y:S01]  /*18010*/  LEA.HI.X.SX32 R177, R177, R2, 0x2, P6 ;  /* 0x00000002b1b17211 */ /* 0x000fe200030f16ff */
[----:B--2---:R-:W-:Y:S01]  /*18020*/  ULEA UR7, UR4, UR7, 0x18 ;  /* 0x0000000704077291 */ /* 0x004fe2000f8ec03f */
[-C--:B------:R-:W-:Y:S02]  /*18030*/  LEA R174, P5, R175, R180.reuse, 0x2 ;  /* 0x000000b4afae7211 */ /* 0x080fe400078a10ff */
[----:B------:R-:W-:Y:S01]  /*18040*/  ISETP.GE.AND P3, PT, R42, UR27, PT ;  /* 0x0000001b2a007c0c */ /* 0x000fe2000bf66270 */
[----:B------:R-:W-:Y:S01]  /*18050*/  ULDC UR4, c[0x0][0x230] ;  /* 0x00008c0000047ab9 */ /* 0x000fe20000000800 */
[-C--:B------:R-:W-:Y:S02]  /*18060*/  LEA R178, P6, R179, R180.reuse, 0x2 ;  /* 0x000000b4b3b27211 */ /* 0x080fe400078c10ff */
[----:B------:R-:W-:Y:S02]  /*18070*/  SEL R4, R0, RZ, !P4 ;  /* 0x000000ff00047207 */ /* 0x000fe40006000000 */
[----:B------:R-:W-:-:S02]  /*18080*/  LEA R180, P4, R181, R180, 0x2 ;  /* 0x000000b4b5b47211 */ /* 0x000fc400078810ff */
[----:B------:R-:W-:Y:S02]  /*18090*/  SEL R3, R0, RZ, !P3 ;  /* 0x000000ff00037207 */ /* 0x000fe40005800000 */
[-C--:B------:R-:W-:Y:S01]  /*180a0*/  LEA.HI.X.SX32 R181, R181, R2.reuse, 0x2, P4 ;  /* 0x00000002b5b57211 */ /* 0x080fe200020f16ff */
[----:B------:R-:W-:Y:S01]  /*180b0*/  VIADD R252, R11, UR7 ;  /* 0x000000070bfc7c36 */ /* 0x000fe20008000000 */
[----:B------:R-:W-:Y:S02]  /*180c0*/  ISETP.NE.U32.AND P4, PT, R4, RZ, PT ;  /* 0x000000ff0400720c */ /* 0x000fe40003f85070 */
[-C--:B------:R-:W-:Y:S02]  /*180d0*/  LEA.HI.X.SX32 R179, R179, R2.reuse, 0x2, P6 ;  /* 0x00000002b3b37211 */ /* 0x080fe400030f16ff */
[----:B------:R-:W-:Y:S01]  /*180e0*/  ISETP.NE.U32.AND P6, PT, R3, RZ, PT ;  /* 0x000000ff0300720c */ /* 0x000fe20003fc5070 */
[----:B------:R-:W-:Y:S01]  /*180f0*/  @!PT LDS RZ, [RZ] ;  /* 0x00000000fffff984 */ /* 0x000fe20000000800 */
[----:B------:R-:W-:Y:S01]  /*18100*/  @!PT LDS RZ, [RZ] ;  /* 0x00000000fffff984 */ /* 0x000fe20000000800 */
[----:B------:R-:W-:Y:S01]  /*18110*/  @!PT LDS RZ, [RZ] ;  /* 0x00000000fffff984 */ /* 0x000fe20000000800 */
[----:B------:R-:W-:Y:S01]  /*18120*/  LDGSTS.E [R252+0x60000], desc[UR44][R244.64], P0 ;  /* 0x60000000f4fc7fae */ /* 0x000fe2000812186c */
[----:B------:R-:W-:-:S02]  /*18130*/  LEA.HI.X.SX32 R175, R175, R2, 0x2, P5 ;  /* 0x00000002afaf7211 */ /* 0x000fc400028f16ff */
[----:B------:R-:W-:Y:S01]  /*18140*/  LOP3.LUT R2, R10, 0x6, RZ, 0xfc, !PT ;  /* 0x000000060a027812 */ /* 0x000fe200078efcff */
[----:B------:R-:W-:Y:S03]  /*18150*/  LDGSTS.E [R252+0x60008], desc[UR44][R182.64], P1 ;  /* 0x60008000b6fc7fae */ /* 0x000fe6000892186c */
[C---:B------:R-:W-:Y:S01]  /*18160*/  ISETP.GE.AND P0, PT, R2.reuse, UR4, PT ;  /* 0x0000000402007c0c */ /* 0x040fe2000bf06270 */
[----:B------:R-:W-:Y:S01]  /*18170*/  ULDC UR4, c[0x0][0x230] ;  /* 0x00008c0000047ab9 */ /* 0x000fe20000000800 */
[----:B------:R-:W-:Y:S01]  /*18180*/  ISETP.GE.AND P1, PT, R2, UR5, PT ;  /* 0x0000000502007c0c */ /* 0x000fe2000bf26270 */
[----:B------:R-:W-:Y:S01]  /*18190*/  LDGSTS.E [R252+0x62000], desc[UR44][R184.64], P4 ;  /* 0x62000000b8fc7fae */ /* 0x000fe2000a12186c */
[----:B------:R-:W-:Y:S02]  /*181a0*/  LOP3.LUT R2, R10, 0x8, RZ, 0xfc, !PT ;  /* 0x000000080a027812 */ /* 0x000fe400078efcff */
[----:B------:R-:W-:Y:S01]  /*181b0*/  ISETP.GE.AND P5, PT, R6, UR25, PT ;  /* 0x0000001906007c0c */ /* 0x000fe2000bfa6270 */
[----:B------:R2:W-:Y:S01]  /*181c0*/  LDGSTS.E [R252+0x62008], desc[UR44][R242.64], P6 ;  /* 0x62008000f2fc7fae */ /* 0x0005e2000b12186c */
[----:B------:R-:W-:-:S02]  /*181d0*/  SEL R7, RZ, 0x4, P2 ;  /* 0x00000004ff077807 */ /* 0x000fc40001000000 */
[----:B------:R-:W-:Y:S02]  /*181e0*/  LOP3.LUT R3, R10, 0xa, RZ, 0xfc, !PT ;  /* 0x0000000a0a037812 */ /* 0x000fe400078efcff */
[----:B------:R-:W-:Y:S02]  /*181f0*/  ISETP.GE.AND P3, PT, R6, UR5, PT ;  /* 0x0000000506007c0c */ /* 0x000fe4000bf66270 */
[C---:B------:R-:W-:Y:S01]  /*18200*/  ISETP.GE.AND P2, PT, R2.reuse, UR4, PT ;  /* 0x0000000402007c0c */ /* 0x040fe2000bf46270 */
[----:B------:R-:W-:Y:S01]  /*18210*/  ULDC UR4, c[0x0][0x230] ;  /* 0x00008c0000047ab9 */ /* 0x000fe20000000800 */
[----:B------:R-:W-:Y:S02]  /*18220*/  ISETP.GE.AND P4, PT, R2, UR5, PT ;  /* 0x0000000502007c0c */ /* 0x000fe4000bf86270 */
[----:B------:R-:W-:Y:S02]  /*18230*/  SEL R2, R0, RZ, !P5 ;  /* 0x000000ff00027207 */ /* 0x000fe40006800000 */
[C---:B------:R-:W-:Y:S01]  /*18240*/  ISETP.GE.AND P6, PT, R3.reuse, UR4, PT ;  /* 0x0000000403007c0c */ /* 0x040fe2000bfc6270 */
[----:B------:R-:W-:Y:S01]  /*18250*/  ULDC UR4, c[0x0][0x230] ;  /* 0x00008c0000047ab9 */ /* 0x000fe20000000800 */
[----:B------:R-:W-:-:S02]  /*18260*/  ISETP.GE.AND P5, PT, R3, UR5, PT ;  /* 0x0000000503007c0c */ /* 0x000fc4000bfa6270 */
[----:B------:R-:W-:Y:S02]  /*18270*/  SEL R3, RZ, 0x4, P3 ;  /* 0x00000004ff037807 */ /* 0x000fe40001800000 */
[----:B------:R-:W-:Y:S02]  /*18280*/  LOP3.LUT R6, R10, 0x24, RZ, 0xfc, !PT ;  /* 0x000000240a067812 */ /* 0x000fe400078efcff */
[----:B------:R-:W-:Y:S01]  /*18290*/  LOP3.LUT R4, R11, 0x10, RZ, 0x3c, !PT ;  /* 0x000000100b047812 */ /* 0x000fe200078e3cff */
[----:B------:R3:W-:Y:S01]  /*182a0*/  STL [R1+0x55c], R3 ;  /* 0x00055c0301007387 */ /* 0x0007e20000100800 */
[----:B------:R-:W-:Y:S02]  /*182b0*/  ISETP.NE.U32.AND P3, PT, R2, RZ, PT ;  /* 0x000000ff0200720c */ /* 0x000fe40003f65070 */
[----:B------:R-:W-:Y:S01]  /*182c0*/  LOP3.LUT R5, R10, 0x26, RZ, 0xfc, !PT ;  /* 0x000000260a057812 */ /* 0x000fe200078efcff */
[----:B------:R4:W-:Y:S01]  /*182d0*/  STL [R1+0xf34], R4 ;  /* 0x000f340401007387 */ /* 0x0009e20000100800 */
[----:B------:R-:W-:Y:S01]  /*182e0*/  VIADD R2, R4, UR7 ;  /* 0x0000000704027c36 */ /* 0x000fe20008000000 */
[----:B---3--:R-:W-:-:S02]  /*182f0*/  SEL R3, R0, RZ, !P0 ;  /* 0x000000ff00037207 */ /* 0x008fc40004000000 */
[----:B------:R-:W-:Y:S01]  /*18300*/  ISETP.GE.AND P0, PT, R6, UR4, PT ;  /* 0x0000000406007c0c */ /* 0x000fe2000bf06270 */
[----:B------:R-:W-:Y:S01]  /*18310*/  ULDC UR4, c[0x0][0x230] ;  /* 0x00008c0000047ab9 */ /* 0x000fe20000000800 */
[----:B------:R-:W-:-:S04]  /*18320*/  SEL R6, RZ, 0x4, P1 ;  /* 0x00000004ff067807 */ /* 0x000fc80000800000 */
[----:B------:R-:W-:Y:S01]  /*18330*/  LDGSTS.E [R2+0x60000], desc[UR44][R186.64], P3 ;  /* 0x60000000ba027fae */ /* 0x000fe2000992186c */
[----:B----4-:R-:W-:Y:S02]  /*18340*/  SEL R4, R0, RZ, !P0 ;  /* 0x000000ff00047207 */ /* 0x010fe40004000000 */
[----:B------:R-:W-:Y:S02]  /*18350*/  ISETP.NE.U32.AND P0, PT, R3, RZ, PT ;  /* 0x000000ff0300720c */ /* 0x000fe40003f05070 */
[----:B------:R-:W-:Y:S01]  /*18360*/  ISETP.GE.AND P1, PT, R5, UR6, PT ;  /* 0x0000000605007c0c */ /* 0x000fe2000bf26270 */
[----:B------:R3:W-:Y:S01]  /*18370*/  STL [R1+0x570], R6 ;  /* 0x0005700601007387 */ /* 0x0007e20000100800 */
[----:B------:R-:W-:Y:S01]  /*18380*/  LOP3.LUT R5, R10, 0x28, RZ, 0xfc, !PT ;  /* 0x000000280a057812 */ /* 0x000fe200078efcff */
[----:B------:R-:W-:Y:S01]  /*18390*/  ULDC UR6, c[0x0][0x230] ;  /* 0x00008c0000067ab9 */ /* 0x000fe20000000800 */
[----:B------:R-:W-:Y:S02]  /*183a0*/  SEL R3, R0, RZ, !P1 ;  /* 0x000000ff00037207 */ /* 0x000fe40004800000 */
[----:B------:R-:W-:-:S02]  /*183b0*/  ISETP.NE.U32.AND P1, PT, R4, RZ, PT ;  /* 0x000000ff0400720c */ /* 0x000fc40003f25070 */
[----:B------:R-:W-:Y:S02]  /*183c0*/  ISETP.NE.U32.AND P3, PT, R3, RZ, PT ;  /* 0x000000ff0300720c */ /* 0x000fe40003f65070 */
[----:B------:R-:W-:Y:S01]  /*183d0*/  SEL R3, R0, RZ, !P2 ;  /* 0x000000ff00037207 */ /* 0x000fe20005000000 */
[----:B------:R-:W-:Y:S01]  /*183e0*/  LDGSTS.E [R2+0x60008], desc[UR44][R188.64], P0 ;  /* 0x60008000bc027fae */ /* 0x000fe2000812186c */
[----:B---3--:R-:W-:Y:S02]  /*183f0*/  LOP3.LUT R6, R10, 0x2a, RZ, 0xfc, !PT ;  /* 0x0000002a0a067812 */ /* 0x008fe400078efcff */
[----:B------:R-:W-:Y:S02]  /*18400*/  ISETP.NE.U32.AND P0, PT, R3, RZ, PT ;  /* 0x000000ff0300720c */ /* 0x000fe40003f05070 */
[----:B------:R-:W-:Y:S01]  /*18410*/  ISETP.GE.AND P2, PT, R5, UR4, PT ;  /* 0x0000000405007c0c */ /* 0x000fe2000bf46270 */
[----:B------:R-:W-:Y:S01]  /*18420*/  VIADD R247, R16, UR7 ;  /* 0x0000000710f77c36 */ /* 0x000fe20008000000 */
[----:B------:R-:W-:Y:S01]  /*18430*/  SEL R5, R0, RZ, !P6 ;  /* 0x000000ff00057207 */ /* 0x000fe20007000000 */
[----:B------:R-:W-:Y:S01]  /*18440*/  LDGSTS.E [R2+0x62000], desc[UR44][R240.64], P1 ;  /* 0x62000000f0027fae */ /* 0x000fe2000892186c */
[----:B------:R-:W-:Y:S01]  /*18450*/  ISETP.GE.AND P6, PT, R6, UR6, PT ;  /* 0x0000000606007c0c */ /* 0x000fe2000bfc6270 */
[----:B------:R-:W-:Y:S01]  /*18460*/  ULDC UR4, c[0x0][0x230] ;  /* 0x00008c0000047ab9 */ /* 0x000fe20000000800 */
[C---:B------:R-:W-:Y:S01]  /*18470*/  SEL R4, R0.reuse, RZ, !P2 ;  /* 0x000000ff00047207 */ /* 0x040fe20005000000 */
[----:B------:R-:W-:Y:S01]  /*18480*/  LDGSTS.E [R2+0x62008], desc[UR44][R238.64], P3 ;  /* 0x62008000ee027fae */ /* 0x000fe2000992186c */
[----:B------:R-:W-:Y:S01]  /*18490*/  SEL R3, R0, RZ, !P6 ;  /* 0x000000ff00037207 */ /* 0x000fe20007000000 */
[----:B------:R-:W-:Y:S01]  /*184a0*/  ULDC UR6, c[0x0][0x230] ;  /* 0x00008c0000067ab9 */ /* 0x000fe20000000800 */
[----:B------:R-:W-:Y:S01]  /*184b0*/  ISETP.NE.U32.AND P2, PT, R5, RZ, PT ;  /* 0x000000ff0500720c */ /* 0x000fe20003f45070 */
[----:B------:R-:W-:Y:S01]  /*184c0*/  LDGSTS.E [R247+0x60000], desc[UR44][R190.64], P0 ;  /* 0x60000000bef77fae */ /* 0x000fe2000812186c */
[----:B------:R-:W-:Y:S01]  /*184d0*/  ISETP.GE.AND P3, PT, R13, UR4, PT ;  /* 0x000000040d007c0c */ /* 0x000fe2000bf66270 */
[----:B------:R-:W-:Y:S01]  /*184e0*/  ULDC UR4, c[0x0][0x230] ;  /* 0x00008c0000047ab9 */ /* 0x000fe20000000800 */
[----:B------:R-:W-:-:S02]  /*184f0*/  ISETP.NE.U32.AND P6, PT, R3, RZ, PT ;  /* 0x000000ff0300720c */ /* 0x000fc40003fc5070 */
[----:B------:R-:W-:Y:S01]  /*18500*/  ISETP.GE.AND P0, PT, R12, UR6, PT ;  /* 0x000000060c007c0c */ /* 0x000fe2000bf06270 */
[----:B------:R3:W-:Y:S01]  /*18510*/  STL [R1+0xf30], R16 ;  /* 0x000f301001007387 */ /* 0x0007e20000100800 */
[----:B------:R-:W-:Y:S01]  /*18520*/  ISETP.NE.U32.AND P1, PT, R4, RZ, PT ;  /* 0x000000ff0400720c */ /* 0x000fe20003f25070 */
[----:B------:R-:W-:Y:S01]  /*18530*/  ULDC UR6, c[0x0][0x230] ;  /* 0x00008c0000067ab9 */ /* 0x000fe20000000800 */
[C---:B------:R-:W-:Y:S02]  /*18540*/  SEL R3, R0.reuse, RZ, !P3 ;  /* 0x000000ff00037207 */ /* 0x040fe40005800000 */
[----:B------:R-:W-:Y:S01]  /*18550*/  SEL R5, R0, RZ, !P0 ;  /* 0x000000ff00057207 */ /* 0x000fe20004000000 */
[----:B------:R-:W-:Y:S01]  /*18560*/  LDGSTS.E [R247+0x60008], desc[UR44][R192.64], P2 ;  /* 0x60008000c0f77fae */ /* 0x000fe2000912186c */
[----:B------:R-:W-:Y:S02]  /*18570*/  ISETP.NE.U32.AND P0, PT, R3, RZ, PT ;  /* 0x000000ff0300720c */ /* 0x000fe40003f05070 */
[----:B------:R-:W-:-:S02]  /*18580*/  LOP3.LUT R6, R10, 0x2e, RZ, 0xfc, !PT ;  /* 0x0000002e0a067812 */ /* 0x000fc400078efcff */
[----:B---3--:R-:W-:Y:S02]  /*18590*/  LOP3.LUT R16, R11, 0x30, RZ, 0x3c, !PT ;  /* 0x000000300b107812 */ /* 0x008fe400078e3cff */
[----:B------:R-:W-:Y:S01]  /*185a0*/  ISETP.GE.AND P3, PT, R8, UR8, PT ;  /* 0x0000000808007c0c */ /* 0x000fe2000bf66270 */
[----:B------:R-:W-:Y:S01]  /*185b0*/  LDGSTS.E [R247+0x62000], desc[UR44][R236.64], P1 ;  /* 0x62000000ecf77fae */ /* 0x000fe2000892186c */
[----:B------:R-:W-:Y:S01]  /*185c0*/  ISETP.GE.AND P2, PT, R6, UR4, PT ;  /* 0x0000000406007c0c */ /* 0x000fe2000bf46270 */
[----:B------:R-:W-:Y:S01]  /*185d0*/  VIADD R248, R16, UR7 ;  /* 0x0000000710f87c36 */ /* 0x000fe20008000000 */
[----:B------:R-:W-:Y:S01]  /*185e0*/  LOP3.LUT R13, R10, 0x10, RZ, 0xfc, !PT ;  /* 0x000000100a0d7812 */ /* 0x000fe200078efcff */
[----:B------:R-:W-:Y:S01]  /*185f0*/  ULDC UR4, c[0x0][0x230] ;  /* 0x00008c0000047ab9 */ /* 0x000fe20000000800 */
[C---:B------:R-:W-:Y:S01]  /*18600*/  SEL R4, R0.reuse, RZ, !P3 ;  /* 0x000000ff00047207 */ /* 0x040fe20005800000 */
[----:B------:R-:W-:Y:S01]  /*18610*/  LDGSTS.E [R247+0x62008], desc[UR44][R194.64], P6 ;  /* 0x62008000c2f77fae */ /* 0x000fe2000b12186c */
[----:B------:R-:W-:Y:S01]  /*18620*/  SEL R3, R0, RZ, !P2 ;  /* 0x000000ff00037207 */ /* 0x000fe20005000000 */
[----:B------:R-:W-:Y:S01]  /*18630*/  ULDC UR8, c[0x0][0x230] ;  /* 0x00008c0000087ab9 */ /* 0x000fe20000000800 */
[----:B------:R-:W-:Y:S01]  /*18640*/  LOP3.LUT R12, R10, 0x12, RZ, 0xfc, !PT ;  /* 0x000000120a0c7812 */ /* 0x000fe200078efcff */
[----:B------:R-:W-:Y:S01]  /*18650*/  LDGSTS.E [R248+0x60000], desc[UR44][R196.64], P0 ;  /* 0x60000000c4f87fae */ /* 0x000fe2000812186c */
[----:B------:R-:W-:-:S02]  /*18660*/  ISETP.NE.U32.AND P3, PT, R5, RZ, PT ;  /* 0x000000ff0500720c */ /* 0x000fc40003f65070 */
[----:B------:R-:W-:Y:S01]  /*18670*/  ISETP.GE.AND P6, PT, R13, UR4, PT ;  /* 0x000000040d007c0c */ /* 0x000fe2000bfc6270 */
[----:B------:R3:W-:Y:S01]  /*18680*/  STL [R1+0xf2c], R16 ;  /* 0x000f2c1001007387 */ /* 0x0007e20000100800 */
[----:B------:R-:W-:Y:S01]  /*18690*/  ISETP.NE.U32.AND P2, PT, R3, RZ, PT ;  /* 0x000000ff0300720c */ /* 0x000fe20003f45070 */
[----:B------:R-:W-:Y:S01]  /*186a0*/  ULDC UR4, c[0x0][0x230] ;  /* 0x00008c0000047ab9 */ /* 0x000fe20000000800 */
[----:B------:R-:W-:Y:S01]  /*186b0*/  ISETP.GE.AND P0, PT, R12, UR6, PT ;  /* 0x000000060c007c0c */ /* 0x000fe2000bf06270 */
[----:B------:R-:W-:Y:S01]  /*186c0*/  ULDC UR6, c[0x0][0x230] ;  /* 0x00008c0000067ab9 */ /* 0x000fe20000000800 */
[----:B------:R-:W-:Y:S02]  /*186d0*/  ISETP.NE.U32.AND P1, PT, R4, RZ, PT ;  /* 0x000000ff0400720c */ /* 0x000fe40003f25070 */
[C---:B------:R-:W-:Y:S02]  /*186e0*/  SEL R3, R0.reuse, RZ, !P6 ;  /* 0x000000ff00037207 */ /* 0x040fe40007000000 */
[----:B------:R-:W-:Y:S01]  /*186f0*/  SEL R5, R0, RZ, !P0 ;  /* 0x000000ff00057207 */ /* 0x000fe20004000000 */
[----:B------:R-:W-:Y:S01]  /*18700*/  LDGSTS.E [R248+0x60008], desc[UR44][R200.64], P3 ;  /* 0x60008000c8f87fae */ /* 0x000fe2000992186c */
[----:B------:R-:W-:-:S02]  /*18710*/  ISETP.NE.U32.AND P0, PT, R3, RZ, PT ;  /* 0x000000ff0300720c */ /* 0x000fc40003f05070 */
[C---:B------:R-:W-:Y:S02]  /*18720*/  LOP3.LUT R8, R10.reuse, 0x30, RZ, 0xfc, !PT ;  /* 0x000000300a087812 */ /* 0x040fe400078efcff */
[----:B------:R-:W-:Y:S02]  /*18730*/  LOP3.LUT R6, R10, 0x32, RZ, 0xfc, !PT ;  /* 0x000000320a067812 */ /* 0x000fe400078efcff */
[----:B---3--:R-:W-:Y:S01]  /*18740*/  LOP3.LUT R16, R11, 0x40, RZ, 0x3c, !PT ;  /* 0x000000400b107812 */ /* 0x008fe200078e3cff */
[----:B------:R-:W-:Y:S01]  /*18750*/  LDGSTS.E [R248+0x62000], desc[UR44][R198.64], P1 ;  /* 0x62000000c6f87fae */ /* 0x000fe2000892186c */
[----:B------:R-:W-:Y:S01]  /*18760*/  ISETP.GE.AND P6, PT, R8, UR8, PT ;  /* 0x0000000808007c0c */ /* 0x000fe2000bfc6270 */
[----:B------:R-:W-:Y:S01]  /*18770*/  ULDC UR8, c[0x0][0x230] ;  /* 0x00008c0000087ab9 */ /* 0x000fe20000000800 */
[----:B------:R-:W-:Y:S01]  /*18780*/  ISETP.GE.AND P3, PT, R6, UR4, PT ;  /* 0x0000000406007c0c */ /* 0x000fe2000bf66270 */
[----:B------:R-:W-:Y:S01]  /*18790*/  VIADD R249, R16, UR7 ;  /* 0x0000000710f97c36 */ /* 0x000fe20008000000 */
[----:B------:R-:W-:Y:S01]  /*187a0*/  LOP3.LUT R13, R10, 0x14, RZ, 0xfc, !PT ;  /* 0x000000140a0d7812 */ /* 0x000fe200078efcff */
[----:B------:R-:W-:Y:S01]  /*187b0*/  ULDC UR4, c[0x0][0x230] ;  /* 0x00008c0000047ab9 */ /* 0x000fe20000000800 */
[C---:B------:R-:W-:Y:S01]  /*187c0*/  SEL R4, R0.reuse, RZ, !P6 ;  /* 0x000000ff00047207 */ /* 0x040fe20007000000 */
[----:B------:R-:W-:Y:S01]  /*187d0*/  LDGSTS.E [R248+0x62008], desc[UR44][R234.64], P2 ;  /* 0x62008000eaf87fae */ /* 0x000fe2000912186c */
[----:B------:R-:W-:-:S02]  /*187e0*/  SEL R3, R0, RZ, !P3 ;  /* 0x000000ff00037207 */ /* 0x000fc40005800000 */
[----:B------:R-:W-:Y:S01]  /*187f0*/  LOP3.LUT R12, R10, 0x16, RZ, 0xfc, !PT ;  /* 0x000000160a0c7812 */ /* 0x000fe200078efcff */
[----:B------:R-:W-:Y:S01]  /*18800*/  LDGSTS.E [R249+0x60000], desc[UR44][R204.64], P0 ;  /* 0x60000000ccf97fae */ /* 0x000fe2000812186c */
[----:B------:R-:W-:Y:S02]  /*18810*/  ISETP.NE.U32.AND P6, PT, R5, RZ, PT ;  /* 0x000000ff0500720c */ /* 0x000fe40003fc5070 */
[----:B------:R-:W-:Y:S01]  /*18820*/  ISETP.GE.AND P2, PT, R13, UR4, PT ;  /* 0x000000040d007c0c */ /* 0x000fe2000bf46270 */
[----:B------:R3:W-:Y:S01]  /*18830*/  STL [R1+0xf28], R16 ;  /* 0x000f281001007387 */ /* 0x0007e20000100800 */
[----:B------:R-:W-:Y:S01]  /*18840*/  ISETP.NE.U32.AND P3, PT, R3, RZ, PT ;  /* 0x000000ff0300720c */ /* 0x000fe20003f65070 */
[----:B------:R-:W-:Y:S01]  /*18850*/  ULDC UR4, c[0x0][0x230] ;  /* 0x00008c0000047ab9 */ /* 0x000fe20000000800 */
[----:B------:R-:W-:Y:S01]  /*18860*/  ISETP.GE.AND P0, PT, R12, UR6, PT ;  /* 0x000000060c007c0c */ /* 0x000fe2000bf06270 */
[----:B------:R-:W-:Y:S01]  /*18870*/  ULDC UR6, c[0x0][0x230] ;  /* 0x00008c0000067ab9 */ /* 0x000fe20000000800 */
[----:B------:R-:W-:-:S02]  /*18880*/  ISETP.NE.U32.AND P1, PT, R4, RZ, PT ;  /* 0x000000ff0400720c */ /* 0x000fc40003f25070 */
[C---:B------:R-:W-:Y:S02]  /*18890*/  SEL R3, R0.reuse, RZ, !P2 ;  /* 0x000000ff00037207 */ /* 0x040fe40005000000 */
[----:B------:R-:W-:Y:S01]  /*188a0*/  SEL R5, R0, RZ, !P0 ;  /* 0x000000ff00057207 */ /* 0x000fe20004000000 */
[----:B------:R-:W-:Y:S01]  /*188b0*/  LDGSTS.E [R249+0x60008], desc[UR44][R202.64], P6 ;  /* 0x60008000caf97fae */ /* 0x000fe2000b12186c */
[----:B------:R-:W-:Y:S02]  /*188c0*/  ISETP.NE.U32.AND P0, PT, R3, RZ, PT ;  /* 0x000000ff0300720c */ /* 0x000fe40003f05070 */
[C---:B------:R-:W-:Y:S02]  /*188d0*/  LOP3.LUT R6, R10.reuse, 0x36, RZ, 0xfc, !PT ;  /* 0x000000360a067812 */ /* 0x040fe400078efcff */
[----:B---3--:R-:W-:Y:S02]  /*188e0*/  LOP3.LUT R16, R11, 0x50, RZ, 0x3c, !PT ;  /* 0x000000500b107812 */ /* 0x008fe400078e3cff */
[----:B------:R-:W-:Y:S01]  /*188f0*/  LOP3.LUT R8, R10, 0x34, RZ, 0xfc, !PT ;  /* 0x000000340a087812 */ /* 0x000fe200078efcff */
[----:B------:R-:W-:Y:S01]  /*18900*/  LDGSTS.E [R249+0x62000], desc[UR44][R206.64], P1 ;  /* 0x62000000cef97fae */ /* 0x000fe2000892186c */
[----:B------:R-:W-:Y:S01]  /*18910*/  ISETP.GE.AND P6, PT, R6, UR4, PT ;  /* 0x0000000406007c0c */ /* 0x000fe2000bfc6270 */
[----:B------:R-:W-:Y:S01]  /*18920*/  VIADD R250, R16, UR7 ;  /* 0x0000000710fa7c36 */ /* 0x000fe20008000000 */
[----:B------:R-:W-:Y:S01]  /*18930*/  LOP3.LUT R13, R10, 0x18, RZ, 0xfc, !PT ;  /* 0x000000180a0d7812 */ /* 0x000fe200078efcff */
[----:B------:R-:W-:Y:S01]  /*18940*/  ULDC UR4, c[0x0][0x230] ;  /* 0x00008c0000047ab9 */ /* 0x000fe20000000800 */
[----:B------:R-:W-:Y:S01]  /*18950*/  ISETP.GE.AND P2, PT, R8, UR8, PT ;  /* 0x0000000808007c0c */ /* 0x000fe2000bf46270 */
[----:B------:R-:W-:Y:S01]  /*18960*/  LDGSTS.E [R249+0x62008], desc[UR44][R210.64], P3 ;  /* 0x62008000d2f97fae */ /* 0x000fe2000992186c */
[----:B------:R-:W-:Y:S01]  /*18970*/  SEL R3, R0, RZ, !P6 ;  /* 0x000000ff00037207 */ /* 0x000fe20007000000 */
[----:B------:R-:W-:Y:S01]  /*18980*/  ULDC UR8, c[0x0][0x230] ;  /* 0x00008c0000087ab9 */ /* 0x000fe20000000800 */
[----:B------:R-:W-:Y:S01]  /*18990*/  LOP3.LUT R12, R10, 0x1a, RZ, 0xfc, !PT ;  /* 0x0000001a0a0c7812 */ /* 0x000fe200078efcff */
[----:B------:R-:W-:Y:S01]  /*189a0*/  LDGSTS.E [R250+0x60000], desc[UR44][R208.64], P0 ;  /* 0x60000000d0fa7fae */ /* 0x000fe2000812186c */
[----:B------:R-:W-:Y:S01]  /*189b0*/  ISETP.GE.AND P3, PT, R13, UR4, PT ;  /* 0x000000040d007c0c */ /* 0x000fe2000bf66270 */
[----:B------:R-:W-:Y:S01]  /*189c0*/  ULDC UR4, c[0x0][0x230] ;  /* 0x00008c0000047ab9 */ /* 0x000fe20000000800 */
[----:B------:R-:W-:-:S02]  /*189d0*/  SEL R4, R0, RZ, !P2 ;  /* 0x000000ff00047207 */ /* 0x000fc40005000000 */
[----:B------:R-:W-:Y:S02]  /*189e0*/  ISETP.NE.U32.AND P6, PT, R3, RZ, PT ;  /* 0x000000ff0300720c */ /* 0x000fe40003fc5070 */
[----:B------:R-:W-:Y:S01]  /*189f0*/  ISETP.GE.AND P0, PT, R12, UR6, PT ;  /* 0x000000060c007c0c */ /* 0x000fe2000bf06270 */
[----:B------:R3:W-:Y:S01]  /*18a00*/  STL [R1+0xf24], R16 ;  /* 0x000f241001007387 */ /* 0x0007e20000100800 */
[----:B------:R-:W-:Y:S01]  /*18a10*/  SEL R3, R0, RZ, !P3 ;  /* 0x000000ff00037207 */ /* 0x000fe20005800000 */
[----:B------:R-:W-:Y:S01]  /*18a20*/  ULDC UR6, c[0x0][0x230] ;  /* 0x00008c0000067ab9 */ /* 0x000fe20000000800 */
[----:B------:R-:W-:Y:S02]  /*18a30*/  ISETP.NE.U32.AND P2, PT, R5, RZ, PT ;  /* 0x000000ff0500720c */ /* 0x000fe40003f45070 */
[----:B------:R-:W-:Y:S02]  /*18a40*/  ISETP.NE.U32.AND P1, PT, R4, RZ, PT ;  /* 0x000000ff0400720c */ /* 0x000fe40003f25070 */
[----:B------:R-:W-:-:S02]  /*18a50*/  SEL R5, R0, RZ, !P0 ;  /* 0x000000ff00057207 */ /* 0x000fc40004000000 */
[----:B------:R-:W-:Y:S02]  /*18a60*/  ISETP.NE.U32.AND P0, PT, R3, RZ, PT ;  /* 0x000000ff0300720c */ /* 0x000fe40003f05070 */
[----:B---3--:R-:W-:Y:S02]  /*18a70*/  LOP3.LUT R16, R11, 0x60, RZ, 0x3c, !PT ;  /* 0x000000600b107812 */ /* 0x008fe400078e3cff */
[----:B------:R-:W-:-:S03]  /*18a80*/  LOP3.LUT R12, R10, 0x1e, RZ, 0xfc, !PT ;  /* 0x0000001e0a0c7812 */ /* 0x000fc600078efcff */
[----:B------:R-:W-:Y:S01]  /*18a90*/  VIADD R251, R16, UR7 ;  /* 0x0000000710fb7c36 */ /* 0x000fe20008000000 */
[----:B------:R-:W-:Y:S04]  /*18aa0*/  LDGSTS.E [R250+0x60008], desc[UR44][R214.64], P2 ;  /* 0x60008000d6fa7fae */ /* 0x000fe8000912186c */
[----:B------:R-:W-:Y:S04]  /*18ab0*/  LDGSTS.E [R250+0x62000], desc[UR44][R212.64], P1 ;  /* 0x62000000d4fa7fae */ /* 0x000fe8000892186c */
[----:B------:R-:W-:Y:S04]  /*18ac0*/  LDGSTS.E [R250+0x62008], desc[UR44][R216.64], P6 ;  /* 0x62008000d8fa7fae */ /* 0x000fe8000b12186c */
[----:B------:R-:W-:Y:S01]  /*18ad0*/  LDGSTS.E [R251+0x60000], desc[UR44][R220.64], P0 ;  /* 0x60000000dcfb7fae */ /* 0x000fe2000812186c */
[----:B------:R-:W-:-:S02]  /*18ae0*/  ISETP.GE.AND P0, PT, R12, UR6, PT ;  /* 0x000000060c007c0c */ /* 0x000fc4000bf06270 */
[----:B------:R-:W-:Y:S01]  /*18af0*/  LOP3.LUT R12, R11, 0x70, RZ, 0x3c, !PT ;  /* 0x000000700b0c7812 */ /* 0x000fe200078e3cff */
[----:B------:R3:W-:Y:S04]  /*18b00*/  STL [R1+0xf20], R16 ;  /* 0x000f201001007387 */ /* 0x0007e80000100800 */
[----:B------:R4:W-:Y:S04]  /*18b10*/  STL [R1+0xf1c], R12 ;  /* 0x000f1c0c01007387 */ /* 0x0009e80000100800 */
[----:B------:R-:W2:Y:S01]  /*18b20*/  LDL R43, [R1+0x93c] ;  /* 0x00093c00012b7983 */ /* 0x000ea20000100800 */
[C---:B------:R-:W-:Y:S01]  /*18b30*/  LOP3.LUT R8, R10.reuse, 0x38, RZ, 0xfc, !PT ;  /* 0x000000380a087812 */ /* 0x040fe200078efcff */
[----:B---3--:R-:W3:Y:S01]  /*18b40*/  LDC.64 R16, c[0x0][0x238] ;  /* 0x00008e00ff107b82 */ /* 0x008ee20000000a00 */
[----:B------:R-:W-:-:S02]  /*18b50*/  LOP3.LUT R6, R10, 0x3a, RZ, 0xfc, !PT ;  /* 0x0000003a0a067812 */ /* 0x000fc400078efcff */
[----:B------:R-:W-:Y:S01]  /*18b60*/  ISETP.GE.AND P3, PT, R8, UR8, PT ;  /* 0x0000000808007c0c */ /* 0x000fe2000bf66270 */
[----:B------:R-:W-:Y:S01]  /*18b70*/  ULDC UR8, c[0x0][0x230] ;  /* 0x00008c0000087ab9 */ /* 0x000fe20000000800 */
[----:B------:R-:W-:Y:S01]  /*18b80*/  ISETP.GE.AND P2, PT, R6, UR4, PT ;  /* 0x0000000406007c0c */ /* 0x000fe2000bf46270 */
[----:B------:R-:W-:Y:S01]  /*18b90*/  ULDC UR4, c[0x0][0x230] ;  /* 0x00008c0000047ab9 */ /* 0x000fe20000000800 */
[----:B------:R-:W-:Y:S02]  /*18ba0*/  SEL R4, R0, RZ, !P3 ;  /* 0x000000ff00047207 */ /* 0x000fe40005800000 */
[----:B------:R-:W-:Y:S02]  /*18bb0*/  ISETP.NE.U32.AND P3, PT, R5, RZ, PT ;  /* 0x000000ff0500720c */ /* 0x000fe40003f65070 */
[----:B------:R-:W-:Y:S02]  /*18bc0*/  LOP3.LUT R13, R10, 0x1c, RZ, 0xfc, !PT ;  /* 0x0000001c0a0d7812 */ /* 0x000fe400078efcff */
[----:B------:R-:W-:-:S02]  /*18bd0*/  SEL R3, R0, RZ, !P2 ;  /* 0x000000ff00037207 */ /* 0x000fc40005000000 */
[----:B------:R-:W-:Y:S01]  /*18be0*/  ISETP.GE.AND P6, PT, R13, UR4, PT ;  /* 0x000000040d007c0c */ /* 0x000fe2000bfc6270 */
[----:B------:R4:W-:Y:S01]  /*18bf0*/  STL.64 [R1+0xf38], R10 ;  /* 0x000f380a01007387 */ /* 0x0009e20000100a00 */
[C---:B------:R-:W-:Y:S01]  /*18c00*/  LOP3.LUT R8, R10.reuse, 0x3c, RZ, 0xfc, !PT ;  /* 0x0000003c0a087812 */ /* 0x040fe200078efcff */
[----:B------:R-:W-:Y:S01]  /*18c10*/  ULDC UR4, c[0x0][0x230] ;  /* 0x00008c0000047ab9 */ /* 0x000fe20000000800 */
[----:B------:R-:W-:Y:S01]  /*18c20*/  ISETP.NE.U32.AND P2, PT, R3, RZ, PT ;  /* 0x000000ff0300720c */ /* 0x000fe20003f45070 */
[----:B------:R-:W2:Y:S01]  /*18c30*/  LDL.64 R40, [R1+0x550] ;  /* 0x0005500001287983 */ /* 0x000ea20000100a00 */
[----:B------:R-:W-:Y:S02]  /*18c40*/  LOP3.LUT R6, R10, 0x3e, RZ, 0xfc, !PT ;  /* 0x0000003e0a067812 */ /* 0x000fe400078efcff */
[----:B------:R-:W-:Y:S01]  /*18c50*/  SEL R3, R0, RZ, !P6 ;  /* 0x000000ff00037207 */ /* 0x000fe20007000000 */
[----:B------:R-:W-:Y:S01]  /*18c60*/  LDGSTS.E [R251+0x60008], desc[UR44][R222.64], P3 ;  /* 0x60008000defb7fae */ /* 0x000fe2000992186c */
[----:B------:R-:W-:-:S02]  /*18c70*/  ISETP.GE.AND P6, PT, R8, UR8, PT ;  /* 0x0000000808007c0c */ /* 0x000fc4000bfc6270 */
[----:B------:R-:W-:Y:S01]  /*18c80*/  ISETP.NE.U32.AND P1, PT, R4, RZ, PT ;  /* 0x000000ff0400720c */ /* 0x000fe20003f25070 */
[----:B------:R-:W2:Y:S01]  /*18c90*/  LDL.64 R36, [R1+0x530] ;  /* 0x0005300001247983 */ /* 0x000ea20000100a00 */
[----:B------:R-:W-:Y:S02]  /*18ca0*/  ISETP.GE.AND P3, PT, R6, UR4, PT ;  /* 0x0000000406007c0c */ /* 0x000fe4000bf66270 */
[C---:B------:R-:W-:Y:S01]  /*18cb0*/  SEL R5, R0.reuse, RZ, !P0 ;  /* 0x000000ff00057207 */ /* 0x040fe20004000000 */
[----:B------:R-:W4:Y:S01]  /*18cc0*/  S2R R8, SR_TID.X ;  /* 0x0000000000087919 */ /* 0x000f220000002100 */
[----:B------:R-:W-:Y:S01]  /*18cd0*/  SEL R4, R0, RZ, !P6 ;  /* 0x000000ff00047207 */ /* 0x000fe20007000000 */
[----:B-1----:R-:W-:Y:S01]  /*18ce0*/  VIADD R13, R246, 0x3f ;  /* 0x0000003ff60d7836 */ /* 0x002fe20000000000 */
[----:B------:R-:W2:Y:S01]  /*18cf0*/  LDL.64 R34, [R1+0x510] ;  /* 0x0005100001227983 */ /* 0x000ea20000100a00 */
[----:B------:R-:W-:Y:S01]  /*18d00*/  ISETP.NE.U32.AND P0, PT, R3, RZ, PT ;  /* 0x000000ff0300720c */ /* 0x000fe20003f05070 */
[----:B------:R-:W-:-:S02]  /*18d10*/  ULDC UR4, c[0x0][0x230] ;  /* 0x00008c0000047ab9 */ /* 0x000fc40000000800 */
[----:B------:R-:W2:Y:S01]  /*18d20*/  LDL.64 R32, [R1+0x4f0] ;  /* 0x0004f00001207983 */ /* 0x000ea20000100a00 */
[----:B------:R-:W-:-:S03]  /*18d30*/  SEL R3, R0, RZ, !P3 ;  /* 0x000000ff00037207 */ /* 0x000fc60005800000 */
[----:B------:R-:W2:Y:S01]  /*18d40*/  LDL.64 R28, [R1+0x4d0] ;  /* 0x0004d000011c7983 */ /* 0x000ea20000100a00 */
[----:B------:R-:W-:-:S03]  /*18d50*/  ISETP.NE.U32.AND P3, PT, R4, RZ, PT ;  /* 0x000000ff0400720c */ /* 0x000fc60003f65070 */
[----:B------:R-:W2:Y:S01]  /*18d60*/  LDL.64 R26, [R1+0x4b0] ;  /* 0x0004b000011a7983 */ /* 0x000ea20000100a00 */
[----:B---3--:R-:W-:Y:S01]  /*18d70*/  IMAD.MOV.U32 R4, RZ, RZ, R16 ;  /* 0x000000ffff047224 */ /* 0x008fe200078e0010 */
[----:B------:R-:W-:Y:S02]  /*18d80*/  MOV R6, R17 ;  /* 0x0000001100067202 */ /* 0x000fe40000000f00 */
[----:B------:R-:W3:Y:S04]  /*18d90*/  LDL.64 R24, [R1+0x490] ;  /* 0x0004900001187983 */ /* 0x000ee80000100a00 */
[----:B------:R-:W3:Y:S04]  /*18da0*/  LDL.64 R20, [R1+0x470] ;  /* 0x0004700001147983 */ /* 0x000ee80000100a00 */
[----:B------:R-:W3:Y:S04]  /*18db0*/  LDL.64 R18, [R1+0x450] ;  /* 0x0004500001127983 */ /* 0x000ee80000100a00 */
[----:B------:R-:W3:Y:S01]  /*18dc0*/  LDL.64 R16, [R1+0x430] ;  /* 0x0004300001107983 */ /* 0x000ee20000100a00 */
[----:B------:R-:W-:Y:S01]  /*18dd0*/  ISETP.NE.U32.AND P6, PT, R5, RZ, PT ;  /* 0x000000ff0500720c */ /* 0x000fe20003fc5070 */
[----:B------:R-:W-:Y:S01]  /*18de0*/  VIADD R246, R12, UR7 ;  /* 0x000000070cf67c36 */ /* 0x000fe20008000000 */
[----:B----4-:R-:W-:Y:S01]  /*18df0*/  LOP3.LUT R8, R8, 0x3f, RZ, 0xc0, !PT ;  /* 0x0000003f08087812 */ /* 0x010fe200078ec0ff */
[----:B------:R-:W-:Y:S04]  /*18e00*/  LDGSTS.E [R251+0x62000], desc[UR44][R218.64], P1 ;  /* 0x62000000dafb7fae */ /* 0x000fe8000892186c */
[----:B------:R-:W-:Y:S01]  /*18e10*/  LDGSTS.E [R251+0x62008], desc[UR44][R232.64], P2 ;  /* 0x62008000e8fb7fae */ /* 0x000fe2000912186c */
[----:B------:R-:W-:-:S03]  /*18e20*/  ISETP.GT.AND P2, PT, R13, 0x7f, PT ;  /* 0x0000007f0d00780c */ /* 0x000fc60003f44270 */
[----:B------:R-:W-:Y:S01]  /*18e30*/  LDGSTS.E [R246+0x60000], desc[UR44][R230.64], P0 ;  /* 0x60000000e6f67fae */ /* 0x000fe2000812186c */
[----:B------:R-:W-:-:S03]  /*18e40*/  ISETP.GE.AND P0, PT, R8, UR4, PT ;  /* 0x0000000408007c0c */ /* 0x000fc6000bf06270 */
[----:B------:R-:W-:Y:S04]  /*18e50*/  LDGSTS.E [R246+0x60008], desc[UR44][R224.64], P6 ;  /* 0x60008000e0f67fae */ /* 0x000fe8000b12186c */
[----:B------:R-:W-:Y:S01]  /*18e60*/  LDGSTS.E [R246+0x62000], desc[UR44][R226.64], P3 ;  /* 0x62000000e2f67fae */ /* 0x000fe2000992186c */
[----:B------:R-:W-:-:S03]  /*18e70*/  ISETP.GE.AND P3, PT, R9, UR5, PT ;  /* 0x0000000509007c0c */ /* 0x000fc6000bf66270 */
[----:B------:R-:W4:Y:S04]  /*18e80*/  LDL.64 R12, [R1+0x410] ;  /* 0x00041000010c7983 */ /* 0x000f280000100a00 */
[----:B------:R-:W4:Y:S01]  /*18e90*/  LDL.64 R8, [R1+0x3f0] ;  /* 0x0003f00001087983 */ /* 0x000f220000100a00 */
[----:B------:R-:W-:Y:S02]  /*18ea0*/  ISETP.NE.U32.AND P1, PT, R3, RZ, PT ;  /* 0x000000ff0300720c */ /* 0x000fe40003f25070 */
[----:B------:R-:W-:Y:S02]  /*18eb0*/  SEL R3, R0, RZ, !P0 ;  /* 0x000000ff00037207 */ /* 0x000fe40004000000 */
[----:B------:R-:W-:Y:S02]  /*18ec0*/  ISETP.GE.AND P6, PT, R10, UR5, PT ;  /* 0x000000050a007c0c */ /* 0x000fe4000bfc6270 */
[----:B------:R-:W-:-:S02]  /*18ed0*/  ISETP.NE.U32.AND P0, PT, R3, RZ, PT ;  /* 0x000000ff0300720c */ /* 0x000fc40003f05070 */
[----:B------:R-:W-:Y:S02]  /*18ee0*/  SEL R3, RZ, 0x4, P6 ;  /* 0x00000004ff037807 */ /* 0x000fe40003000000 */
[----:B------:R-:W-:Y:S02]  /*18ef0*/  SEL R0, R7, RZ, P2 ;  /* 0x000000ff07007207 */ /* 0x000fe40001000000 */
[----:B------:R-:W-:Y:S01]  /*18f00*/  SEL R3, R3, RZ, P2 ;  /* 0x000000ff03037207 */ /* 0x000fe20001000000 */
[----:B------:R-:W-:Y:S01]  /*18f10*/  LDGSTS.E [R246+0x62008], desc[UR44][R228.64], P1 ;  /* 0x62008000e4f67fae */ /* 0x000fe2000892186c */
[----:B------:R-:W-:Y:S02]  /*18f20*/  ISETP.NE.U32.AND P6, PT, R0, RZ, PT ;  /* 0x000000ff0000720c */ /* 0x000fe40003fc5070 */
[----:B------:R-:W-:Y:S01]  /*18f30*/  SEL R0, RZ, 0x4, P3 ;  /* 0x00000004ff007807 */ /* 0x000fe20001800000 */
[----:B------:R-:W-:Y:S01]  /*18f40*/  IMAD.SHL.U32 R5, R4, 0x40, RZ ;  /* 0x0000004004057824 */ /* 0x000fe200078e00ff */
[----:B------:R-:W-:Y:S01]  /*18f50*/  ISETP.GE.AND P3, PT, R42, UR5, PT ;  /* 0x000000052a007c0c */ /* 0x000fe2000bf66270 */
[----:B------:R-:W0:Y:S01]  /*18f60*/  LDGDEPBAR ;  /* 0x00000000000079af */ /* 0x000e220000000000 */
[----:B------:R-:W-:-:S02]  /*18f70*/  ISETP.NE.U32.AND P1, PT, R3, RZ, PT ;  /* 0x000000ff0300720c */ /* 0x000fc40003f25070 */
[----:B------:R-:W-:-:S04]  /*18f80*/  SEL R10, RZ, 0x4, P3 ;  /* 0x00000004ff0a7807 */ /* 0x000fc80001800000 */
[----:B--2---:R-:W-:Y:S02]  /*18f90*/  SEL R243, R10, RZ, P2 ;  /* 0x000000ff0af37207 */ /* 0x004fe40001000000 */
[----:B------:R-:W-:-:S04]  /*18fa0*/  SEL R0, R0, RZ, P2 ;  /* 0x000000ff00007207 */ /* 0x000fc80001000000 */
[----:B------:R-:W-:Y:S02]  /*18fb0*/  ISETP.NE.U32.AND P3, PT, R0, RZ, PT ;  /* 0x000000ff0000720c */ /* 0x000fe40003f65070 */
[C---:B------:R-:W-:Y:S02]  /*18fc0*/  LOP3.LUT R3, R43.reuse, 0x20, RZ, 0x3c, !PT ;  /* 0x000000202b037812 */ /* 0x040fe400078e3cff */
[C---:B------:R-:W-:Y:S02]  /*18fd0*/  LOP3.LUT R4, R43.reuse, 0x40, RZ, 0x3c, !PT ;  /* 0x000000402b047812 */ /* 0x040fe400078e3cff */
[C---:B------:R-:W-:Y:S01]  /*18fe0*/  LOP3.LUT R7, R43.reuse, 0x60, RZ, 0x3c, !PT ;  /* 0x000000602b077812 */ /* 0x040fe200078e3cff */
[----:B------:R1:W-:Y:S04]  /*18ff0*/  STL [R1+0xf18], R3 ;  /* 0x000f180301007387 */ /* 0x0003e80000100800 */
[----:B------:R2:W-:Y:S04]  /*19000*/  STL [R1+0xf14], R4 ;  /* 0x000f140401007387 */ /* 0x0005e80000100800 */
[----:B------:R-:W-:Y:S04]  /*19010*/  STL [R1+0xf10], R7 ;  /* 0x000f100701007387 */ /* 0x000fe80000100800 */
[----:B------:R-:W2:Y:S04]  /*19020*/  LDL.LU.64 R10, [R1+0x18] ;  /* 0x00001800010a7983 */ /* 0x000ea80000300a00 */
[----:B------:R-:W2:Y:S04]  /*19030*/  LDL.64 R90, [R1+0x3d0] ;  /* 0x0003d000015a7983 */ /* 0x000ea80000100a00 */
        /* <DEDUP_REMOVED lines=8> */
[----:B------:R-:W2:Y:S01]  /*190c0*/  LDL.64 R66, [R1+0x2b0] ;  /* 0x0002b00001427983 */ /* 0x000ea20000100a00 */
[----:B------:R-:W-:-:S03]  /*190d0*/  VIADD R0, R43, UR7 ;  /* 0x000000072b007c36 */ /* 0x000fc60008000000 */
        /* <DEDUP_REMOVED lines=8> */
[----:B------:R-:W-:Y:S04]  /*19160*/  LDGSTS.E [R0], desc[UR44][R40.64], P0 ;  /* 0x0000000028007fae */ /* 0x000fe8000812186c */
[----:B------:R-:W2:Y:S04]  /*19170*/  LDL.64 R42, [R1+0x190] ;  /* 0x00019000012a7983 */ /* 0x000ea80000100a00 */
[----:B------:R-:W-:Y:S04]  /*19180*/  LDGSTS.E [R0+0x400], desc[UR44][R36.64], P0 ;  /* 0x0040000024007fae */ /* 0x000fe8000812186c */
        /* <DEDUP_REMOVED lines=9> */
[----:B---3--:R-:W-:Y:S04]  /*19220*/  LDGSTS.E [R0+0x1800], desc[UR44][R24.64], P0 ;  /* 0x0180000018007fae */ /* 0x008fe8000812186c */
[----:B------:R-:W3:Y:S04]  /*19230*/  LDL.64 R26, [R1+0xd0] ;  /* 0x0000d000011a7983 */ /* 0x000ee80000100a00 */
[----:B------:R-:W-:Y:S04]  /*19240*/  LDGSTS.E [R0+0x1c00], desc[UR44][R20.64], P0 ;  /* 0x01c0000014007fae */ /* 0x000fe8000812186c */
[----:B------:R-:W3:Y:S04]  /*19250*/  LDL.64 R24, [R1+0xb0] ;  /* 0x0000b00001187983 */ /* 0x000ee80000100a00 */
[----:B------:R-:W-:Y:S04]  /*19260*/  LDGSTS.E [R0+0x2000], desc[UR44][R18.64], P0 ;  /* 0x0200000012007fae */ /* 0x000fe8000812186c */
[----:B------:R-:W3:Y:S04]  /*19270*/  LDL.64 R20, [R1+0x90] ;  /* 0x0000900001147983 */ /* 0x000ee80000100a00 */
[----:B------:R-:W-:Y:S04]  /*19280*/  LDGSTS.E [R0+0x2400], desc[UR44][R16.64], P0 ;  /* 0x0240000010007fae */ /* 0x000fe8000812186c */
[----:B------:R-:W3:Y:S04]  /*19290*/  LDL.64 R18, [R1+0x70] ;  /* 0x0000700001127983 */ /* 0x000ee80000100a00 */
[----:B----4-:R-:W-:Y:S04]  /*192a0*/  LDGSTS.E [R0+0x2800], desc[UR44][R12.64], P0 ;  /* 0x028000000c007fae */ /* 0x010fe8000812186c */
[----:B------:R-:W4:Y:S04]  /*192b0*/  LDL.64 R16, [R1+0x50] ;  /* 0x0000500001107983 */ /* 0x000f280000100a00 */
[----:B------:R-:W-:Y:S04]  /*192c0*/  LDGSTS.E [R0+0x2c00], desc[UR44][R8.64], P0 ;  /* 0x02c0000008007fae */ /* 0x000fe8000812186c */
[----:B------:R-:W4:Y:S04]  /*192d0*/  LDL.64 R12, [R1+0x30] ;  /* 0x00003000010c7983 */ /* 0x000f280000100a00 */
[----:B------:R-:W4:Y:S04]  /*192e0*/  LDL.64 R8, [R1+0x10] ;  /* 0x0000100001087983 */ /* 0x000f280000100a00 */
[----:B--2---:R-:W-:Y:S04]  /*192f0*/  LDGSTS.E [R0+0x3000], desc[UR44][R90.64], P0 ;  /* 0x030000005a007fae */ /* 0x004fe8000812186c */
[----:B------:R-:W-:Y:S04]  /*19300*/  LDGSTS.E [R0+0x3400], desc[UR44][R88.64], P0 ;  /* 0x0340000058007fae */ /* 0x000fe8000812186c */
        /* <DEDUP_REMOVED lines=16> */
[----:B------:R-:W2:Y:S04]  /*19410*/  LDL.64 R90, [R1+0x3c8] ;  /* 0x0003c800015a7983 */ /* 0x000ea80000100a00 */
[----:B------:R-:W-:Y:S01]  /*19420*/  LDGSTS.E [R0+0x7800], desc[UR44][R42.64], P0 ;  /* 0x078000002a007fae */ /* 0x000fe2000812186c */
[----:B-1----:R-:W-:-:S03]  /*19430*/  VIADD R3, R3, UR7 ;  /* 0x0000000703037c36 */ /* 0x002fc60008000000 */
        /* <DEDUP_REMOVED lines=23> */
[----:B------:R-:W-:Y:S04]  /*195b0*/  LDGSTS.E [R0+0x12800], desc[UR44][R8.64], P0 ;  /* 0x1280000008007fae */ /* 0x000fe8000812186c */
[----:B------:R-:W4:Y:S04]  /*195c0*/  LDL.64 R12, [R1+0x408] ;  /* 0x00040800010c7983 */ /* 0x000f280000100a00 */
[----:B------:R-:W-:Y:S04]  /*195d0*/  LDGSTS.E [R0+0x12c00], desc[UR44][R14.64], P0 ;  /* 0x12c000000e007fae */ /* 0x000fe8000812186c */
[----:B------:R-:W4:Y:S04]  /*195e0*/  LDL.64 R8, [R1+0x3e8] ;  /* 0x0003e80001087983 */ /* 0x000f280000100a00 */
        /* <DEDUP_REMOVED lines=36> */
[----:B--2---:R-:W-:Y:S04]  /*19830*/  LDGSTS.E [R3+0x100], desc[UR44][R40.64], P0 ;  /* 0x0010000028037fae */ /* 0x004fe8000812186c */
        /* <DEDUP_REMOVED lines=25> */
[----:B------:R-:W4:Y:S04]  /*199d0*/  LDL.LU.64 R90, [R1+0x1180] ;  /* 0x00118000015a7983 */ /* 0x000f280000300a00 */
[----:B------:R-:W-:Y:S04]  /*199e0*/  LDGSTS.E [R3+0x3900], desc[UR44][R84.64], P0 ;  /* 0x0390000054037fae */ /* 0x000fe8000812186c */
[----:B------:R-:W4:Y:S04]  /*199f0*/  LDL.LU.64 R88, [R1+0x1178] ;  /* 0x0011780001587983 */ /* 0x000f280000300a00 */
[----:B------:R-:W4:Y:S04]  /*19a00*/  LDL.LU.64 R84, [R1+0x1170] ;  /* 0x0011700001547983 */ /* 0x000f280000300a00 */
[----:B------:R-:W-:Y:S04]  /*19a10*/  LDGSTS.E [R3+0x3d00], desc[UR44][R82.64], P0 ;  /* 0x03d0000052037fae */ /* 0x000fe8000812186c */
[----:B------:R-:W-:Y:S04]  /*19a20*/  LDGSTS.E [R3+0x4100], desc[UR44][R80.64], P0 ;  /* 0x0410000050037fae */ /* 0x000fe8000812186c */
[----:B------:R-:W4:Y:S04]  /*19a30*/  LDL.LU.64 R82, [R1+0x1168] ;  /* 0x0011680001527983 */ /* 0x000f280000300a00 */
        /* <DEDUP_REMOVED lines=22> */
[----:B------:R-:W4:Y:S04]  /*19ba0*/  LDL.LU.64 R48, [R1+0x1108] ;  /* 0x0011080001307983 */ /* 0x000f280000300a00 */
[----:B--2---:R-:W-:Y:S04]  /*19bb0*/  LDGSTS.E [R3+0x7100], desc[UR44][R40.64], P0 ;  /* 0x0710000028037fae */ /* 0x004fe8000812186c */
[----:B------:R-:W2:Y:S04]  /*19bc0*/  LDL.LU.64 R40, [R1+0x1100] ;  /* 0x0011000001287983 */ /* 0x000ea80000300a00 */
[----:B---3--:R-:W-:Y:S04]  /*19bd0*/  LDGSTS.E [R3+0x7500], desc[UR44][R32.64], P0 ;  /* 0x0750000020037fae */ /* 0x008fe8000812186c */
[----:B------:R-:W3:Y:S04]  /*19be0*/  LDL.LU.64 R32, [R1+0x10f8] ;  /* 0x0010f80001207983 */ /* 0x000ee80000300a00 */
[----:B------:R-:W-:Y:S04]  /*19bf0*/  LDGSTS.E [R3+0x7900], desc[UR44][R24.64], P0 ;  /* 0x0790000018037fae */ /* 0x000fe8000812186c */
[----:B------:R-:W2:Y:S04]  /*19c00*/  LDL.LU.64 R24, [R1+0x10f0] ;  /* 0x0010f00001187983 */ /* 0x000ea80000300a00 */
[----:B----4-:R-:W-:Y:S04]  /*19c10*/  LDGSTS.E [R3+0x7d00], desc[UR44][R16.64], P0 ;  /* 0x07d0000010037fae */ /* 0x010fe8000812186c */
[----:B------:R-:W-:Y:S04]  /*19c20*/  LDGSTS.E [R3+0x10100], desc[UR44][R50.64], P0 ;  /* 0x1010000032037fae */ /* 0x000fe8000812186c */
[----:B------:R-:W-:Y:S04]  /*19c30*/  LDGSTS.E [R3+0x10500], desc[UR44][R44.64], P0 ;  /* 0x105000002c037fae */ /* 0x000fe8000812186c */
[----:B------:R-:W4:Y:S04]  /*19c40*/  LDL.LU.64 R16, [R1+0x10e8] ;  /* 0x0010e80001107983 */ /* 0x000f280000300a00 */
[----:B------:R-:W3:Y:S04]  /*19c50*/  LDL.64 R50, [R1+0x540] ;  /* 0x0005400001327983 */ /* 0x000ee80000100a00 */
[----:B------:R-:W-:Y:S04]  /*19c60*/  LDGSTS.E [R3+0x10900], desc[UR44][R42.64], P0 ;  /* 0x109000002a037fae */ /* 0x000fe8000812186c */
        /* <DEDUP_REMOVED lines=17> */
[----:B------:R-:W3:Y:S01]  /*19d80*/  LDL.64 R8, [R1+0x400] ;  /* 0x0004000001087983 */ /* 0x000ee20000100a00 */
[----:B------:R-:W-:-:S03]  /*19d90*/  VIADD R4, R4, UR7 ;  /* 0x0000000704047c36 */ /* 0x000fc60008000000 */
[----:B----4-:R-:W-:Y:S04]  /*19da0*/  LDGSTS.E [R3+0x12d00], desc[UR44][R16.64], P0 ;  /* 0x12d0000010037fae */ /* 0x010fe8000812186c */
[----:B--2---:R-:W-:Y:S04]  /*19db0*/  LDGSTS.E [R3+0x13100], desc[UR44][R24.64], P0 ;  /* 0x1310000018037fae */ /* 0x004fe8000812186c */
[----:B------:R-:W-:Y:S04]  /*19dc0*/  STL.64 [R1+0xfe8], R16 ;  /* 0x000fe81001007387 */ /* 0x000fe80000100a00 */
[----:B---3--:R-:W-:Y:S04]  /*19dd0*/  LDGSTS.E [R3+0x13500], desc[UR44][R32.64], P0 ;  /* 0x1350000020037fae */ /* 0x008fe8000812186c */
[----:B------:R-:W-:Y:S04]  /*19de0*/  STL.64 [R1+0xff0], R24 ;  /* 0x000ff01801007387 */ /* 0x000fe80000100a00 */
[----:B------:R-:W-:Y:S04]  /*19df0*/  LDGSTS.E [R3+0x13900], desc[UR44][R40.64], P0 ;  /* 0x1390000028037fae */ /* 0x000fe8000812186c */
        /* <DEDUP_REMOVED lines=34> */
[----:B------:R1:W-:Y:S04]  /*1a020*/  STL.64 [R1+0x1080], R170 ;  /* 0x001080aa01007387 */ /* 0x0003e80000100a00 */
[----:B------:R-:W-:Y:S04]  /*1a030*/  LDGSTS.E [R4+0x200], desc[UR44][R50.64], P0 ;  /* 0x0020000032047fae */ /* 0x000fe8000812186c */
[----:B------:R-:W-:Y:S04]  /*1a040*/  LDGSTS.E [R4+0x600], desc[UR44][R44.64], P0 ;  /* 0x006000002c047fae */ /* 0x000fe8000812186c */
[----:B------:R-:W-:Y:S04]  /*1a050*/  LDGSTS.E [R4+0xa00], desc[UR44][R42.64], P0 ;  /* 0x00a000002a047fae */ /* 0x000fe8000812186c */
[----:B------:R-:W2:Y:S04]  /*1a060*/  LDL.64 R50, [R1+0x3e0] ;  /* 0x0003e00001327983 */ /* 0x000ea80000100a00 */
[----:B------:R-:W3:Y:S04]  /*1a070*/  LDL.64 R44, [R1+0x3c0] ;  /* 0x0003c000012c7983 */ /* 0x000ee80000100a00 */
        /* <DEDUP_REMOVED lines=16> */
[----:B-1----:R-:W4:Y:S04]  /*1a180*/  LDL.64 R170, [R1+0x280] ;  /* 0x0002800001aa7983 */ /* 0x002f280000100a00 */
        /* <DEDUP_REMOVED lines=21> */
[----:B---3--:R-:W-:Y:S04]  /*1a2e0*/  LDGSTS.E [R4+0x3200], desc[UR44][R44.64], P0 ;  /* 0x032000002c047fae */ /* 0x008fe8000812186c */
[----:B------:R-:W2:Y:S04]  /*1a2f0*/  LDL.LU.64 R50, [R1+0x10e0] ;  /* 0x0010e00001327983 */ /* 0x000ea80000300a00 */
[----:B------:R-:W3:Y:S04]  /*1a300*/  LDL.LU.64 R44, [R1+0x10d8] ;  /* 0x0010d800012c7983 */ /* 0x000ee80000300a00 */
[----:B----4-:R-:W-:Y:S04]  /*1a310*/  LDGSTS.E [R4+0x3600], desc[UR44][R42.64], P0 ;  /* 0x036000002a047fae */ /* 0x010fe8000812186c */
[----:B------:R-:W-:Y:S04]  /*1a320*/  LDGSTS.E [R4+0x3a00], desc[UR44][R36.64], P0 ;  /* 0x03a0000024047fae */ /* 0x000fe8000812186c */
[----:B------:R-:W-:Y:S04]  /*1a330*/  LDGSTS.E [R4+0x3e00], desc[UR44][R34.64], P0 ;  /* 0x03e0000022047fae */ /* 0x000fe8000812186c */
[----:B------:R-:W4:Y:S04]  /*1a340*/  LDL.LU.64 R42, [R1+0x10d0] ;  /* 0x0010d000012a7983 */ /* 0x000f280000300a00 */
[----:B------:R-:W3:Y:S04]  /*1a350*/  LDL.LU.64 R36, [R1+0x10c8] ;  /* 0x0010c80001247983 */ /* 0x000ee80000300a00 */
[----:B------:R-:W2:Y:S04]  /*1a360*/  LDL.LU.64 R34, [R1+0x10c0] ;  /* 0x0010c00001227983 */ /* 0x000ea80000300a00 */
[----:B------:R-:W-:Y:S04]  /*1a370*/  LDGSTS.E [R4+0x4200], desc[UR44][R28.64], P0 ;  /* 0x042000001c047fae */ /* 0x000fe8000812186c */
[----:B------:R-:W-:Y:S04]  /*1a380*/  LDGSTS.E [R4+0x4600], desc[UR44][R26.64], P0 ;  /* 0x046000001a047fae */ /* 0x000fe8000812186c */
[----:B------:R-:W-:Y:S04]  /*1a390*/  LDGSTS.E [R4+0x4a00], desc[UR44][R20.64], P0 ;  /* 0x04a0000014047fae */ /* 0x000fe8000812186c */
[----:B------:R-:W3:Y:S04]  /*1a3a0*/  LDL.LU.64 R28, [R1+0x10b8] ;  /* 0x0010b800011c7983 */ /* 0x000ee80000300a00 */
[----:B------:R-:W4:Y:S04]  /*1a3b0*/  LDL.LU.64 R26, [R1+0x10b0] ;  /* 0x0010b000011a7983 */ /* 0x000f280000300a00 */
[----:B------:R-:W3:Y:S04]  /*1a3c0*/  LDL.LU.64 R20, [R1+0x10a8] ;  /* 0x0010a80001147983 */ /* 0x000ee80000300a00 */
[----:B------:R-:W-:Y:S04]  /*1a3d0*/  LDGSTS.E [R4+0x4e00], desc[UR44][R18.64], P0 ;  /* 0x04e0000012047fae */ /* 0x000fe8000812186c */
[----:B------:R-:W-:Y:S04]  /*1a3e0*/  LDGSTS.E [R4+0x5200], desc[UR44][R12.64], P0 ;  /* 0x052000000c047fae */ /* 0x000fe8000812186c */
[----:B------:R-:W-:Y:S04]  /*1a3f0*/  LDGSTS.E [R4+0x5600], desc[UR44][R8.64], P0 ;  /* 0x0560000008047fae */ /* 0x000fe8000812186c */
[----:B------:R-:W2:Y:S04]  /*1a400*/  LDL.LU.64 R18, [R1+0x10a0] ;  /* 0x0010a00001127983 */ /* 0x000ea80000300a00 */
[----:B------:R-:W3:Y:S04]  /*1a410*/  LDL.LU.64 R12, [R1+0x1098] ;  /* 0x00109800010c7983 */ /* 0x000ee80000300a00 */
[----:B------:R-:W4:Y:S04]  /*1a420*/  LDL.LU.64 R8, [R1+0x1090] ;  /* 0x0010900001087983 */ /* 0x000f280000300a00 */
        /* <DEDUP_REMOVED lines=13> */
[----:B------:R-:W3:Y:S04]  /*1a500*/  LDL.64 R88, [R1+0x538] ;  /* 0x0005380001587983 */ /* 0x000ee80000100a00 */
        /* <DEDUP_REMOVED lines=17> */
[----:B----4-:R-:W-:Y:S04]  /*1a620*/  STL.64 [R1+0xf68], R8 ;  /* 0x000f680801007387 */ /* 0x010fe80000100a00 */
[----:B--2---:R-:W-:Y:S04]  /*1a630*/  STL.64 [R1+0xf70], R18 ;  /* 0x000f701201007387 */ /* 0x004fe80000100a00 */
[----:B------:R-:W-:Y:S04]  /*1a640*/  STL.64 [R1+0xf78], R26 ;  /* 0x000f781a01007387 */ /* 0x000fe80000100a00 */
[----:B------:R-:W-:Y:S04]  /*1a650*/  STL.64 [R1+0xf80], R34 ;  /* 0x000f802201007387 */ /* 0x000fe80000100a00 */
        /* <DEDUP_REMOVED lines=12> */
[----:B------:R2:W-:Y:S04]  /*1a720*/  STL.64 [R1+0xfb8], R90 ;  /* 0x000fb85a01007387 */ /* 0x0005e80000100a00 */
        /* <DEDUP_REMOVED lines=10> */
[----:B-1----:R-:W4:Y:S04]  /*1a7d0*/  LDL.64 R82, [R1+0x3d8] ;  /* 0x0003d80001527983 */ /* 0x002f280000100a00 */
[----:B--2---:R-:W2:Y:S04]  /*1a7e0*/  LDL.64 R90, [R1+0x3f8] ;  /* 0x0003f800015a7983 */ /* 0x004ea80000100a00 */
[----:B------:R-:W4:Y:S04]  /*1a7f0*/  LDL.64 R74, [R1+0x3b8] ;  /* 0x0003b800014a7983 */ /* 0x000f280000100a00 */
[----:B------:R-:W4:Y:S04]  /*1a800*/  LDL.64 R66, [R1+0x398] ;  /* 0x0003980001427983 */ /* 0x000f280000100a00 */
[----:B------:R-:W4:Y:S04]  /*1a810*/  LDL.64 R58, [R1+0x378] ;  /* 0x00037800013a7983 */ /* 0x000f280000100a00 */
[----:B------:R-:W4:Y:S04]  /*1a820*/  LDL.64 R50, [R1+0x358] ;  /* 0x0003580001327983 */ /* 0x000f280000100a00 */
[----:B------:R-:W4:Y:S04]  /*1a830*/  LDL.64 R42, [R1+0x338] ;  /* 0x00033800012a7983 */ /* 0x000f280000100a00 */
[----:B------:R-:W4:Y:S04]  /*1a840*/  LDL.64 R34, [R1+0x318] ;  /* 0x0003180001227983 */ /* 0x000f280000100a00 */
        /* <DEDUP_REMOVED lines=43> */
[----:B------:R-:W3:Y:S04]  /*1ab00*/  LDL.64 R16, [R1+0x38] ;  /* 0x0000380001107983 */ /* 0x000ee80000100a00 */
[----:B--2---:R-:W-:Y:S04]  /*1ab10*/  LDGSTS.E [R7+0x2b00], desc[UR44][R90.64], P0 ;  /* 0x02b000005a077fae */ /* 0x004fe8000812186c */
[----:B----4-:R-:W-:Y:S04]  /*1ab20*/  LDGSTS.E [R7+0x2f00], desc[UR44][R82.64], P0 ;  /* 0x02f0000052077fae */ /* 0x010fe8000812186c */
        /* <DEDUP_REMOVED lines=8> */
[----:B------:R1:W-:Y:S04]  /*1abb0*/  LDGSTS.E [R7+0x5300], desc[UR44][R8.64], P0 ;  /* 0x0530000008077fae */ /* 0x0003e8000812186c */
        /* <DEDUP_REMOVED lines=9> */
[----:B---3--:R-:W-:Y:S04]  /*1ac50*/  LDGSTS.E [R7+0x7b00], desc[UR44][R96.64], P0 ;  /* 0x07b0000060077fae */ /* 0x008fe8000812186c */
        /* <DEDUP_REMOVED lines=12> */
[----:B------:R-:W3:Y:S04]  /*1ad20*/  LDL.LU R17, [R1+0x55c] ;  /* 0x00055c0001117983 */ /* 0x000ee80000300800 */
        /* <DEDUP_REMOVED lines=13> */
[----:B------:R-:W4:Y:S04]  /*1ae00*/  LDL.LU R16, [R1+0x570] ;  /* 0x0005700001107983 */ /* 0x000f280000300800 */
[----:B------:R-:W-:Y:S04]  /*1ae10*/  LDGSTS.E [R7+0x16300], desc[UR44][R124.64], P0 ;  /* 0x163000007c077fae */ /* 0x000fe8000812186c */
[----:B------:R-:W-:Y:S04]  /*1ae20*/  LDGSTS.E [R7+0x16700], desc[UR44][R132.64], P0 ;  /* 0x1670000084077fae */ /* 0x000fe8000812186c */
[----:B------:R-:W-:Y:S04]  /*1ae30*/  LDGSTS.E [R7+0x16b00], desc[UR44][R140.64], P0 ;  /* 0x16b000008c077fae */ /* 0x000fe8000812186c */
[----:B------:R-:W-:Y:S04]  /*1ae40*/  LDGSTS.E [R7+0x16f00], desc[UR44][R150.64], P0 ;  /* 0x16f0000096077fae */ /* 0x000fe8000812186c */
[----:B------:R-:W-:Y:S04]  /*1ae50*/  STL.64 [R1+0xf40], R10 ;  /* 0x000f400a01007387 */ /* 0x000fe80000100a00 */
[----:B------:R-:W-:Y:S04]  /*1ae60*/  LDGSTS.E [R7+0x17300], desc[UR44][R158.64], P0 ;  /* 0x173000009e077fae */ /* 0x000fe8000812186c */
[----:B------:R2:W-:Y:S04]  /*1ae70*/  STL.64 [R1+0xf48], R12 ;  /* 0x000f480c01007387 */ /* 0x0005e80000100a00 */
[----:B------:R-:W-:Y:S04]  /*1ae80*/  LDGSTS.E [R7+0x17700], desc[UR44][R166.64], P0 ;  /* 0x17700000a6077fae */ /* 0x000fe8000812186c */
[----:B------:R-:W-:Y:S04]  /*1ae90*/  STL.64 [R1+0xf50], R20 ;  /* 0x000f501401007387 */ /* 0x000fe80000100a00 */
[----:B------:R-:W-:Y:S04]  /*1aea0*/  LDGSTS.E [R7+0x17b00], desc[UR44][R174.64], P0 ;  /* 0x17b00000ae077fae */ /* 0x000fe8000812186c */
[----:B------:R-:W-:Y:S04]  /*1aeb0*/  STL.64 [R1+0xf58], R28 ;  /* 0x000f581c01007387 */ /* 0x000fe80000100a00 */
[----:B------:R-:W-:Y:S01]  /*1aec0*/  LDGSTS.E [R7+0x17f00], desc[UR44][R146.64], P0 ;  /* 0x17f0000092077fae */ /* 0x000fe2000812186c */
[----:B------:R-:W-:-:S03]  /*1aed0*/  ISETP.NE.U32.AND P0, PT, R243, RZ, PT ;  /* 0x000000fff300720c */ /* 0x000fc60003f05070 */
[----:B------:R-:W-:Y:S04]  /*1aee0*/  STL.64 [R1+0xf60], R36 ;  /* 0x000f602401007387 */ /* 0x000fe80000100a00 */
[----:B------:R-:W4:Y:S01]  /*1aef0*/  LDL.LU R243, [R1+0x108c] ;  /* 0x00108c0001f37983 */ /* 0x000f220000300800 */
[----:B-1----:R-:W-:-:S03]  /*1af00*/  IMAD.WIDE R8, R5, 0x4, R182 ;  /* 0x0000000405087825 */ /* 0x002fc600078e02b6 */
[----:B------:R-:W0:Y:S01]  /*1af10*/  LDGDEPBAR ;  /* 0x00000000000079af */ /* 0x000e220000000000 */
[C---:B--2---:R-:W-:Y:S01]  /*1af20*/  IMAD.WIDE R12, R5.reuse, 0x4, R244 ;  /* 0x00000004050c7825 */ /* 0x044fe200078e02f4 */
[----:B------:R-:W-:Y:S06]  /*1af30*/  BAR.SYNC.DEFER_BLOCKING 0x0 ;  /* 0x0000000000007b1d */ /* 0x000fec0000010000 */
[----:B------:R-:W-:Y:S01]  /*1af40*/  @!PT LDS RZ, [RZ] ;  /* 0x00000000fffff984 */ /* 0x000fe20000000800 */
[----:B------:R-:W-:Y:S01]  /*1af50*/  @!PT LDS RZ, [RZ] ;  /* 0x00000000fffff984 */ /* 0x000fe20000000800 */
[----:B------:R-:W-:Y:S01]  /*1af60*/  @!PT LDS RZ, [RZ] ;  /* 0x00000000fffff984 */ /* 0x000fe20000000800 */
[----:B------:R-:W-:Y:S01]  /*1af70*/  LDGSTS.E [R252+0x64000], desc[UR44][R12.64], P1 ;  /* 0x640000000cfc7fae */ /* 0x000fe2000892186c */
[----:B------:R-:W-:-:S03]  /*1af80*/  IMAD.WIDE R10, R5, 0x4, R184 ;  /* 0x00000004050a7825 */ /* 0x000fc600078e02b8 */
[----:B------:R-:W-:Y:S04]  /*1af90*/  STL.64 [R1+0x560], R12 ;  /* 0x0005600c01007387 */ /* 0x000fe80000100a00 */
[----:B------:R1:W-:Y:S04]  /*1afa0*/  STL.64 [R1+0x568], R8 ;  /* 0x0005680801007387 */ /* 0x0003e80000100a00 */
[----:B------:R1:W-:Y:S04]  /*1afb0*/  LDGSTS.E [R252+0x64008], desc[UR44][R8.64], P6 ;  /* 0x6400800008fc7fae */ /* 0x0003e8000b12186c */
[----:B------:R2:W-:Y:S01]  /*1afc0*/  LDGSTS.E [R252+0x66000], desc[UR44][R10.64], P3 ;  /* 0x660000000afc7fae */ /* 0x0005e2000992186c */
[----:B------:R-:W-:-:S03]  /*1afd0*/  IMAD.WIDE R188, R5, 0x4, R188 ;  /* 0x0000000405bc7825 */ /* 0x000fc600078e02bc */
[----:B------:R2:W-:Y:S01]  /*1afe0*/  STL.64 [R1+0x5c0], R10 ;  /* 0x0005c00a01007387 */ /* 0x0005e20000100a00 */
[----:B---3--:R-:W-:Y:S02]  /*1aff0*/  SEL R182, R17, RZ, P2 ;  /* 0x000000ff11b67207 */ /* 0x008fe40001000000 */
[----:B------:R-:W3:Y:S02]  /*1b000*/  S2R R17, SR_TID.X ;  /* 0x0000000000117919 */ /* 0x000ee40000002100 */
[----:B---3--:R-:W-:-:S04]  /*1b010*/  SHF.R.U32.HI R17, RZ, 0x6, R17 ;  /* 0x00000006ff117819 */ /* 0x008fc80000011611 */
[----:B------:R-:W-:-:S04]  /*1b020*/  SGXT.U32 R17, R17, 0x1 ;  /* 0x000000011111781a */ /* 0x000fc80000000000 */
[----:B------:R-:W-:-:S04]  /*1b030*/  LOP3.LUT R17, R17, 0x24, RZ, 0xfc, !PT ;  /* 0x0000002411117812 */ /* 0x000fc800078efcff */
[----:B------:R-:W-:Y:S02]  /*1b040*/  ISETP.GE.AND P1, PT, R17, UR5, PT ;  /* 0x0000000511007c0c */ /* 0x000fe4000bf26270 */
[----:B------:R-:W3:Y:S01]  /*1b050*/  S2R R17, SR_TID.X ;  /* 0x0000000000117919 */ /* 0x000ee20000002100 */
[----:B----4-:R-:W-:Y:S02]  /*1b060*/  SEL R183, R16, RZ, P2 ;  /* 0x000000ff10b77207 */ /* 0x010fe40001000000 */
[--C-:B---3--:R-:W-:Y:S02]  /*1b070*/  SHF.R.U32.HI R16, RZ, 0x6, R17.reuse ;  /* 0x00000006ff107819 */ /* 0x108fe40000011611 */
[----:B------:R-:W-:-:S04]  /*1b080*/  SHF.R.U32.HI R17, RZ, 0x6, R17 ;  /* 0x00000006ff117819 */ /* 0x000fc80000011611 */
[----:B------:R-:W-:-:S04]  /*1b090*/  SGXT.U32 R17, R17, 0x1 ;  /* 0x000000011111781a */ /* 0x000fc80000000000 */
[----:B------:R-:W-:Y:S01]  /*1b0a0*/  LOP3.LUT R17, R17, 0xc, RZ, 0xfc, !PT ;  /* 0x0000000c11117812 */ /* 0x000fe200078efcff */
[----:B-1----:R-:W-:-:S05]  /*1b0b0*/  IMAD.WIDE R8, R5, 0x4, R242 ;  /* 0x0000000405087825 */ /* 0x002fca00078e02f2 */
[----:B------:R1:W-:Y:S01]  /*1b0c0*/  LDGSTS.E [R252+0x66008], desc[UR44][R8.64], P0 ;  /* 0x6600800008fc7fae */ /* 0x0003e2000812186c */
[----:B------:R-:W-:Y:S02]  /*1b0d0*/  ISETP.GE.AND P0, PT, R17, UR5, PT ;  /* 0x0000000511007c0c */ /* 0x000fe4000bf06270 */
[----:B------:R-:W3:Y:S01]  /*1b0e0*/  S2R R17, SR_TID.X ;  /* 0x0000000000117919 */ /* 0x000ee20000002100 */
[----:B------:R-:W-:Y:S02]  /*1b0f0*/  SGXT.U32 R16, R16, 0x1 ;  /* 0x000000011010781a */ /* 0x000fe40000000000 */
[----:B------:R-:W-:Y:S02]  /*1b100*/  ISETP.NE.U32.AND P6, PT, R182, RZ, PT ;  /* 0x000000ffb600720c */ /* 0x000fe40003fc5070 */
[----:B------:R-:W-:Y:S02]  /*1b110*/  LOP3.LUT R16, R16, 0x26, RZ, 0xfc, !PT ;  /* 0x0000002610107812 */ /* 0x000fe400078efcff */
[----:B------:R-:W-:-:S02]  /*1b120*/  SEL R182, RZ, 0x4, P1 ;  /* 0x00000004ffb67807 */ /* 0x000fc40000800000 */
[----:B------:R-:W-:Y:S01]  /*1b130*/  ISETP.NE.U32.AND P3, PT, R183, RZ, PT ;  /* 0x000000ffb700720c */ /* 0x000fe20003f65070 */
[----:B------:R4:W-:Y:S01]  /*1b140*/  STL.64 [R1+0x5c8], R8 ;  /* 0x0005c80801007387 */ /* 0x0009e20000100a00 */
[----:B------:R-:W-:Y:S01]  /*1b150*/  ISETP.GE.AND P1, PT, R16, UR5, PT ;  /* 0x0000000510007c0c */ /* 0x000fe2000bf26270 */
[C---:B--2---:R-:W-:Y:S01]  /*1b160*/  IMAD.WIDE R10, R5.reuse, 0x4, R240 ;  /* 0x00000004050a7825 */ /* 0x044fe200078e02f0 */
[----:B-1----:R-:W1:Y:S03]  /*1b170*/  LDC R252, c[0x0][0x230] ;  /* 0x00008c00fffc7b82 */ /* 0x002e660000000800 */
[----:B----4-:R-:W-:-:S05]  /*1b180*/  IMAD.WIDE R8, R5, 0x4, R186 ;  /* 0x0000000405087825 */ /* 0x010fca00078e02ba */
[----:B------:R2:W-:Y:S04]  /*1b190*/  LDGSTS.E [R2+0x64000], desc[UR44][R8.64], P6 ;  /* 0x6400000008027fae */ /* 0x0005e8000b12186c */
[----:B------:R-:W-:Y:S01]  /*1b1a0*/  LDGSTS.E [R2+0x64008], desc[UR44][R188.64], P3 ;  /* 0x64008000bc027fae */ /* 0x000fe2000992186c */
[--C-:B---3--:R-:W-:Y:S02]  /*1b1b0*/  SHF.R.U32.HI R16, RZ, 0x6, R17.reuse ;  /* 0x00000006ff107819 */ /* 0x108fe40000011611 */
[----:B------:R-:W-:-:S04]  /*1b1c0*/  SHF.R.U32.HI R17, RZ, 0x6, R17 ;  /* 0x00000006ff117819 */ /* 0x000fc80000011611 */
[----:B------:R-:W-:-:S04]  /*1b1d0*/  SGXT.U32 R17, R17, 0x1 ;  /* 0x000000011111781a */ /* 0x000fc80000000000 */
[----:B------:R-:W-:-:S04]  /*1b1e0*/  LOP3.LUT R17, R17, 0x28, RZ, 0xfc, !PT ;  /* 0x0000002811117812 */ /* 0x000fc800078efcff */
[----:B------:R-:W-:Y:S02]  /*1b1f0*/  ISETP.GE.AND P3, PT, R17, UR5, PT ;  /* 0x0000000511007c0c */ /* 0x000fe4000bf66270 */
[----:B------:R-:W3:Y:S01]  /*1b200*/  S2R R17, SR_TID.X ;  /* 0x0000000000117919 */ /* 0x000ee20000002100 */
[----:B------:R-:W-:Y:S02]  /*1b210*/  SGXT.U32 R16, R16, 0x1 ;  /* 0x000000011010781a */ /* 0x000fe40000000000 */
[----:B------:R-:W-:Y:S02]  /*1b220*/  SEL R183, R182, RZ, P2 ;  /* 0x000000ffb6b77207 */ /* 0x000fe40001000000 */
[----:B------:R-:W-:Y:S02]  /*1b230*/  SEL R182, RZ, 0x4, P1 ;  /* 0x00000004ffb67807 */ /* 0x000fe40000800000 */
[----:B------:R-:W-:Y:S02]  /*1b240*/  LOP3.LUT R16, R16, 0xe, RZ, 0xfc, !PT ;  /* 0x0000000e10107812 */ /* 0x000fe400078efcff */
[----:B------:R-:W-:-:S02]  /*1b250*/  ISETP.NE.U32.AND P1, PT, R183, RZ, PT ;  /* 0x000000ffb700720c */ /* 0x000fc40003f25070 */
[----:B------:R-:W-:Y:S02]  /*1b260*/  SEL R183, R182, RZ, P2 ;  /* 0x000000ffb6b77207 */ /* 0x000fe40001000000 */
[----:B------:R-:W-:Y:S02]  /*1b270*/  SEL R182, RZ, 0x4, P4 ;  /* 0x00000004ffb67807 */ /* 0x000fe40002000000 */
[----:B------:R-:W-:Y:S02]  /*1b280*/  ISETP.GE.AND P4, PT, R16, UR5, PT ;  /* 0x0000000510007c0c */ /* 0x000fe4000bf86270 */
[----:B------:R-:W-:Y:S01]  /*1b290*/  ISETP.NE.U32.AND P6, PT, R183, RZ, PT ;  /* 0x000000ffb700720c */ /* 0x000fe20003fc5070 */
[----:B------:R2:W-:Y:S04]  /*1b2a0*/  STL.64 [R1+0x558], R8 ;  /* 0x0005580801007387 */ /* 0x0005e80000100a00 */
[----:B------:R-:W-:Y:S01]  /*1b2b0*/  LDGSTS.E [R2+0x66000], desc[UR44][R10.64], P1 ;  /* 0x660000000a027fae */ /* 0x000fe2000892186c */
[----:B---3--:R-:W-:-:S02]  /*1b2c0*/  SHF.R.U32.HI R16, RZ, 0x6, R17 ;  /* 0x00000006ff107819 */ /* 0x008fc40000011611 */
[----:B------:R-:W-:Y:S02]  /*1b2d0*/  SHF.R.U32.HI R17, RZ, 0x6, R17 ;  /* 0x00000006ff117819 */ /* 0x000fe40000011611 */
[----:B------:R-:W-:Y:S02]  /*1b2e0*/  SGXT.U32 R16, R16, 0x1 ;  /* 0x000000011010781a */ /* 0x000fe40000000000 */
[----:B------:R-:W-:Y:S02]  /*1b2f0*/  SGXT.U32 R17, R17, 0x1 ;  /* 0x000000011111781a */ /* 0x000fe40000000000 */
[----:B------:R-:W-:Y:S01]  /*1b300*/  LOP3.LUT R16, R16, 0x2a, RZ, 0xfc, !PT ;  /* 0x0000002a10107812 */ /* 0x000fe200078efcff */
[----:B--2---:R-:W-:Y:S01]  /*1b310*/  IMAD.WIDE R8, R5, 0x4, R238 ;  /* 0x0000000405087825 */ /* 0x004fe200078e02ee */
[----:B------:R-:W-:Y:S02]  /*1b320*/  LOP3.LUT R17, R17, 0x10, RZ, 0xfc, !PT ;  /* 0x0000001011117812 */ /* 0x000fe400078efcff */
[----:B------:R-:W-:-:S02]  /*1b330*/  ISETP.GE.AND P1, PT, R16, UR5, PT ;  /* 0x0000000510007c0c */ /* 0x000fc4000bf26270 */
[----:B------:R2:W-:Y:S02]  /*1b340*/  LDGSTS.E [R2+0x66008], desc[UR44][R8.64], P6 ;  /* 0x6600800008027fae */ /* 0x0005e4000b12186c */
[----:B--2---:R-:W-:Y:S02]  /*1b350*/  SEL R2, RZ, 0x4, P1 ;  /* 0x00000004ff027807 */ /* 0x004fe40000800000 */
[----:B------:R-:W-:Y:S02]  /*1b360*/  ISETP.GE.AND P1, PT, R17, UR5, PT ;  /* 0x0000000511007c0c */ /* 0x000fe4000bf26270 */
[----:B------:R-:W2:Y:S01]  /*1b370*/  S2R R17, SR_TID.X ;  /* 0x0000000000117919 */ /* 0x000ea20000002100 */
[----:B------:R-:W-:Y:S02]  /*1b380*/  SEL R182, R182, RZ, P2 ;  /* 0x000000ffb6b67207 */ /* 0x000fe40001000000 */
[----:B------:R-:W-:Y:S02]  /*1b390*/  SEL R183, RZ, 0x4, P5 ;  /* 0x00000004ffb77807 */ /* 0x000fe40002800000 */
[----:B------:R-:W-:Y:S01]  /*1b3a0*/  ISETP.NE.U32.AND P5, PT, R182, RZ, PT ;  /* 0x000000ffb600720c */ /* 0x000fe20003fa5070 */
[----:B------:R-:W-:Y:S01]  /*1b3b0*/  IMAD.WIDE R190, R5, 0x4, R190 ;  /* 0x0000000405be7825 */ /* 0x000fe200078e02be */
[----:B------:R-:W-:-:S04]  /*1b3c0*/  SEL R182, RZ, 0x4, P3 ;  /* 0x00000004ffb67807 */ /* 0x000fc80001800000 */
[----:B------:R-:W-:-:S07]  /*1b3d0*/  SEL R182, R182, RZ, P2 ;  /* 0x000000ffb6b67207 */ /* 0x000fce0001000000 */
[----:B------:R-:W-:Y:S01]  /*1b3e0*/  LDGSTS.E [R247+0x64000], desc[UR44][R190.64], P5 ;  /* 0x64000000bef77fae */ /* 0x000fe2000a92186c */
[----:B--2---:R-:W-:-:S04]  /*1b3f0*/  SHF.R.U32.HI R16, RZ, 0x6, R17 ;  /* 0x00000006ff107819 */ /* 0x004fc80000011611 */
[----:B------:R-:W-:-:S04]  /*1b400*/  SGXT.U32 R16, R16, 0x1 ;  /* 0x000000011010781a */ /* 0x000fc80000000000 */
[----:B------:R-:W-:-:S04]  /*1b410*/  LOP3.LUT R16, R16, 0x2c, RZ, 0xfc, !PT ;  /* 0x0000002c10107812 */ /* 0x000fc800078efcff */
[----:B------:R-:W-:Y:S02]  /*1b420*/  ISETP.GE.AND P5, PT, R16, UR5, PT ;  /* 0x0000000510007c0c */ /* 0x000fe4000bfa6270 */
[----:B------:R-:W-:Y:S02]  /*1b430*/  LOP3.LUT R16, R17, 0x3f, RZ, 0xc0, !PT ;  /* 0x0000003f11107812 */ /* 0x000fe400078ec0ff */
[----:B------:R-:W-:Y:S02]  /*1b440*/  SHF.R.U32.HI R17, RZ, 0x6, R17 ;  /* 0x00000006ff117819 */ /* 0x000fe40000011611 */
[----:B------:R-:W-:Y:S02]  /*1b450*/  ISETP.NE.U32.AND P6, PT, R182, RZ, PT ;  /* 0x000000ffb600720c */ /* 0x000fe40003fc5070 */
[----:B------:R-:W-:Y:S02]  /*1b460*/  SGXT.U32 R17, R17, 0x1 ;  /* 0x000000011111781a */ /* 0x000fe40000000000 */
[----:B------:R-:W-:-:S02]  /*1b470*/  SEL R182, R2, RZ, P2 ;  /* 0x000000ff02b67207 */ /* 0x000fc40001000000 */
[----:B------:R-:W-:Y:S02]  /*1b480*/  LOP3.LUT R17, R17, 0x2e, RZ, 0xfc, !PT ;  /* 0x0000002e11117812 */ /* 0x000fe400078efcff */
[----:B------:R-:W-:Y:S02]  /*1b490*/  SEL R2, RZ, 0x4, P0 ;  /* 0x00000004ff027807 */ /* 0x000fe40000000000 */
[----:B------:R-:W-:Y:S02]  /*1b4a0*/  ISETP.NE.U32.AND P0, PT, R182, RZ, PT ;  /* 0x000000ffb600720c */ /* 0x000fe40003f05070 */
[----:B------:R-:W-:Y:S02]  /*1b4b0*/  SEL R182, RZ, 0x4, P5 ;  /* 0x00000004ffb67807 */ /* 0x000fe40002800000 */
[----:B------:R-:W-:Y:S02]  /*1b4c0*/  ISETP.GE.AND P5, PT, R17, UR5, PT ;  /* 0x0000000511007c0c */ /* 0x000fe4000bfa6270 */
[----:B------:R-:W2:Y:S01]  /*1b4d0*/  S2R R17, SR_TID.X ;  /* 0x0000000000117919 */ /* 0x000ea20000002100 */
[----:B------:R-:W-:-:S04]  /*1b4e0*/  SEL R183, R183, RZ, P2 ;  /* 0x000000ffb7b77207 */ /* 0x000fc80001000000 */
[----:B------:R-:W-:Y:S01]  /*1b4f0*/  ISETP.NE.U32.AND P3, PT, R183, RZ, PT ;  /* 0x000000ffb700720c */ /* 0x000fe20003f65070 */
[----:B------:R3:W-:Y:S01]  /*1b500*/  STL.64 [R1+0x5b0], R10 ;  /* 0x0005b00a01007387 */ /* 0x0007e20000100a00 */
[----:B------:R-:W-:-:S04]  /*1b510*/  IMAD.WIDE R192, R5, 0x4, R192 ;  /* 0x0000000405c07825 */ /* 0x000fc800078e02c0 */
[----:B---3--:R-:W-:-:S07]  /*1b520*/  IMAD.WIDE R10, R5, 0x4, R236 ;  /* 0x00000004050a7825 */ /* 0x008fce00078e02ec */
[----:B------:R-:W-:Y:S04]  /*1b530*/  LDGSTS.E [R247+0x64008], desc[UR44][R192.64], P3 ;  /* 0x64008000c0f77fae */ /* 0x000fe8000992186c */
[----:B------:R3:W-:Y:S01]  /*1b540*/  LDGSTS.E [R247+0x66000], desc[UR44][R10.64], P6 ;  /* 0x660000000af77fae */ /* 0x0007e2000b12186c */
[----:B--2---:R-:W-:-:S04]  /*1b550*/  SHF.R.U32.HI R17, RZ, 0x6, R17 ;  /* 0x00000006ff117819 */ /* 0x004fc80000011611 */
[----:B------:R-:W-:-:S04]  /*1b560*/  SGXT.U32 R17, R17, 0x1 ;  /* 0x000000011111781a */ /* 0x000fc80000000000 */
[----:B------:R-:W-:-:S04]  /*1b570*/  LOP3.LUT R17, R17, 0x12, RZ, 0xfc, !PT ;  /* 0x0000001211117812 */ /* 0x000fc800078efcff */
[----:B------:R-:W-:Y:S02]  /*1b580*/  ISETP.GE.AND P6, PT, R17, UR5, PT ;  /* 0x0000000511007c0c */ /* 0x000fe4000bfc6270 */
[----:B------:R-:W2:Y:S01]  /*1b590*/  S2R R17, SR_TID.X ;  /* 0x0000000000117919 */ /* 0x000ea20000002100 */
[----:B------:R-:W-:Y:S02]  /*1b5a0*/  SEL R183, RZ, 0x4, P4 ;  /* 0x00000004ffb77807 */ /* 0x000fe40002000000 */
[----:B------:R-:W-:Y:S02]  /*1b5b0*/  SEL R2, R2, RZ, P2 ;  /* 0x000000ff02027207 */ /* 0x000fe40001000000 */
[----:B------:R-:W-:Y:S02]  /*1b5c0*/  SEL R183, R183, RZ, P2 ;  /* 0x000000ffb7b77207 */ /* 0x000fe40001000000 */
[----:B------:R-:W-:Y:S02]  /*1b5d0*/  ISETP.NE.U32.AND P4, PT, R2, RZ, PT ;  /* 0x000000ff0200720c */ /* 0x000fe40003f85070 */
[----:B------:R-:W-:-:S02]  /*1b5e0*/  ISETP.GE.AND P3, PT, R16, UR5, PT ;  /* 0x0000000510007c0c */ /* 0x000fc4000bf66270 */
[----:B------:R-:W-:Y:S02]  /*1b5f0*/  SEL R2, RZ, 0x4, P5 ;  /* 0x00000004ff027807 */ /* 0x000fe40002800000 */
[----:B------:R-:W-:Y:S01]  /*1b600*/  ISETP.NE.U32.AND P5, PT, R183, RZ, PT ;  /* 0x000000ffb700720c */ /* 0x000fe20003fa5070 */
[----:B------:R4:W-:Y:S01]  /*1b610*/  STL.64 [R1+0x5b8], R8 ;  /* 0x0005b80801007387 */ /* 0x0009e20000100a00 */
[----:B------:R-:W-:-:S04]  /*1b620*/  IMAD.WIDE R196, R5, 0x4, R196 ;  /* 0x0000000405c47825 */ /* 0x000fc800078e02c4 */
[----:B------:R-:W-:-:S04]  /*1b630*/  IMAD.WIDE R200, R5, 0x4, R200 ;  /* 0x0000000405c87825 */ /* 0x000fc800078e02c8 */
[----:B----4-:R-:W-:-:S05]  /*1b640*/  IMAD.WIDE R8, R5, 0x4, R194 ;  /* 0x0000000405087825 */ /* 0x010fca00078e02c2 */
[----:B------:R4:W-:Y:S01]  /*1b650*/  LDGSTS.E [R247+0x66008], desc[UR44][R8.64], P0 ;  /* 0x6600800008f77fae */ /* 0x0009e2000812186c */
[--C-:B--2---:R-:W-:Y:S02]  /*1b660*/  SHF.R.U32.HI R16, RZ, 0x6, R17.reuse ;  /* 0x00000006ff107819 */ /* 0x104fe40000011611 */
[----:B------:R-:W-:Y:S01]  /*1b670*/  SHF.R.U32.HI R17, RZ, 0x6, R17 ;  /* 0x00000006ff117819 */ /* 0x000fe20000011611 */
[----:B------:R-:W-:Y:S03]  /*1b680*/  LDGSTS.E [R248+0x64000], desc[UR44][R196.64], P4 ;  /* 0x64000000c4f87fae */ /* 0x000fe6000a12186c */
[----:B------:R-:W-:Y:S01]  /*1b690*/  SGXT.U32 R17, R17, 0x1 ;  /* 0x000000011111781a */ /* 0x000fe20000000000 */
[----:B------:R-:W-:Y:S03]  /*1b6a0*/  LDGSTS.E [R248+0x64008], desc[UR44][R200.64], P5 ;  /* 0x64008000c8f87fae */ /* 0x000fe6000a92186c */
[----:B------:R-:W-:-:S04]  /*1b6b0*/  LOP3.LUT R17, R17, 0x32, RZ, 0xfc, !PT ;  /* 0x0000003211117812 */ /* 0x000fc800078efcff */
[----:B------:R-:W-:Y:S02]  /*1b6c0*/  ISETP.GE.AND P5, PT, R17, UR5, PT ;  /* 0x0000000511007c0c */ /* 0x000fe4000bfa6270 */
[----:B------:R-:W2:Y:S01]  /*1b6d0*/  S2R R17, SR_TID.X ;  /* 0x0000000000117919 */ /* 0x000ea20000002100 */
[----:B------:R-:W-:Y:S02]  /*1b6e0*/  SEL R182, R182, RZ, P2 ;  /* 0x000000ffb6b67207 */ /* 0x000fe40001000000 */
[----:B------:R-:W-:Y:S02]  /*1b6f0*/  SGXT.U32 R16, R16, 0x1 ;  /* 0x000000011010781a */ /* 0x000fe40000000000 */
[----:B------:R-:W-:Y:S02]  /*1b700*/  ISETP.NE.U32.AND P0, PT, R182, RZ, PT ;  /* 0x000000ffb600720c */ /* 0x000fe40003f05070 */
[----:B------:R-:W-:Y:S02]  /*1b710*/  SEL R182, R2, RZ, P2 ;  /* 0x000000ff02b67207 */ /* 0x000fe40001000000 */
[----:B------:R-:W-:-:S02]  /*1b720*/  SEL R2, RZ, 0x4, P1 ;  /* 0x00000004ff027807 */ /* 0x000fc40000800000 */
[----:B------:R-:W-:Y:S02]  /*1b730*/  LOP3.LUT R16, R16, 0x30, RZ, 0xfc, !PT ;  /* 0x0000003010107812 */ /* 0x000fe400078efcff */
[----:B------:R-:W-:Y:S02]  /*1b740*/  ISETP.NE.U32.AND P1, PT, R182, RZ, PT ;  /* 0x000000ffb600720c */ /* 0x000fe40003f25070 */
[----:B------:R-:W-:Y:S02]  /*1b750*/  SEL R182, R2, RZ, P2 ;  /* 0x000000ff02b67207 */ /* 0x000fe40001000000 */
[----:B------:R-:W-:Y:S02]  /*1b760*/  SEL R2, RZ, 0x4, P6 ;  /* 0x00000004ff027807 */ /* 0x000fe40003000000 */
[----:B------:R-:W-:Y:S01]  /*1b770*/  ISETP.GE.AND P6, PT, R16, UR5, PT ;  /* 0x0000000510007c0c */ /* 0x000fe2000bfc6270 */
[----:B------:R3:W-:Y:S04]  /*1b780*/  STL.64 [R1+0x5a0], R10 ;  /* 0x0005a00a01007387 */ /* 0x0007e80000100a00 */
[----:B------:R4:W-:Y:S01]  /*1b790*/  STL.64 [R1+0x5a8], R8 ;  /* 0x0005a80801007387 */ /* 0x0009e20000100a00 */
[----:B--2---:R-:W-:Y:S01]  /*1b7a0*/  SHF.R.U32.HI R16, RZ, 0x6, R17 ;  /* 0x00000006ff107819 */ /* 0x004fe20000011611 */
[----:B---3--:R-:W-:-:S03]  /*1b7b0*/  IMAD.WIDE R10, R5, 0x4, R198 ;  /* 0x00000004050a7825 */ /* 0x008fc600078e02c6 */
[----:B------:R-:W-:Y:S01]  /*1b7c0*/  SGXT.U32 R16, R16, 0x1 ;  /* 0x000000011010781a */ /* 0x000fe20000000000 */
[----:B----4-:R-:W-:Y:S01]  /*1b7d0*/  IMAD.WIDE R8, R5, 0x4, R234 ;  /* 0x0000000405087825 */ /* 0x010fe200078e02ea */
[----:B------:R-:W-:Y:S02]  /*1b7e0*/  LDGSTS.E [R248+0x66000], desc[UR44][R10.64], P0 ;  /* 0x660000000af87fae */ /* 0x000fe4000812186c */
[----:B------:R-:W-:Y:S02]  /*1b7f0*/  LOP3.LUT R16, R16, 0x14, RZ, 0xfc, !PT ;  /* 0x0000001410107812 */ /* 0x000fe400078efcff */
[----:B------:R2:W-:Y:S02]  /*1b800*/  LDGSTS.E [R248+0x66008], desc[UR44][R8.64], P1 ;  /* 0x6600800008f87fae */ /* 0x0005e4000892186c */
[----:B------:R-:W-:Y:S02]  /*1b810*/  ISETP.GE.AND P1, PT, R16, UR5, PT ;  /* 0x0000000510007c0c */ /* 0x000fe4000bf26270 */
[----:B------:R-:W-:-:S02]  /*1b820*/  SHF.R.U32.HI R16, RZ, 0x6, R17 ;  /* 0x00000006ff107819 */ /* 0x000fc40000011611 */
[----:B------:R-:W-:Y:S02]  /*1b830*/  SEL R2, R2, RZ, P2 ;  /* 0x000000ff02027207 */ /* 0x000fe40001000000 */
[----:B------:R-:W-:Y:S02]  /*1b840*/  ISETP.NE.U32.AND P4, PT, R182, RZ, PT ;  /* 0x000000ffb600720c */ /* 0x000fe40003f85070 */
[----:B------:R-:W-:Y:S02]  /*1b850*/  SGXT.U32 R16, R16, 0x1 ;  /* 0x000000011010781a */ /* 0x000fe40000000000 */
[----:B------:R-:W-:Y:S02]  /*1b860*/  SHF.R.U32.HI R17, RZ, 0x6, R17 ;  /* 0x00000006ff117819 */ /* 0x000fe40000011611 */
[----:B------:R-:W-:Y:S02]  /*1b870*/  SEL R182, RZ, 0x4, P6 ;  /* 0x00000004ffb67807 */ /* 0x000fe40003000000 */
[----:B------:R-:W-:-:S02]  /*1b880*/  ISETP.NE.U32.AND P6, PT, R2, RZ, PT ;  /* 0x000000ff0200720c */ /* 0x000fc40003fc5070 */
[----:B------:R-:W-:Y:S02]  /*1b890*/  SEL R2, RZ, 0x4, P5 ;  /* 0x00000004ff027807 */ /* 0x000fe40002800000 */
[----:B------:R-:W-:Y:S02]  /*1b8a0*/  LOP3.LUT R16, R16, 0x16, RZ, 0xfc, !PT ;  /* 0x0000001610107812 */ /* 0x000fe400078efcff */
[----:B------:R-:W-:Y:S02]  /*1b8b0*/  SGXT.U32 R17, R17, 0x1 ;  /* 0x000000011111781a */ /* 0x000fe40000000000 */
[----:B------:R-:W-:Y:S02]  /*1b8c0*/  SEL R182, R182, RZ, P2 ;  /* 0x000000ffb6b67207 */ /* 0x000fe40001000000 */
[----:B------:R-:W-:Y:S02]  /*1b8d0*/  SEL R2, R2, RZ, P2 ;  /* 0x000000ff02027207 */ /* 0x000fe40001000000 */
[----:B------:R-:W-:-:S02]  /*1b8e0*/  ISETP.GE.AND P5, PT, R16, UR5, PT ;  /* 0x0000000510007c0c */ /* 0x000fc4000bfa6270 */
[----:B------:R-:W-:Y:S02]  /*1b8f0*/  LOP3.LUT R17, R17, 0x34, RZ, 0xfc, !PT ;  /* 0x0000003411117812 */ /* 0x000fe400078efcff */
[----:B------:R-:W-:Y:S02]  /*1b900*/  ISETP.NE.U32.AND P0, PT, R182, RZ, PT ;  /* 0x000000ffb600720c */ /* 0x000fe40003f05070 */
[----:B------:R-:W-:Y:S02]  /*1b910*/  SEL R182, RZ, 0x4, P1 ;  /* 0x00000004ffb67807 */ /* 0x000fe40000800000 */
[----:B------:R-:W-:Y:S02]  /*1b920*/  ISETP.NE.U32.AND P1, PT, R2, RZ, PT ;  /* 0x000000ff0200720c */ /* 0x000fe40003f25070 */
[----:B------:R-:W-:Y:S02]  /*1b930*/  SEL R2, RZ, 0x4, P5 ;  /* 0x00000004ff027807 */ /* 0x000fe40002800000 */
[----:B------:R-:W-:-:S02]  /*1b940*/  ISETP.GE.AND P5, PT, R17, UR5, PT ;  /* 0x0000000511007c0c */ /* 0x000fc4000bfa6270 */
[----:B------:R-:W3:Y:S01]  /*1b950*/  S2R R17, SR_TID.X ;  /* 0x0000000000117919 */ /* 0x000ee20000002100 */
[C---:B------:R-:W-:Y:S01]  /*1b960*/  IMAD.WIDE R204, R5.reuse, 0x4, R204 ;  /* 0x0000000405cc7825 */ /* 0x040fe200078e02cc */
[----:B------:R-:W-:Y:S03]  /*1b970*/  STL.64 [R1+0x590], R10 ;  /* 0x0005900a01007387 */ /* 0x000fe60000100a00 */
[C---:B------:R-:W-:Y:S01]  /*1b980*/  IMAD.WIDE R202, R5.reuse, 0x4, R202 ;  /* 0x0000000405ca7825 */ /* 0x040fe200078e02ca */
[----:B------:R2:W-:Y:S04]  /*1b990*/  STL.64 [R1+0x598], R8 ;  /* 0x0005980801007387 */ /* 0x0005e80000100a00 */
[----:B------:R-:W-:Y:S04]  /*1b9a0*/  LDGSTS.E [R249+0x64000], desc[UR44][R204.64], P4 ;  /* 0x64000000ccf97fae */ /* 0x000fe8000a12186c */
[----:B------:R-:W-:Y:S01]  /*1b9b0*/  LDGSTS.E [R249+0x64008], desc[UR44][R202.64], P6 ;  /* 0x64008000caf97fae */ /* 0x000fe2000b12186c */
[----:B--2---:R-:W-:-:S05]  /*1b9c0*/  IMAD.WIDE R8, R5, 0x4, R206 ;  /* 0x0000000405087825 */ /* 0x004fca00078e02ce */
[----:B------:R2:W-:Y:S01]  /*1b9d0*/  LDGSTS.E [R249+0x66000], desc[UR44][R8.64], P0 ;  /* 0x6600000008f97fae */ /* 0x0005e2000812186c */
        /* <DEDUP_REMOVED lines=8> */
[----:B------:R-:W-:Y:S02]  /*1ba60*/  LOP3.LUT R16, R16, 0x36, RZ, 0xfc, !PT ;  /* 0x0000003610107812 */ /* 0x000fe400078efcff */
[----:B------:R-:W-:Y:S02]  /*1ba70*/  ISETP.NE.U32.AND P4, PT, R182, RZ, PT ;  /* 0x000000ffb600720c */ /* 0x000fe40003f85070 */
[----:B------:R-:W-:-:S02]  /*1ba80*/  ISETP.GE.AND P6, PT, R16, UR5, PT ;  /* 0x0000000510007c0c */ /* 0x000fc4000bfc6270 */
[----:B------:R-:W-:Y:S01]  /*1ba90*/  SEL R182, R2, RZ, P2 ;  /* 0x000000ff02b67207 */ /* 0x000fe20001000000 */
[----:B------:R2:W-:Y:S01]  /*1baa0*/  STL.64 [R1+0x580], R8 ;  /* 0x0005800801007387 */ /* 0x0005e20000100a00 */
[----:B------:R-:W-:Y:S02]  /*1bab0*/  SEL R2, RZ, 0x4, P5 ;  /* 0x00000004ff027807 */ /* 0x000fe40002800000 */
[----:B------:R-:W-:Y:S02]  /*1bac0*/  ISETP.NE.U32.AND P5, PT, R182, RZ, PT ;  /* 0x000000ffb600720c */ /* 0x000fe40003fa5070 */
[----:B------:R-:W-:Y:S02]  /*1bad0*/  SEL R182, RZ, 0x4, P6 ;  /* 0x00000004ffb67807 */ /* 0x000fe40003000000 */
[----:B------:R-:W-:Y:S01]  /*1bae0*/  SEL R2, R2, RZ, P2 ;  /* 0x000000ff02027207 */ /* 0x000fe20001000000 */
[----:B--2---:R-:W-:Y:S01]  /*1baf0*/  IMAD.WIDE R8, R5, 0x4, R210 ;  /* 0x0000000405087825 */ /* 0x004fe200078e02d2 */
[----:B---3--:R-:W-:-:S04]  /*1bb00*/  SHF.R.U32.HI R16, RZ, 0x6, R17 ;  /* 0x00000006ff107819 */ /* 0x008fc80000011611 */
[----:B------:R2:W-:Y:S01]  /*1bb10*/  LDGSTS.E [R249+0x66008], desc[UR44][R8.64], P1 ;  /* 0x6600800008f97fae */ /* 0x0005e2000892186c */
[----:B------:R-:W-:Y:S02]  /*1bb20*/  SHF.R.U32.HI R17, RZ, 0x6, R17 ;  /* 0x00000006ff117819 */ /* 0x000fe40000011611 */
[----:B------:R-:W-:Y:S02]  /*1bb30*/  SGXT.U32 R16, R16, 0x1 ;  /* 0x000000011010781a */ /* 0x000fe40000000000 */
[----:B------:R-:W-:Y:S02]  /*1bb40*/  SGXT.U32 R17, R17, 0x1 ;  /* 0x000000011111781a */ /* 0x000fe40000000000 */
[----:B------:R-:W-:Y:S02]  /*1bb50*/  LOP3.LUT R16, R16, 0x1a, RZ, 0xfc, !PT ;  /* 0x0000001a10107812 */ /* 0x000fe400078efcff */
        /* <DEDUP_REMOVED lines=9> */
[----:B------:R-:W-:-:S04]  /*1bbf0*/  IMAD.WIDE R186, R5, 0x4, R208 ;  /* 0x0000000405ba7825 */ /* 0x000fc800078e02d0 */
[C---:B------:R-:W-:Y:S01]  /*1bc00*/  IMAD.WIDE R214, R5.reuse, 0x4, R214 ;  /* 0x0000000405d67825 */ /* 0x040fe200078e02d6 */
[----:B------:R-:W-:Y:S04]  /*1bc10*/  LDGSTS.E [R250+0x64000], desc[UR44][R186.64], P4 ;  /* 0x64000000bafa7fae */ /* 0x000fe8000a12186c */
[----:B------:R-:W-:Y:S01]  /*1bc20*/  LDGSTS.E [R250+0x64008], desc[UR44][R214.64], P5 ;  /* 0x64008000d6fa7fae */ /* 0x000fe2000a92186c */
[----:B------:R-:W-:-:S03]  /*1bc30*/  IMAD.WIDE R194, R5, 0x4, R212 ;  /* 0x0000000405c27825 */ /* 0x000fc600078e02d4 */
[----:B------:R2:W-:Y:S04]  /*1bc40*/  STL.64 [R1+0x588], R8 ;  /* 0x0005880801007387 */ /* 0x0005e80000100a00 */
[----:B------:R-:W-:Y:S01]  /*1bc50*/  LDGSTS.E [R250+0x66000], desc[UR44][R194.64], P6 ;  /* 0x66000000c2fa7fae */ /* 0x000fe2000b12186c */
[----:B---3--:R-:W-:-:S04]  /*1bc60*/  SHF.R.U32.HI R16, RZ, 0x6, R17 ;  /* 0x00000006ff107819 */ /* 0x008fc80000011611 */
[----:B------:R-:W-:-:S04]  /*1bc70*/  SGXT.U32 R16, R16, 0x1 ;  /* 0x000000011010781a */ /* 0x000fc80000000000 */
[----:B------:R-:W-:-:S04]  /*1bc80*/  LOP3.LUT R16, R16, 0x3a, RZ, 0xfc, !PT ;  /* 0x0000003a10107812 */ /* 0x000fc800078efcff */
[----:B------:R-:W-:Y:S02]  /*1bc90*/  ISETP.GE.AND P5, PT, R16, UR5, PT ;  /* 0x0000000510007c0c */ /* 0x000fe4000bfa6270 */
[----:B------:R-:W-:Y:S01]  /*1bca0*/  SHF.R.U32.HI R16, RZ, 0x6, R17 ;  /* 0x00000006ff107819 */ /* 0x000fe20000011611 */
[----:B--2---:R-:W-:-:S03]  /*1bcb0*/  IMAD.WIDE R8, R5, 0x4, R216 ;  /* 0x0000000405087825 */ /* 0x004fc600078e02d8 */
[----:B------:R-:W-:Y:S02]  /*1bcc0*/  SGXT.U32 R16, R16, 0x1 ;  /* 0x000000011010781a */ /* 0x000fe40000000000 */
[----:B------:R2:W-:Y:S02]  /*1bcd0*/  LDGSTS.E [R250+0x66008], desc[UR44][R8.64], P0 ;  /* 0x6600800008fa7fae */ /* 0x0005e4000812186c */
[----:B------:R-:W-:-:S04]  /*1bce0*/  LOP3.LUT R16, R16, 0x1c, RZ, 0xfc, !PT ;  /* 0x0000001c10107812 */ /* 0x000fc800078efcff */
[----:B------:R-:W-:Y:S02]  /*1bcf0*/  ISETP.GE.AND P0, PT, R16, UR5, PT ;  /* 0x0000000510007c0c */ /* 0x000fe4000bf06270 */
[--C-:B------:R-:W-:Y:S02]  /*1bd00*/  SHF.R.U32.HI R16, RZ, 0x6, R17.reuse ;  /* 0x00000006ff107819 */ /* 0x100fe40000011611 */
[----:B------:R-:W-:-:S04]  /*1bd10*/  SHF.R.U32.HI R17, RZ, 0x6, R17 ;  /* 0x00000006ff117819 */ /* 0x000fc80000011611 */
[----:B------:R-:W-:-:S04]  /*1bd20*/  SGXT.U32 R17, R17, 0x1 ;  /* 0x000000011111781a */ /* 0x000fc80000000000 */
[----:B------:R-:W-:Y:S02]  /*1bd30*/  LOP3.LUT R17, R17, 0x3c, RZ, 0xfc, !PT ;  /* 0x0000003c11117812 */ /* 0x000fe400078efcff */
[----:B------:R-:W-:Y:S02]  /*1bd40*/  SEL R183, RZ, 0x4, P0 ;  /* 0x00000004ffb77807 */ /* 0x000fe40000000000 */
[----:B------:R-:W-:Y:S02]  /*1bd50*/  ISETP.GE.AND P0, PT, R17, UR5, PT ;  /* 0x0000000511007c0c */ /* 0x000fe4000bf06270 */
[----:B------:R-:W3:Y:S01]  /*1bd60*/  S2R R17, SR_TID.X ;  /* 0x0000000000117919 */ /* 0x000ee20000002100 */
[----:B------:R-:W-:Y:S02]  /*1bd70*/  SEL R2, R2, RZ, P2 ;  /* 0x000000ff02027207 */ /* 0x000fe40001000000 */
[----:B------:R-:W-:Y:S02]  /*1bd80*/  SEL R182, R182, RZ, P2 ;  /* 0x000000ffb6b67207 */ /* 0x000fe40001000000 */
[----:B------:R-:W-:-:S02]  /*1bd90*/  ISETP.NE.U32.AND P4, PT, R2, RZ, PT ;  /* 0x000000ff0200720c */ /* 0x000fc40003f85070 */
[----:B------:R-:W-:Y:S02]  /*1bda0*/  SEL R2, RZ, 0x4, P1 ;  /* 0x00000004ff027807 */ /* 0x000fe40000800000 */
[----:B------:R-:W-:Y:S02]  /*1bdb0*/  SGXT.U32 R16, R16, 0x1 ;  /* 0x000000011010781a */ /* 0x000fe40000000000 */
[----:B------:R-:W-:Y:S02]  /*1bdc0*/  ISETP.NE.U32.AND P1, PT, R182, RZ, PT ;  /* 0x000000ffb600720c */ /* 0x000fe40003f25070 */
[----:B------:R-:W-:Y:S02]  /*1bdd0*/  SEL R182, R2, RZ, P2 ;  /* 0x000000ff02b67207 */ /* 0x000fe40001000000 */
[----:B------:R-:W-:Y:S02]  /*1bde0*/  LOP3.LUT R16, R16, 0x1e, RZ, 0xfc, !PT ;  /* 0x0000001e10107812 */ /* 0x000fe400078efcff */
[----:B------:R-:W-:-:S02]  /*1bdf0*/  SEL R2, RZ, 0x4, P5 ;  /* 0x00000004ff027807 */ /* 0x000fc40002800000 */
[----:B------:R-:W-:Y:S02]  /*1be00*/  ISETP.GE.AND P6, PT, R16, UR5, PT ;  /* 0x0000000510007c0c */ /* 0x000fe4000bfc6270 */
[----:B------:R-:W-:Y:S01]  /*1be10*/  SEL R2, R2, RZ, P2 ;  /* 0x000000ff02027207 */ /* 0x000fe20001000000 */
[----:B------:R2:W-:Y:S01]  /*1be20*/  STL.64 [R1+0x578], R8 ;  /* 0x0005780801007387 */ /* 0x0005e20000100a00 */
[----:B------:R-:W-:Y:S02]  /*1be30*/  ISETP.NE.U32.AND P5, PT, R182, RZ, PT ;  /* 0x000000ffb600720c */ /* 0x000fe40003fa5070 */
[----:B------:R-:W-:Y:S01]  /*1be40*/  SEL R182, RZ, 0x4, P6 ;  /* 0x00000004ffb67807 */ /* 0x000fe20003000000 */
[----:B------:R-:W4:Y:S01]  /*1be50*/  LDL.LU.64 R120, [R1+0x550] ;  /* 0x0005500001787983 */ /* 0x000f220000300a00 */
[----:B---3--:R-:W-:-:S03]  /*1be60*/  SHF.R.U32.HI R17, RZ, 0x6, R17 ;  /* 0x00000006ff117819 */ /* 0x008fc60000011611 */
[----:B------:R-:W3:Y:S01]  /*1be70*/  LDL.LU.64 R72, [R1+0x530] ;  /* 0x0005300001487983 */ /* 0x000ee20000300a00 */
[----:B------:R-:W-:Y:S01]  /*1be80*/  SGXT.U32 R17, R17, 0x1 ;  /* 0x000000011111781a */ /* 0x000fe20000000000 */
[----:B------:R-:W-:Y:S01]  /*1be90*/  IMAD.WIDE R184, R5, 0x4, R220 ;  /* 0x0000000405b87825 */ /* 0x000fe200078e02dc */
[----:B------:R-:W-:Y:S01]  /*1bea0*/  ISETP.NE.U32.AND P6, PT, R2, RZ, PT ;  /* 0x000000ff0200720c */ /* 0x000fe20003fc5070 */
[----:B------:R-:W4:Y:S01]  /*1beb0*/  LDL.LU.64 R112, [R1+0x510] ;  /* 0x0005100001707983 */ /* 0x000f220000300a00 */
[----:B------:R-:W-:Y:S02]  /*1bec0*/  LOP3.LUT R17, R17, 0x3e, RZ, 0xfc, !PT ;  /* 0x0000003e11117812 */ /* 0x000fe400078efcff */
[----:B------:R-:W-:Y:S01]  /*1bed0*/  SEL R2, RZ, 0x4, P0 ;  /* 0x00000004ff027807 */ /* 0x000fe20000000000 */
[----:B------:R-:W4:Y:S01]  /*1bee0*/  LDL.LU.64 R64, [R1+0x4f0] ;  /* 0x0004f00001407983 */ /* 0x000f220000300a00 */
[----:B------:R-:W-:Y:S02]  /*1bef0*/  SEL R183, R183, RZ, P2 ;  /* 0x000000ffb7b77207 */ /* 0x000fe40001000000 */
[----:B------:R-:W-:Y:S01]  /*1bf00*/  ISETP.GE.AND P0, PT, R17, UR5, PT ;  /* 0x0000000511007c0c */ /* 0x000fe2000bf06270 */
[----:B------:R-:W4:Y:S01]  /*1bf10*/  LDL.LU.64 R56, [R1+0x4d0] ;  /* 0x0004d00001387983 */ /* 0x000f220000300a00 */
[----:B------:R-:W-:Y:S01]  /*1bf20*/  SEL R2, R2, RZ, P2 ;  /* 0x000000ff02027207 */ /* 0x000fe20001000000 */
[----:B--2---:R-:W-:Y:S01]  /*1bf30*/  IMAD.WIDE R8, R5, 0x4, R232 ;  /* 0x0000000405087825 */ /* 0x004fe200078e02e8 */
[----:B------:R-:W-:Y:S01]  /*1bf40*/  SEL R206, RZ, 0x4, P3 ;  /* 0x00000004ffce7807 */ /* 0x000fe20001800000 */
[----:B------:R-:W-:Y:S01]  /*1bf50*/  LDGSTS.E [R251+0x64000], desc[UR44][R184.64], P4 ;  /* 0x64000000b8fb7fae */ /* 0x000fe2000a12186c */
[----:B------:R-:W-:-:S02]  /*1bf60*/  SEL R182, R182, RZ, P2 ;  /* 0x000000ffb6b67207 */ /* 0x000fc40001000000 */
[----:B------:R-:W-:Y:S01]  /*1bf70*/  ISETP.NE.U32.AND P4, PT, R183, RZ, PT ;  /* 0x000000ffb700720c */ /* 0x000fe20003f85070 */
[----:B------:R-:W2:Y:S01]  /*1bf80*/  LDL.LU.64 R48, [R1+0x4b0] ;  /* 0x0004b00001307983 */ /* 0x000ea20000300a00 */
[----:B------:R-:W-:Y:S02]  /*1bf90*/  SEL R183, RZ, 0x4, P0 ;  /* 0x00000004ffb77807 */ /* 0x000fe40000000000 */
[----:B------:R-:W-:Y:S01]  /*1bfa0*/  ISETP.NE.U32.AND P3, PT, R2, RZ, PT ;  /* 0x000000ff0200720c */ /* 0x000fe20003f65070 */
[----:B------:R-:W2:Y:S01]  /*1bfb0*/  LDL.LU.64 R40, [R1+0x490] ;  /* 0x0004900001287983 */ /* 0x000ea20000300a00 */
[----:B------:R-:W-:Y:S02]  /*1bfc0*/  SEL R2, R206, RZ, P2 ;  /* 0x000000ffce027207 */ /* 0x000fe40001000000 */
[----:B------:R-:W-:Y:S01]  /*1bfd0*/  ISETP.NE.U32.AND P0, PT, R182, RZ, PT ;  /* 0x000000ffb600720c */ /* 0x000fe20003f05070 */
[----:B------:R1:W-:Y:S01]  /*1bfe0*/  STL.64 [R1+0x570], R8 ;  /* 0x0005700801007387 */ /* 0x0003e20000100a00 */
[----:B------:R-:W-:-:S02]  /*1bff0*/  SEL R182, R183, RZ, P2 ;  /* 0x000000ffb7b67207 */ /* 0x000fc40001000000 */
[----:B------:R-:W-:Y:S01]  /*1c000*/  ISETP.NE.U32.AND P2, PT, R2, RZ, PT ;  /* 0x000000ff0200720c */ /* 0x000fe20003f45070 */
[----:B------:R-:W2:Y:S01]  /*1c010*/  LDL.LU.64 R32, [R1+0x470] ;  /* 0x0004700001207983 */ /* 0x000ea20000300a00 */
[----:B------:R-:W-:-:S03]  /*1c020*/  IMAD.SHL.U32 R2, R6, 0x40, RZ ;  /* 0x0000004006027824 */ /* 0x000fc600078e00ff */
[----:B------:R-:W2:Y:S04]  /*1c030*/  LDL.LU.64 R24, [R1+0x450] ;  /* 0x0004500001187983 */ /* 0x000ea80000300a00 */
[----:B------:R-:W5:Y:S04]  /*1c040*/  LDL.LU R6, [R1+0x1088] ;  /* 0x0010880001067983 */ /* 0x000f680000300800 */
[----:B------:R-:W2:Y:S04]  /*1c050*/  LDL.LU.64 R104, [R1+0x430] ;  /* 0x0004300001687983 */ /* 0x000ea80000300a00 */
[----:B------:R-:W2:Y:S04]  /*1c060*/  LDL.LU.64 R16, [R1+0x410] ;  /* 0x0004100001107983 */ /* 0x000ea80000300a00 */
[----:B------:R-:W2:Y:S04]  /*1c070*/  LDL.LU.64 R96, [R1+0x3f0] ;  /* 0x0003f00001607983 */ /* 0x000ea80000300a00 */
[----:B------:R-:W2:Y:S04]  /*1c080*/  LDL.LU.64 R88, [R1+0x3d0] ;  /* 0x0003d00001587983 */ /* 0x000ea80000300a00 */
[----:B------:R-:W-:Y:S04]  /*1c090*/  STL [R1], RZ ;  /* 0x000000ff01007387 */ /* 0x000fe80000100800 */
[----:B------:R-:W-:Y:S04]  /*1c0a0*/  STL [R1+0x4], RZ ;  /* 0x000004ff01007387 */ /* 0x000fe80000100800 */
[----:B------:R-:W2:Y:S01]  /*1c0b0*/  LDL.LU.64 R80, [R1+0x3b0] ;  /* 0x0003b00001507983 */ /* 0x000ea20000300a00 */
[----:B------:R-:W-:-:S05]  /*1c0c0*/  IMAD.WIDE R222, R5, 0x4, R222 ;  /* 0x0000000405de7825 */ /* 0x000fca00078e02de */
[----:B------:R-:W-:Y:S01]  /*1c0d0*/  LDGSTS.E [R251+0x64008], desc[UR44][R222.64], P1 ;  /* 0x64008000defb7fae */ /* 0x000fe2000892186c */
[----:B------:R-:W-:Y:S01]  /*1c0e0*/  ISETP.NE.U32.AND P1, PT, R182, RZ, PT ;  /* 0x000000ffb600720c */ /* 0x000fe20003f25070 */
[----:B------:R-:W-:-:S04]  /*1c0f0*/  IMAD.WIDE R198, R5, 0x4, R218 ;  /* 0x0000000405c67825 */ /* 0x000fc800078e02da */
[C---:B------:R-:W-:Y:S01]  /*1c100*/  IMAD.WIDE R230, R5.reuse, 0x4, R230 ;  /* 0x0000000405e67825 */ /* 0x040fe200078e02e6 */
[----:B------:R-:W-:Y:S03]  /*1c110*/  LDGSTS.E [R251+0x66000], desc[UR44][R198.64], P5 ;  /* 0x66000000c6fb7fae */ /* 0x000fe6000a92186c */
[C---:B------:R-:W-:Y:S01]  /*1c120*/  IMAD.WIDE R182, R5.reuse, 0x4, R224 ;  /* 0x0000000405b67825 */ /* 0x040fe200078e02e0 */
[----:B------:R-:W-:Y:S03]  /*1c130*/  LDGSTS.E [R251+0x66008], desc[UR44][R8.64], P6 ;  /* 0x6600800008fb7fae */ /* 0x000fe6000b12186c */
[C---:B------:R-:W-:Y:S01]  /*1c140*/  IMAD.WIDE R212, R5.reuse, 0x4, R226 ;  /* 0x0000000405d47825 */ /* 0x040fe200078e02e2 */
[----:B------:R-:W-:Y:S03]  /*1c150*/  LDGSTS.E [R246+0x64000], desc[UR44][R230.64], P4 ;  /* 0x64000000e6f67fae */ /* 0x000fe6000a12186c */
[----:B------:R-:W-:Y:S01]  /*1c160*/  IMAD.WIDE R238, R5, 0x4, R228 ;  /* 0x0000000405ee7825 */ /* 0x000fe200078e02e4 */
[----:B------:R-:W-:Y:S04]  /*1c170*/  LDGSTS.E [R246+0x64008], desc[UR44][R182.64], P0 ;  /* 0x64008000b6f67fae */ /* 0x000fe8000812186c */
[----:B------:R-:W-:Y:S04]  /*1c180*/  LDGSTS.E [R246+0x66000], desc[UR44][R212.64], P3 ;  /* 0x66000000d4f67fae */ /* 0x000fe8000992186c */
[----:B------:R3:W-:Y:S04]  /*1c190*/  LDGSTS.E [R246+0x66008], desc[UR44][R238.64], P1 ;  /* 0x66008000eef67fae */ /* 0x0007e8000892186c */
[----:B------:R-:W0:Y:S01]  /*1c1a0*/  LDGDEPBAR ;  /* 0x00000000000079af */ /* 0x000e220000000000 */
[----:B---3--:R-:W-:-:S03]  /*1c1b0*/  IMAD.WIDE R246, R2, 0x4, R72 ;  /* 0x0000000402f67825 */ /* 0x008fc600078e0248 */
[----:B------:R-:W3:Y:S01]  /*1c1c0*/  LDL.LU.64 R72, [R1+0x390] ;  /* 0x0003900001487983 */ /* 0x000ee20000300a00 */
[----:B----4-:R-:W-:-:S04]  /*1c1d0*/  IMAD.WIDE R170, R2, 0x4, R112 ;  /* 0x0000000402aa7825 */ /* 0x010fc800078e0270 */
[C---:B------:R-:W-:Y:S02]  /*1c1e0*/  IMAD.WIDE R162, R2.reuse, 0x4, R64 ;  /* 0x0000000402a27825 */ /* 0x040fe400078e0240 */
[----:B------:R-:W4:Y:S02]  /*1c1f0*/  LDL.LU.64 R64, [R1+0x370] ;  /* 0x0003700001407983 */ /* 0x000f240000300a00 */
[C---:B------:R-:W-:Y:S02]  /*1c200*/  IMAD.WIDE R154, R2.reuse, 0x4, R56 ;  /* 0x00000004029a7825 */ /* 0x040fe400078e0238 */
[----:B------:R-:W4:Y:S02]  /*1c210*/  LDL.LU.64 R56, [R1+0x350] ;  /* 0x0003500001387983 */ /* 0x000f240000300a00 */
[C---:B--2---:R-:W-:Y:S02]  /*1c220*/  IMAD.WIDE R144, R2.reuse, 0x4, R48 ;  /* 0x0000000402907825 */ /* 0x044fe400078e0230 */
[----:B------:R-:W2:Y:S02]  /*1c230*/  LDL.LU.64 R48, [R1+0x330] ;  /* 0x0003300001307983 */ /* 0x000ea40000300a00 */
[----:B------:R-:W-:-:S02]  /*1c240*/  IMAD.WIDE R136, R2, 0x4, R40 ;  /* 0x0000000402887825 */ /* 0x000fc400078e0228 */
[----:B------:R2:W-:Y:S02]  /*1c250*/  STL.64 [R1+0x510], R170 ;  /* 0x000510aa01007387 */ /* 0x0005e40000100a00 */
[C---:B------:R-:W-:Y:S02]  /*1c260*/  IMAD.WIDE R206, R2.reuse, 0x4, R120 ;  /* 0x0000000402ce7825 */ /* 0x040fe400078e0278 */
[----:B------:R-:W2:Y:S02]  /*1c270*/  LDL.LU.64 R40, [R1+0x310] ;  /* 0x0003100001287983 */ /* 0x000ea40000300a00 */
[C---:B------:R-:W-:Y:S02]  /*1c280*/  IMAD.WIDE R128, R2.reuse, 0x4, R32 ;  /* 0x0000000402807825 */ /* 0x040fe400078e0220 */
[----:B------:R2:W-:Y:S02]  /*1c290*/  STL.64 [R1+0x4f0], R162 ;  /* 0x0004f0a201007387 */ /* 0x0005e40000100a00 */
[----:B------:R-:W-:-:S02]  /*1c2a0*/  IMAD.WIDE R120, R2, 0x4, R24 ;  /* 0x0000000402787825 */ /* 0x000fc400078e0218 */
[----:B------:R-:W2:Y:S04]  /*1c2b0*/  LDL.LU.64 R32, [R1+0x2f0] ;  /* 0x0002f00001207983 */ /* 0x000ea80000300a00 */
[----:B------:R2:W-:Y:S01]  /*1c2c0*/  STL.64 [R1+0x4d0], R154 ;  /* 0x0004d09a01007387 */ /* 0x0005e20000100a00 */
[----:B------:R-:W-:-:S03]  /*1c2d0*/  IMAD.WIDE R112, R2, 0x4, R104 ;  /* 0x0000000402707825 */ /* 0x000fc600078e0268 */
[----:B------:R-:W2:Y:S01]  /*1c2e0*/  LDL.LU.64 R24, [R1+0x2d0] ;  /* 0x0002d00001187983 */ /* 0x000ea20000300a00 */
[----:B------:R-:W-:-:S03]  /*1c2f0*/  IMAD.WIDE R104, R2, 0x4, R16 ;  /* 0x0000000402687825 */ /* 0x000fc600078e0210 */
[----:B------:R2:W-:Y:S04]  /*1c300*/  STL.64 [R1+0x4b0], R144 ;  /* 0x0004b09001007387 */ /* 0x0005e80000100a00 */
[----:B------:R2:W-:Y:S01]  /*1c310*/  STL.64 [R1+0x490], R136 ;  /* 0x0004908801007387 */ /* 0x0005e20000100a00 */
[----:B------:R-:W-:-:S03]  /*1c320*/  IMAD.WIDE R96, R2, 0x4, R96 ;  /* 0x0000000402607825 */ /* 0x000fc600078e0260 */
[----:B------:R-:W2:Y:S01]  /*1c330*/  LDL.LU.64 R16, [R1+0x2b0] ;  /* 0x0002b00001107983 */ /* 0x000ea20000300a00 */
[----:B------:R-:W-:-:S03]  /*1c340*/  IMAD.WIDE R88, R2, 0x4, R88 ;  /* 0x0000000402587825 */ /* 0x000fc600078e0258 */
[----:B------:R2:W-:Y:S04]  /*1c350*/  STL.64 [R1+0x530], R128 ;  /* 0x0005308001007387 */ /* 0x0005e80000100a00 */
[----:B------:R-:W2:Y:S04]  /*1c360*/  LDL.LU.64 R42, [R1+0x290] ;  /* 0x00029000012a7983 */ /* 0x000ea80000300a00 */
[----:B------:R2:W-:Y:S01]  /*1c370*/  STL.64 [R1+0x550], R120 ;  /* 0x0005507801007387 */ /* 0x0005e20000100a00 */
[----:B------:R-:W-:-:S03]  /*1c380*/  IMAD.WIDE R80, R2, 0x4, R80 ;  /* 0x0000000402507825 */ /* 0x000fc600078e0250 */
[----:B------:R2:W-:Y:S04]  /*1c390*/  STL.64 [R1+0x5f8], R112 ;  /* 0x0005f87001007387 */ /* 0x0005e80000100a00 */
[----:B------:R-:W2:Y:S04]  /*1c3a0*/  LDL.LU.64 R34, [R1+0x270] ;  /* 0x0002700001227983 */ /* 0x000ea80000300a00 */
[----:B------:R2:W-:Y:S04]  /*1c3b0*/  STL.64 [R1+0x608], R104 ;  /* 0x0006086801007387 */ /* 0x0005e80000100a00 */
[----:B------:R-:W2:Y:S04]  /*1c3c0*/  LDL.LU.64 R26, [R1+0x250] ;  /* 0x00025000011a7983 */ /* 0x000ea80000300a00 */
[----:B------:R2:W-:Y:S04]  /*1c3d0*/  STL.64 [R1+0x610], R96 ;  /* 0x0006106001007387 */ /* 0x0005e80000100a00 */
[----:B------:R2:W-:Y:S04]  /*1c3e0*/  STL.64 [R1+0x620], R88 ;  /* 0x0006205801007387 */ /* 0x0005e80000100a00 */
[----:B------:R-:W2:Y:S04]  /*1c3f0*/  LDL.LU.64 R18, [R1+0x230] ;  /* 0x0002300001127983 */ /* 0x000ea80000300a00 */
[----:B------:R2:W-:Y:S04]  /*1c400*/  STL.64 [R1+0x628], R80 ;  /* 0x0006285001007387 */ /* 0x0005e80000100a00 */
[----:B-1----:R-:W2:Y:S01]  /*1c410*/  LDL.LU.64 R8, [R1+0x210] ;  /* 0x0002100001087983 */ /* 0x002ea20000300a00 */
[----:B------:R-:W-:-:S03]  /*1c420*/  IMAD.WIDE R14, R2, 0x4, R14 ;  /* 0x00000004020e7825 */ /* 0x000fc600078e020e */
[----:B------:R-:W-:Y:S01]  /*1c430*/  LDGSTS.E [R0+0x20000], desc[UR44][R206.64], P2 ;  /* 0x20000000ce007fae */ /* 0x000fe2000912186c */
[----:B------:R-:W-:-:S03]  /*1c440*/  IMAD.WIDE R22, R2, 0x4, R22 ;  /* 0x0000000402167825 */ /* 0x000fc600078e0216 */
[----:B------:R-:W-:Y:S01]  /*1c450*/  LDGSTS.E [R0+0x20400], desc[UR44][R246.64], P2 ;  /* 0x20400000f6007fae */ /* 0x000fe2000912186c */
[----:B------:R-:W-:-:S03]  /*1c460*/  IMAD.WIDE R30, R2, 0x4, R30 ;  /* 0x00000004021e7825 */ /* 0x000fc600078e021e */
[----:B------:R-:W-:Y:S01]  /*1c470*/  LDGSTS.E [R0+0x20800], desc[UR44][R170.64], P2 ;  /* 0x20800000aa007fae */ /* 0x000fe2000912186c */
[----:B------:R-:W-:-:S03]  /*1c480*/  IMAD.WIDE R38, R2, 0x4, R38 ;  /* 0x0000000402267825 */ /* 0x000fc600078e0226 */
[----:B------:R-:W-:Y:S01]  /*1c490*/  LDGSTS.E [R0+0x20c00], desc[UR44][R162.64], P2 ;  /* 0x20c00000a2007fae */ /* 0x000fe2000912186c */
[----:B------:R-:W-:-:S03]  /*1c4a0*/  IMAD.WIDE R46, R2, 0x4, R46 ;  /* 0x00000004022e7825 */ /* 0x000fc600078e022e */
        /* <DEDUP_REMOVED lines=9> */
[----:B------:R-:W-:Y:S01]  /*1c540*/  LDGSTS.E [R0+0x23400], desc[UR44][R80.64], P2 ;  /* 0x2340000050007fae */ /* 0x000fe2000912186c */
[----:B---3--:R-:W-:-:S05]  /*1c550*/  IMAD.WIDE R72, R2, 0x4, R72 ;  /* 0x0000000402487825 */ /* 0x008fca00078e0248 */
[----:B------:R1:W-:Y:S04]  /*1c560*/  STL.64 [R1+0x640], R72 ;  /* 0x0006404801007387 */ /* 0x0003e80000100a00 */
[----:B------:R-:W-:Y:S01]  /*1c570*/  LDGSTS.E [R0+0x23800], desc[UR44][R72.64], P2 ;  /* 0x2380000048007fae */ /* 0x000fe2000912186c */
[----:B----4-:R-:W-:-:S04]  /*1c580*/  IMAD.WIDE R64, R2, 0x4, R64 ;  /* 0x0000000402407825 */ /* 0x010fc800078e0240 */
[C---:B------:R-:W-:Y:S01]  /*1c590*/  IMAD.WIDE R56, R2.reuse, 0x4, R56 ;  /* 0x0000000402387825 */ /* 0x040fe200078e0238 */
[----:B------:R3:W-:Y:S04]  /*1c5a0*/  STL.64 [R1+0x650], R64 ;  /* 0x0006504001007387 */ /* 0x0007e80000100a00 */
[----:B------:R-:W4:Y:S01]  /*1c5b0*/  LDL.LU.64 R130, [R1+0x1f0] ;  /* 0x0001f00001827983 */ /* 0x000f220000300a00 */
[----:B--2---:R-:W-:-:S03]  /*1c5c0*/  IMAD.WIDE R48, R2, 0x4, R48 ;  /* 0x0000000402307825 */ /* 0x004fc600078e0230 */
[----:B------:R-:W2:Y:S04]  /*1c5d0*/  LDL.LU.64 R122, [R1+0x1d0] ;  /* 0x0001d000017a7983 */ /* 0x000ea80000300a00 */
[----:B------:R3:W-:Y:S01]  /*1c5e0*/  STL.64 [R1+0x668], R56 ;  /* 0x0006683801007387 */ /* 0x0007e20000100a00 */
[----:B------:R-:W-:-:S03]  /*1c5f0*/  IMAD.WIDE R40, R2, 0x4, R40 ;  /* 0x0000000402287825 */ /* 0x000fc600078e0228 */
[----:B------:R-:W3:Y:S04]  /*1c600*/  LDL.LU.64 R114, [R1+0x1b0] ;  /* 0x0001b00001727983 */ /* 0x000ee80000300a00 */
[----:B------:R-:W3:Y:S01]  /*1c610*/  LDL.LU.64 R106, [R1+0x190] ;  /* 0x00019000016a7983 */ /* 0x000ee20000300a00 */
[----:B------:R-:W-:-:S03]  /*1c620*/  IMAD.WIDE R32, R2, 0x4, R32 ;  /* 0x0000000402207825 */ /* 0x000fc600078e0220 */
[----:B------:R1:W-:Y:S04]  /*1c630*/  STL.64 [R1+0x680], R48 ;  /* 0x0006803001007387 */ /* 0x0003e80000100a00 */
        /* <DEDUP_REMOVED lines=8> */
[----:B------:R-:W3:Y:S01]  /*1c6c0*/  LDL.LU.64 R66, [R1+0xf0] ;  /* 0x0000f00001427983 */ /* 0x000ee20000300a00 */
[----:B------:R-:W-:-:S03]  /*1c6d0*/  IMAD.WIDE R250, R2, 0x4, R42 ;  /* 0x0000000402fa7825 */ /* 0x000fc600078e022a */
[----:B------:R-:W3:Y:S04]  /*1c6e0*/  LDL.LU.64 R58, [R1+0xd0] ;  /* 0x0000d000013a7983 */ /* 0x000ee80000300a00 */
[----:B------:R1:W-:Y:S04]  /*1c6f0*/  STL.64 [R1+0x6d0], R24 ;  /* 0x0006d01801007387 */ /* 0x0003e80000100a00 */
[----:B------:R-:W3:Y:S01]  /*1c700*/  LDL.LU.64 R50, [R1+0xb0] ;  /* 0x0000b00001327983 */ /* 0x000ee20000300a00 */
[----:B------:R-:W-:-:S03]  /*1c710*/  IMAD.WIDE R248, R2, 0x4, R34 ;  /* 0x0000000402f87825 */ /* 0x000fc600078e0222 */
[----:B------:R-:W3:Y:S01]  /*1c720*/  LDL.LU.64 R42, [R1+0x90] ;  /* 0x00009000012a7983 */ /* 0x000ee20000300a00 */
[----:B------:R-:W-:-:S03]  /*1c730*/  IMAD.WIDE R244, R2, 0x4, R26 ;  /* 0x0000000402f47825 */ /* 0x000fc600078e021a */
[----:B------:R1:W-:Y:S04]  /*1c740*/  STL.64 [R1+0x6f0], R16 ;  /* 0x0006f01001007387 */ /* 0x0003e80000100a00 */
[----:B------:R-:W3:Y:S04]  /*1c750*/  LDL.LU.64 R34, [R1+0x70] ;  /* 0x0000700001227983 */ /* 0x000ee80000300a00 */
[----:B------:R-:W3:Y:S01]  /*1c760*/  LDL.LU.64 R26, [R1+0x50] ;  /* 0x00005000011a7983 */ /* 0x000ee20000300a00 */
[----:B------:R-:W-:-:S03]  /*1c770*/  IMAD.WIDE R242, R2, 0x4, R18 ;  /* 0x0000000402f27825 */ /* 0x000fc600078e0212 */
[----:B------:R-:W-:Y:S04]  /*1c780*/  STL.64 [R1+0x710], R250 ;  /* 0x000710fa01007387 */ /* 0x000fe80000100a00 */
[----:B------:R-:W3:Y:S01]  /*1c790*/  LDL.LU.64 R18, [R1+0x30] ;  /* 0x0000300001127983 */ /* 0x000ee20000300a00 */
[----:B------:R-:W-:-:S03]  /*1c7a0*/  IMAD.WIDE R240, R2, 0x4, R8 ;  /* 0x0000000402f07825 */ /* 0x000fc600078e0208 */
[----:B------:R-:W-:Y:S04]  /*1c7b0*/  LDGSTS.E [R0+0x23c00], desc[UR44][R64.64], P2 ;  /* 0x23c0000040007fae */ /* 0x000fe8000912186c */
[----:B------:R-:W3:Y:S04]  /*1c7c0*/  LDL.LU.64 R8, [R1+0x10] ;  /* 0x0000100001087983 */ /* 0x000ee80000300a00 */
[----:B------:R-:W-:Y:S04]  /*1c7d0*/  STL.64 [R1+0x730], R248 ;  /* 0x000730f801007387 */ /* 0x000fe80000100a00 */
[----:B------:R-:W-:Y:S04]  /*1c7e0*/  STL.64 [R1+0x750], R244 ;  /* 0x000750f401007387 */ /* 0x000fe80000100a00 */
[----:B------:R-:W-:Y:S04]  /*1c7f0*/  STL.64 [R1+0x770], R242 ;  /* 0x000770f201007387 */ /* 0x000fe80000100a00 */
[----:B------:R-:W-:Y:S01]  /*1c800*/  STL.64 [R1+0x790], R240 ;  /* 0x000790f001007387 */ /* 0x000fe20000100a00 */
        /* <DEDUP_REMOVED lines=15> */
[----:B------:R-:W-:Y:S01]  /*1c900*/  LDGSTS.E [R0+0x26800], desc[UR44][R240.64], P2 ;  /* 0x26800000f0007fae */ /* 0x000fe2000912186c */
[----:B----4-:R-:W-:-:S04]  /*1c910*/  IMAD.WIDE R236, R2, 0x4, R130 ;  /* 0x0000000402ec7825 */ /* 0x010fc800078e0282 */
[C---:B--2---:R-:W-:Y:S01]  /*1c920*/  IMAD.WIDE R234, R2.reuse, 0x4, R122 ;  /* 0x0000000402ea7825 */ /* 0x044fe200078e027a */
[----:B------:R-:W-:Y:S03]  /*1c930*/  STL.64 [R1+0x7b0], R236 ;  /* 0x0007b0ec01007387 */ /* 0x000fe60000100a00 */
[C---:B---3--:R-:W-:Y:S01]  /*1c940*/  IMAD.WIDE R232, R2.reuse, 0x4, R114 ;  /* 0x0000000402e87825 */ /* 0x048fe200078e0272 */
[----:B------:R-:W-:Y:S03]  /*1c950*/  STL.64 [R1+0x7d0], R234 ;  /* 0x0007d0ea01007387 */ /* 0x000fe60000100a00 */
[C---:B------:R-:W-:Y:S01]  /*1c960*/  IMAD.WIDE R228, R2.reuse, 0x4, R106 ;  /* 0x0000000402e47825 */ /* 0x040fe200078e026a */
        /* <DEDUP_REMOVED lines=16> */
[----:B------:R-:W-:Y:S04]  /*1ca70*/  STL.64 [R1+0x8f0], R208 ;  /* 0x0008f0d001007387 */ /* 0x000fe80000100a00 */
[----:B------:R-:W-:Y:S01]  /*1ca80*/  LDGSTS.E [R0+0x26c00], desc[UR44][R236.64], P2 ;  /* 0x26c00000ec007fae */ /* 0x000fe2000912186c */
[----:B------:R-:W-:-:S03]  /*1ca90*/  IMAD.WIDE R122, R2, 0x4, R34 ;  /* 0x00000004027a7825 */ /* 0x000fc600078e0222 */
[----:B------:R-:W-:Y:S01]  /*1caa0*/  STL.64 [R1+0x910], R130 ;  /* 0x0009108201007387 */ /* 0x000fe20000100a00 */
        /* <DEDUP_REMOVED lines=19> */
[----:B------:R2:W-:Y:S01]  /*1cbe0*/  STL.64 [R1+0xa00], R50 ;  /* 0x000a003201007387 */ /* 0x0005e20000100a00 */
[----:B------:R-:W-:-:S03]  /*1cbf0*/  IMAD.WIDE R82, R2, 0x4, R110 ;  /* 0x0000000402527825 */ /* 0x000fc600078e026e */
[----:B------:R3:W-:Y:S01]  /*1cc00*/  STL.64 [R1+0xa10], R42 ;  /* 0x000a102a01007387 */ /* 0x0007e20000100a00 */
[----:B------:R-:W-:-:S03]  /*1cc10*/  IMAD.WIDE R74, R2, 0x4, R118 ;  /* 0x00000004024a7825 */ /* 0x000fc600078e0276 */
[----:B------:R4:W-:Y:S01]  /*1cc20*/  STL.64 [R1+0xa20], R34 ;  /* 0x000a202201007387 */ /* 0x0009e20000100a00 */
[----:B------:R-:W-:-:S03]  /*1cc30*/  IMAD.WIDE R66, R2, 0x4, R126 ;  /* 0x0000000402427825 */ /* 0x000fc600078e027e */
[----:B------:R4:W-:Y:S01]  /*1cc40*/  STL.64 [R1+0xa30], R26 ;  /* 0x000a301a01007387 */ /* 0x0009e20000100a00 */
[----:B------:R-:W-:-:S03]  /*1cc50*/  IMAD.WIDE R58, R2, 0x4, R134 ;  /* 0x00000004023a7825 */ /* 0x000fc600078e0286 */
[----:B------:R4:W-:Y:S04]  /*1cc60*/  STL.64 [R1+0xa40], R18 ;  /* 0x000a401201007387 */ /* 0x0009e80000100a00 */
[----:B------:R-:W-:Y:S04]  /*1cc70*/  STL.64 [R1+0xa50], R90 ;  /* 0x000a505a01007387 */ /* 0x000fe80000100a00 */
[----:B------:R4:W-:Y:S04]  /*1cc80*/  STL.64 [R1+0xa60], R8 ;  /* 0x000a600801007387 */ /* 0x0009e80000100a00 */
        /* <DEDUP_REMOVED lines=27> */
[----:B------:R4:W-:Y:S04]  /*1ce40*/  LDGSTS.E [R0+0x31400], desc[UR44][R208.64], P2 ;  /* 0x31400000d0007fae */ /* 0x0009e8000912186c */
[----:B------:R-:W4:Y:S04]  /*1ce50*/  LDL.LU.64 R96, [R1+0x1038] ;  /* 0x0010380001607983 */ /* 0x000f280000300a00 */
[----:B------:R4:W-:Y:S04]  /*1ce60*/  LDGSTS.E [R0+0x31800], desc[UR44][R130.64], P2 ;  /* 0x3180000082007fae */ /* 0x0009e8000912186c */
[----:B------:R-:W4:Y:S04]  /*1ce70*/  LDL.LU.64 R88, [R1+0x1030] ;  /* 0x0010300001587983 */ /* 0x000f280000300a00 */
[----:B------:R4:W-:Y:S04]  /*1ce80*/  LDGSTS.E [R0+0x31c00], desc[UR44][R122.64], P2 ;  /* 0x31c000007a007fae */ /* 0x0009e8000912186c */
[----:B------:R-:W4:Y:S04]  /*1ce90*/  LDL.LU.64 R80, [R1+0x1028] ;  /* 0x0010280001507983 */ /* 0x000f280000300a00 */
[----:B------:R4:W-:Y:S04]  /*1cea0*/  LDGSTS.E [R0+0x32000], desc[UR44][R114.64], P2 ;  /* 0x3200000072007fae */ /* 0x0009e8000912186c */
[----:B-1----:R-:W4:Y:S04]  /*1ceb0*/  LDL.LU.64 R72, [R1+0x1020] ;  /* 0x0010200001487983 */ /* 0x002f280000300a00 */
[----:B------:R1:W-:Y:S04]  /*1cec0*/  LDGSTS.E [R0+0x32400], desc[UR44][R106.64], P2 ;  /* 0x324000006a007fae */ /* 0x0003e8000912186c */
[----:B------:R-:W4:Y:S04]  /*1ced0*/  LDL.LU.64 R64, [R1+0x1018] ;  /* 0x0010180001407983 */ /* 0x000f280000300a00 */
[----:B------:R1:W-:Y:S04]  /*1cee0*/  LDGSTS.E [R0+0x32800], desc[UR44][R98.64], P2 ;  /* 0x3280000062007fae */ /* 0x0003e8000912186c */
        /* <DEDUP_REMOVED lines=12> */
[----:B------:R-:W-:Y:S04]  /*1cfb0*/  LDGSTS.E [R0+0x34400], desc[UR44][R42.64], P2 ;  /* 0x344000002a007fae */ /* 0x000fe8000912186c */
[----:B------:R-:W-:Y:S04]  /*1cfc0*/  LDGSTS.E [R0+0x34800], desc[UR44][R34.64], P2 ;  /* 0x3480000022007fae */ /* 0x000fe8000912186c */
[----:B--2---:R-:W2:Y:S04]  /*1cfd0*/  LDL.LU.64 R50, [R1+0x548] ;  /* 0x0005480001327983 */ /* 0x004ea80000300a00 */
[----:B------:R-:W2:Y:S04]  /*1cfe0*/  LDL.LU.64 R130, [R1+0x528] ;  /* 0x0005280001827983 */ /* 0x000ea80000300a00 */
[----:B---3--:R-:W3:Y:S04]  /*1cff0*/  LDL.LU.64 R42, [R1+0x508] ;  /* 0x00050800012a7983 */ /* 0x008ee80000300a00 */
[----:B------:R-:W3:Y:S04]  /*1d000*/  LDL.LU.64 R122, [R1+0x4e8] ;  /* 0x0004e800017a7983 */ /* 0x000ee80000300a00 */
[----:B----4-:R-:W4:Y:S04]  /*1d010*/  LDL.LU.64 R34, [R1+0x4c8] ;  /* 0x0004c80001227983 */ /* 0x010f280000300a00 */
[----:B------:R-:W-:Y:S04]  /*1d020*/  LDGSTS.E [R0+0x34c00], desc[UR44][R26.64], P2 ;  /* 0x34c000001a007fae */ /* 0x000fe8000912186c */
[----:B------:R-:W-:Y:S04]  /*1d030*/  LDGSTS.E [R0+0x35000], desc[UR44][R18.64], P2 ;  /* 0x3500000012007fae */ /* 0x000fe8000912186c */
[----:B------:R1:W-:Y:S04]  /*1d040*/  LDGSTS.E [R0+0x35400], desc[UR44][R90.64], P2 ;  /* 0x354000005a007fae */ /* 0x0003e8000912186c */
[----:B------:R-:W4:Y:S04]  /*1d050*/  LDL.LU.64 R26, [R1+0x4a8] ;  /* 0x0004a800011a7983 */ /* 0x000f280000300a00 */
[----:B------:R-:W4:Y:S04]  /*1d060*/  LDL.LU.64 R114, [R1+0x488] ;  /* 0x0004880001727983 */ /* 0x000f280000300a00 */
[----:B------:R-:W4:Y:S04]  /*1d070*/  LDL.LU.64 R106, [R1+0x468] ;  /* 0x00046800016a7983 */ /* 0x000f280000300a00 */
[----:B------:R-:W4:Y:S04]  /*1d080*/  LDL.LU.64 R18, [R1+0x448] ;  /* 0x0004480001127983 */ /* 0x000f280000300a00 */
[----:B------:R-:W1:Y:S04]  /*1d090*/  LDL.LU.64 R98, [R1+0x428] ;  /* 0x0004280001627983 */ /* 0x000e680000300a00 */
[----:B------:R-:W-:Y:S04]  /*1d0a0*/  LDGSTS.E [R0+0x35800], desc[UR44][R8.64], P2 ;  /* 0x3580000008007fae */ /* 0x000fe8000912186c */
[----:B------:R1:W-:Y:S04]  /*1d0b0*/  LDGSTS.E [R0+0x35c00], desc[UR44][R82.64], P2 ;  /* 0x35c0000052007fae */ /* 0x0003e8000912186c */
[----:B------:R1:W-:Y:S04]  /*1d0c0*/  LDGSTS.E [R0+0x36000], desc[UR44][R74.64], P2 ;  /* 0x360000004a007fae */ /* 0x0003e8000912186c */
[----:B------:R-:W4:Y:S04]  /*1d0d0*/  LDL.LU.64 R8, [R1+0x408] ;  /* 0x0004080001087983 */ /* 0x000f280000300a00 */
[----:B------:R-:W4:Y:S04]  /*1d0e0*/  LDL.LU.64 R90, [R1+0x3e8] ;  /* 0x0003e800015a7983 */ /* 0x000f280000300a00 */
[----:B------:R-:W4:Y:S04]  /*1d0f0*/  LDL.LU.64 R82, [R1+0x3c8] ;  /* 0x0003c80001527983 */ /* 0x000f280000300a00 */
[----:B------:R-:W4:Y:S04]  /*1d100*/  LDL.LU.64 R74, [R1+0x3a8] ;  /* 0x0003a800014a7983 */ /* 0x000f280000300a00 */
[----:B------:R1:W-:Y:S04]  /*1d110*/  LDGSTS.E [R0+0x36400], desc[UR44][R66.64], P2 ;  /* 0x3640000042007fae */ /* 0x0003e8000912186c */
[----:B------:R1:W-:Y:S04]  /*1d120*/  LDGSTS.E [R0+0x36800], desc[UR44][R58.64], P2 ;  /* 0x368000003a007fae */ /* 0x0003e8000912186c */
[----:B------:R1:W-:Y:S04]  /*1d130*/  LDGSTS.E [R0+0x36c00], desc[UR44][R36.64], P2 ;  /* 0x36c0000024007fae */ /* 0x0003e8000912186c */
[----:B------:R-:W4:Y:S04]  /*1d140*/  LDL.LU.64 R66, [R1+0x388] ;  /* 0x0003880001427983 */ /* 0x000f280000300a00 */
[----:B------:R-:W4:Y:S04]  /*1d150*/  LDL.LU.64 R58, [R1+0x368] ;  /* 0x00036800013a7983 */ /* 0x000f280000300a00 */
[----:B------:R1:W-:Y:S04]  /*1d160*/  LDGSTS.E [R0+0x37000], desc[UR44][R28.64], P2 ;  /* 0x370000001c007fae */ /* 0x0003e8000912186c */
[----:B------:R1:W-:Y:S04]  /*1d170*/  LDGSTS.E [R0+0x37400], desc[UR44][R20.64], P2 ;  /* 0x3740000014007fae */ /* 0x0003e8000912186c */
[----:B------:R1:W-:Y:S04]  /*1d180*/  LDGSTS.E [R0+0x37800], desc[UR44][R12.64], P2 ;  /* 0x378000000c007fae */ /* 0x0003e8000912186c */
[----:B------:R1:W-:Y:S01]  /*1d190*/  LDGSTS.E [R0+0x37c00], desc[UR44][R10.64], P2 ;  /* 0x37c000000a007fae */ /* 0x0003e2000912186c */
[----:B--2---:R-:W-:-:S03]  /*1d1a0*/  IMAD.WIDE R208, R2, 0x4, R50 ;  /* 0x0000000402d07825 */ /* 0x004fc600078e0232 */
[----:B------:R-:W2:Y:S01]  /*1d1b0*/  LDL.LU.64 R50, [R1+0x348] ;  /* 0x0003480001327983 */ /* 0x000ea20000300a00 */
[----:B------:R-:W-:-:S03]  /*1d1c0*/  IMAD.WIDE R216, R2, 0x4, R130 ;  /* 0x0000000402d87825 */ /* 0x000fc600078e0282 */
[----:B------:R-:W-:Y:S01]  /*1d1d0*/  LDGSTS.E [R3+0x20100], desc[UR44][R208.64], P2 ;  /* 0x20100000d0037fae */ /* 0x000fe2000912186c */
[----:B---3--:R-:W-:-:S03]  /*1d1e0*/  IMAD.WIDE R224, R2, 0x4, R42 ;  /* 0x0000000402e07825 */ /* 0x008fc600078e022a */
[----:B------:R-:W3:Y:S01]  /*1d1f0*/  LDL.LU.64 R42, [R1+0x328] ;  /* 0x00032800012a7983 */ /* 0x000ee20000300a00 */
[----:B------:R-:W-:-:S03]  /*1d200*/  IMAD.WIDE R232, R2, 0x4, R122 ;  /* 0x0000000402e87825 */ /* 0x000fc600078e027a */
[----:B------:R-:W-:Y:S01]  /*1d210*/  LDGSTS.E [R3+0x20500], desc[UR44][R216.64], P2 ;  /* 0x20500000d8037fae */ /* 0x000fe2000912186c */
[----:B----4-:R-:W-:-:S03]  /*1d220*/  IMAD.WIDE R240, R2, 0x4, R34 ;  /* 0x0000000402f07825 */ /* 0x010fc600078e0222 */
[----:B------:R-:W4:Y:S01]  /*1d230*/  LDL.LU.64 R34, [R1+0x308] ;  /* 0x0003080001227983 */ /* 0x000f220000300a00 */
[----:B------:R-:W-:-:S03]  /*1d240*/  IMAD.WIDE R16, R2, 0x4, R16 ;  /* 0x0000000402107825 */ /* 0x000fc600078e0210 */
[----:B------:R-:W-:Y:S01]  /*1d250*/  LDGSTS.E [R3+0x20900], desc[UR44][R224.64], P2 ;  /* 0x20900000e0037fae */ /* 0x000fe2000912186c */
[----:B------:R-:W-:-:S03]  /*1d260*/  IMAD.WIDE R24, R2, 0x4, R24 ;  /* 0x0000000402187825 */ /* 0x000fc600078e0218 */
[----:B------:R-:W-:Y:S01]  /*1d270*/  LDGSTS.E [R3+0x20d00], desc[UR44][R232.64], P2 ;  /* 0x20d00000e8037fae */ /* 0x000fe2000912186c */
[----:B------:R-:W-:-:S03]  /*1d280*/  IMAD.WIDE R32, R2, 0x4, R32 ;  /* 0x0000000402207825 */ /* 0x000fc600078e0220 */
[----:B------:R-:W-:Y:S01]  /*1d290*/  LDGSTS.E [R3+0x21100], desc[UR44][R240.64], P2 ;  /* 0x21100000f0037fae */ /* 0x000fe2000912186c */
[----:B------:R-:W-:-:S03]  /*1d2a0*/  IMAD.WIDE R248, R2, 0x4, R26 ;  /* 0x0000000402f87825 */ /* 0x000fc600078e021a */
[----:B------:R-:W4:Y:S01]  /*1d2b0*/  LDL.LU.64 R26, [R1+0x2e8] ;  /* 0x0002e800011a7983 */ /* 0x000f220000300a00 */
[----:B------:R-:W-:-:S03]  /*1d2c0*/  IMAD.WIDE R130, R2, 0x4, R114 ;  /* 0x0000000402827825 */ /* 0x000fc600078e0272 */
[----:B------:R-:W-:Y:S01]  /*1d2d0*/  LDGSTS.E [R3+0x21500], desc[UR44][R248.64], P2 ;  /* 0x21500000f8037fae */ /* 0x000fe2000912186c */
[----:B------:R-:W-:-:S03]  /*1d2e0*/  IMAD.WIDE R122, R2, 0x4, R106 ;  /* 0x00000004027a7825 */ /* 0x000fc600078e026a */
[----:B------:R-:W-:Y:S01]  /*1d2f0*/  LDGSTS.E [R3+0x21900], desc[UR44][R130.64], P2 ;  /* 0x2190000082037fae */ /* 0x000fe2000912186c */
[----:B------:R-:W-:-:S03]  /*1d300*/  IMAD.WIDE R114, R2, 0x4, R18 ;  /* 0x0000000402727825 */ /* 0x000fc600078e0212 */
[----:B------:R-:W4:Y:S01]  /*1d310*/  LDL.LU.64 R18, [R1+0x2c8] ;  /* 0x0002c80001127983 */ /* 0x000f220000300a00 */
[----:B-1----:R-:W-:-:S03]  /*1d320*/  IMAD.WIDE R106, R2, 0x4, R98 ;  /* 0x00000004026a7825 */ /* 0x002fc600078e0262 */
[----:B------:R1:W-:Y:S01]  /*1d330*/  STL.64 [R1+0x350], R130 ;  /* 0x0003508201007387 */ /* 0x0003e20000100a00 */
        /* <DEDUP_REMOVED lines=9> */
[----:B------:R1:W-:Y:S01]  /*1d3d0*/  STL.64 [R1+0x370], R122 ;  /* 0x0003707a01007387 */ /* 0x0003e20000100a00 */
[----:B------:R-:W-:-:S03]  /*1d3e0*/  IMAD.WIDE R82, R2, 0x4, R82 ;  /* 0x0000000402527825 */ /* 0x000fc600078e0252 */
[----:B------:R-:W4:Y:S04]  /*1d3f0*/  LDL.LU.64 R36, [R1+0x288] ;  /* 0x0002880001247983 */ /* 0x000f280000300a00 */
[----:B------:R1:W-:Y:S01]  /*1d400*/  STL.64 [R1+0x390], R114 ;  /* 0x0003907201007387 */ /* 0x0003e20000100a00 */
[----:B------:R-:W-:-:S03]  /*1d410*/  IMAD.WIDE R74, R2, 0x4, R74 ;  /* 0x00000004024a7825 */ /* 0x000fc600078e024a */
[----:B------:R1:W-:Y:S04]  /*1d420*/  STL.64 [R1+0x3b0], R106 ;  /* 0x0003b06a01007387 */ /* 0x0003e80000100a00 */
[----:B------:R-:W4:Y:S04]  /*1d430*/  LDL.LU.64 R28, [R1+0x268] ;  /* 0x00026800011c7983 */ /* 0x000f280000300a00 */
[----:B------:R1:W-:Y:S04]  /*1d440*/  STL.64 [R1+0x3d0], R98 ;  /* 0x0003d06201007387 */ /* 0x0003e80000100a00 */
[----:B------:R-:W4:Y:S04]  /*1d450*/  LDL.LU.64 R20, [R1+0x248] ;  /* 0x0002480001147983 */ /* 0x000f280000300a00 */
[----:B------:R1:W-:Y:S04]  /*1d460*/  STL.64 [R1+0x3e8], R90 ;  /* 0x0003e85a01007387 */ /* 0x0003e80000100a00 */
[----:B------:R1:W-:Y:S04]  /*1d470*/  STL.64 [R1+0x3c8], R82 ;  /* 0x0003c85201007387 */ /* 0x0003e80000100a00 */
[----:B------:R-:W4:Y:S04]  /*1d480*/  LDL.LU.64 R12, [R1+0x228] ;  /* 0x00022800010c7983 */ /* 0x000f280000300a00 */
[----:B------:R1:W-:Y:S04]  /*1d490*/  STL.64 [R1+0x3a8], R74 ;  /* 0x0003a84a01007387 */ /* 0x0003e80000100a00 */
[----:B------:R-:W4:Y:S01]  /*1d4a0*/  LDL.LU.64 R10, [R1+0x208] ;  /* 0x00020800010a7983 */ /* 0x000f220000300a00 */
[----:B------:R-:W-:-:S03]  /*1d4b0*/  IMAD.WIDE R66, R2, 0x4, R66 ;  /* 0x0000000402427825 */ /* 0x000fc600078e0242 */
[----:B------:R-:W-:Y:S01]  /*1d4c0*/  LDGSTS.E [R3+0x22900], desc[UR44][R98.64], P2 ;  /* 0x2290000062037fae */ /* 0x000fe2000912186c */
[----:B------:R-:W-:-:S03]  /*1d4d0*/  IMAD.WIDE R58, R2, 0x4, R58 ;  /* 0x00000004023a7825 */ /* 0x000fc600078e023a */
[----:B------:R1:W-:Y:S04]  /*1d4e0*/  STL.64 [R1+0x388], R66 ;  /* 0x0003884201007387 */ /* 0x0003e80000100a00 */
[----:B------:R1:W-:Y:S04]  /*1d4f0*/  STL.64 [R1+0x368], R58 ;  /* 0x0003683a01007387 */ /* 0x0003e80000100a00 */
[----:B------:R-:W4:Y:S04]  /*1d500*/  LDL.LU.64 R228, [R1+0x1e8] ;  /* 0x0001e80001e47983 */ /* 0x000f280000300a00 */
        /* <DEDUP_REMOVED lines=9> */
[----:B------:R-:W-:Y:S01]  /*1d5a0*/  LDGSTS.E [R3+0x23d00], desc[UR44][R58.64], P2 ;  /* 0x23d000003a037fae */ /* 0x000fe2000912186c */
[----:B--2---:R-:W-:-:S05]  /*1d5b0*/  IMAD.WIDE R50, R2, 0x4, R50 ;  /* 0x0000000402327825 */ /* 0x004fca00078e0232 */
[----:B------:R2:W-:Y:S01]  /*1d5c0*/  STL.64 [R1+0x348], R50 ;  /* 0x0003483201007387 */ /* 0x0005e20000100a00 */
[----:B---3--:R-:W-:-:S03]  /*1d5d0*/  IMAD.WIDE R42, R2, 0x4, R42 ;  /* 0x00000004022a7825 */ /* 0x008fc600078e022a */
[----:B------:R-:W3:Y:S04]  /*1d5e0*/  LDL.LU.64 R220, [R1+0x1a8] ;  /* 0x0001a80001dc7983 */ /* 0x000ee80000300a00 */
[----:B------:R-:W2:Y:S01]  /*1d5f0*/  LDL.LU.64 R218, [R1+0x188] ;  /* 0x0001880001da7983 */ /* 0x000ea20000300a00 */
[----:B----4-:R-:W-:-:S03]  /*1d600*/  IMAD.WIDE R34, R2, 0x4, R34 ;  /* 0x0000000402227825 */ /* 0x010fc600078e0222 */
[----:B------:R4:W-:Y:S04]  /*1d610*/  STL.64 [R1+0x408], R42 ;  /* 0x0004082a01007387 */ /* 0x0009e80000100a00 */
[----:B------:R-:W4:Y:S04]  /*1d620*/  LDL.LU.64 R210, [R1+0x168] ;  /* 0x0001680001d27983 */ /* 0x000f280000300a00 */
[----:B------:R-:W4:Y:S04]  /*1d630*/  LDL.LU.64 R54, [R1+0x148] ;  /* 0x0001480001367983 */ /* 0x000f280000300a00 */
[----:B------:R1:W-:Y:S01]  /*1d640*/  STL.64 [R1+0x428], R34 ;  /* 0x0004282201007387 */ /* 0x0003e20000100a00 */
[----:B------:R-:W-:-:S03]  /*1d650*/  IMAD.WIDE R26, R2, 0x4, R26 ;  /* 0x00000004021a7825 */ /* 0x000fc600078e021a */
[----:B------:R-:W4:Y:S04]  /*1d660*/  LDL.LU.64 R46, [R1+0x128] ;  /* 0x00012800012e7983 */ /* 0x000f280000300a00 */
[----:B------:R-:W4:Y:S04]  /*1d670*/  LDL.LU.64 R38, [R1+0x108] ;  /* 0x0001080001267983 */ /* 0x000f280000300a00 */
[----:B------:R1:W-:Y:S01]  /*1d680*/  STL.64 [R1+0x448], R26 ;  /* 0x0004481a01007387 */ /* 0x0003e20000100a00 */
[----:B------:R-:W-:-:S03]  /*1d690*/  IMAD.WIDE R18, R2, 0x4, R18 ;  /* 0x0000000402127825 */ /* 0x000fc600078e0212 */
[----:B------:R-:W4:Y:S04]  /*1d6a0*/  LDL.LU.64 R30, [R1+0xe8] ;  /* 0x0000e800011e7983 */ /* 0x000f280000300a00 */
[----:B------:R-:W4:Y:S04]  /*1d6b0*/  LDL.LU.64 R22, [R1+0xc8] ;  /* 0x0000c80001167983 */ /* 0x000f280000300a00 */
[----:B------:R1:W-:Y:S04]  /*1d6c0*/  STL.64 [R1+0x468], R18 ;  /* 0x0004681201007387 */ /* 0x0003e80000100a00 */
[----:B------:R-:W4:Y:S04]  /*1d6d0*/  LDL.LU.64 R14, [R1+0xa8] ;  /* 0x0000a800010e7983 */ /* 0x000f280000300a00 */
[----:B------:R-:W-:Y:S01]  /*1d6e0*/  LDGSTS.E [R3+0x24100], desc[UR44][R50.64], P2 ;  /* 0x2410000032037fae */ /* 0x000fe2000912186c */
[----:B------:R-:W-:-:S03]  /*1d6f0*/  IMAD.WIDE R8, R2, 0x4, R8 ;  /* 0x0000000402087825 */ /* 0x000fc600078e0208 */
[----:B------:R-:W-:Y:S04]  /*1d700*/  LDGSTS.E [R3+0x24500], desc[UR44][R42.64], P2 ;  /* 0x245000002a037fae */ /* 0x000fe8000912186c */
[----:B------:R-:W-:Y:S01]  /*1d710*/  LDGSTS.E [R3+0x24900], desc[UR44][R34.64], P2 ;  /* 0x2490000022037fae */ /* 0x000fe2000912186c */
[----:B------:R-:W-:-:S03]  /*1d720*/  IMAD.WIDE R250, R2, 0x4, R36 ;  /* 0x0000000402fa7825 */ /* 0x000fc600078e0224 */
[----:B------:R-:W-:Y:S04]  /*1d730*/  LDGSTS.E [R3+0x24d00], desc[UR44][R26.64], P2 ;  /* 0x24d000001a037fae */ /* 0x000fe8000912186c */
[----:B------:R-:W4:Y:S04]  /*1d740*/  LDL.LU.64 R36, [R1+0x88] ;  /* 0x0000880001247983 */ /* 0x000f280000300a00 */
[----:B------:R1:W-:Y:S01]  /*1d750*/  STL.64 [R1+0x488], R8 ;  /* 0x0004880801007387 */ /* 0x0003e20000100a00 */
[----:B------:R-:W-:-:S03]  /*1d760*/  IMAD.WIDE R244, R2, 0x4, R28 ;  /* 0x0000000402f47825 */ /* 0x000fc600078e021c */
[----:B------:R-:W-:Y:S04]  /*1d770*/  LDGSTS.E [R3+0x25100], desc[UR44][R18.64], P2 ;  /* 0x2510000012037fae */ /* 0x000fe8000912186c */
[----:B------:R-:W4:Y:S01]  /*1d780*/  LDL.LU.64 R28, [R1+0x68] ;  /* 0x00006800011c7983 */ /* 0x000f220000300a00 */
[----:B------:R-:W-:-:S03]  /*1d790*/  IMAD.WIDE R242, R2, 0x4, R20 ;  /* 0x0000000402f27825 */ /* 0x000fc600078e0214 */
[----:B------:R-:W-:Y:S04]  /*1d7a0*/  LDGSTS.E [R3+0x25500], desc[UR44][R8.64], P2 ;  /* 0x2550000008037fae */ /* 0x000fe8000912186c */
[----:B------:R-:W4:Y:S04]  /*1d7b0*/  LDL.LU.64 R20, [R1+0x48] ;  /* 0x0000480001147983 */ /* 0x000f280000300a00 */
[----:B------:R-:W-:Y:S01]  /*1d7c0*/  STL.64 [R1+0x4a8], R250 ;  /* 0x0004a8fa01007387 */ /* 0x000fe20000100a00 */
[----:B------:R-:W-:-:S03]  /*1d7d0*/  IMAD.WIDE R236, R2, 0x4, R12 ;  /* 0x0000000402ec7825 */ /* 0x000fc600078e020c */
[----:B------:R-:W-:Y:S04]  /*1d7e0*/  LDGSTS.E [R3+0x25900], desc[UR44][R250.64], P2 ;  /* 0x25900000fa037fae */ /* 0x000fe8000912186c */
[----:B------:R-:W4:Y:S01]  /*1d7f0*/  LDL.LU.64 R12, [R1+0x28] ;  /* 0x00002800010c7983 */ /* 0x000f220000300a00 */
[----:B------:R-:W-:-:S03]  /*1d800*/  IMAD.WIDE R234, R2, 0x4, R10 ;  /* 0x0000000402ea7825 */ /* 0x000fc600078e020a */
[----:B------:R-:W-:Y:S04]  /*1d810*/  LDGSTS.E [R3+0x25d00], desc[UR44][R244.64], P2 ;  /* 0x25d00000f4037fae */ /* 0x000fe8000912186c */
[----:B------:R-:W4:Y:S04]  /*1d820*/  LDL.LU.64 R10, [R1+0x8] ;  /* 0x00000800010a7983 */ /* 0x000f280000300a00 */
[----:B------:R-:W-:Y:S04]  /*1d830*/  STL.64 [R1+0x4c8], R244 ;  /* 0x0004c8f401007387 */ /* 0x000fe80000100a00 */
[----:B------:R-:W-:Y:S01]  /*1d840*/  STL.64 [R1+0x4e8], R242 ;  /* 0x0004e8f201007387 */ /* 0x000fe20000100a00 */
[----:B------:R-:W-:-:S03]  /*1d850*/  IMAD.WIDE R228, R2, 0x4, R228 ;  /* 0x0000000402e47825 */ /* 0x000fc600078e02e4 */
[----:B------:R-:W-:Y:S01]  /*1d860*/  STL.64 [R1+0x508], R236 ;  /* 0x000508ec01007387 */ /* 0x000fe20000100a00 */
[----:B------:R-:W-:-:S03]  /*1d870*/  IMAD.WIDE R226, R2, 0x4, R226 ;  /* 0x0000000402e27825 */ /* 0x000fc600078e02e2 */
[----:B------:R-:W-:Y:S04]  /*1d880*/  STL.64 [R1+0x528], R234 ;  /* 0x000528ea01007387 */ /* 0x000fe80000100a00 */
[----:B------:R-:W-:Y:S04]  /*1d890*/  STL.64 [R1+0x548], R228 ;  /* 0x000548e401007387 */ /* 0x000fe80000100a00 */
[----:B------:R-:W-:Y:S04]  /*1d8a0*/  STL.64 [R1+0x6a8], R226 ;  /* 0x0006a8e201007387 */ /* 0x000fe80000100a00 */
[----:B------:R-:W-:Y:S04]  /*1d8b0*/  LDGSTS.E [R3+0x26100], desc[UR44][R242.64], P2 ;  /* 0x26100000f2037fae */ /* 0x000fe8000912186c */
[----:B------:R-:W-:Y:S04]  /*1d8c0*/  LDGSTS.E [R3+0x26500], desc[UR44][R236.64], P2 ;  /* 0x26500000ec037fae */ /* 0x000fe8000912186c */
[----:B------:R-:W-:Y:S04]  /*1d8d0*/  LDGSTS.E [R3+0x26900], desc[UR44][R234.64], P2 ;  /* 0x26900000ea037fae */ /* 0x000fe8000912186c */
[----:B------:R-:W-:Y:S04]  /*1d8e0*/  LDGSTS.E [R3+0x26d00], desc[UR44][R228.64], P2 ;  /* 0x26d00000e4037fae */ /* 0x000fe8000912186c */
[----:B------:R-:W-:Y:S01]  /*1d8f0*/  LDGSTS.E [R3+0x27100], desc[UR44][R226.64], P2 ;  /* 0x27100000e2037fae */ /* 0x000fe2000912186c */
[----:B---3--:R-:W-:-:S04]  /*1d900*/  IMAD.WIDE R220, R2, 0x4, R220 ;  /* 0x0000000402dc7825 */ /* 0x008fc800078e02dc */
[C---:B--2---:R-:W-:Y:S01]  /*1d910*/  IMAD.WIDE R218, R2.reuse, 0x4, R218 ;  /* 0x0000000402da7825 */ /* 0x044fe200078e02da */
[----:B------:R-:W-:Y:S03]  /*1d920*/  STL.64 [R1+0x6c8], R220 ;  /* 0x0006c8dc01007387 */ /* 0x000fe60000100a00 */
[C---:B----4-:R-:W-:Y:S01]  /*1d930*/  IMAD.WIDE R210, R2.reuse, 0x4, R210 ;  /* 0x0000000402d27825 */ /* 0x050fe200078e02d2 */
[----:B------:R-:W-:Y:S03]  /*1d940*/  STL.64 [R1+0x6e8], R218 ;  /* 0x0006e8da01007387 */ /* 0x000fe60000100a00 */
[C---:B------:R-:W-:Y:S01]  /*1d950*/  IMAD.WIDE R176, R2.reuse, 0x4, R54 ;  /* 0x0000000402b07825 */ /* 0x040fe200078e0236 */
[----:B------:R2:W-:Y:S03]  /*1d960*/  STL.64 [R1+0x708], R210 ;  /* 0x000708d201007387 */ /* 0x0005e60000100a00 */
        /* <DEDUP_REMOVED lines=10> */
[----:B------:R-:W-:Y:S01]  /*1da10*/  STL.64 [R1+0x7c8], R134 ;  /* 0x0007c88601007387 */ /* 0x000fe20000100a00 */
[----:B------:R-:W-:-:S03]  /*1da20*/  IMAD.WIDE R126, R2, 0x4, R36 ;  /* 0x00000004027e7825 */ /* 0x000fc600078e0224 */
[----:B------:R-:W-:Y:S04]  /*1da30*/  LDGSTS.E [R3+0x27500], desc[UR44][R220.64], P2 ;  /* 0x27500000dc037fae */ /* 0x000fe8000912186c */
[----:B------:R-:W-:Y:S01]  /*1da40*/  STL.64 [R1+0x7e8], R126 ;  /* 0x0007e87e01007387 */ /* 0x000fe20000100a00 */
[----:B------:R-:W-:-:S03]  /*1da50*/  IMAD.WIDE R118, R2, 0x4, R28 ;  /* 0x0000000402767825 */ /* 0x000fc600078e021c */
[----:B------:R-:W-:Y:S01]  /*1da60*/  LDGSTS.E [R3+0x27900], desc[UR44][R218.64], P2 ;  /* 0x27900000da037fae */ /* 0x000fe2000912186c */
[----:B------:R-:W-:-:S03]  /*1da70*/  IMAD.WIDE R110, R2, 0x4, R20 ;  /* 0x00000004026e7825 */ /* 0x000fc600078e0214 */
[----:B------:R-:W-:Y:S04]  /*1da80*/  STL.64 [R1+0x808], R118 ;  /* 0x0008087601007387 */ /* 0x000fe80000100a00 */
[----:B------:R-:W-:Y:S01]  /*1da90*/  STL.64 [R1+0x828], R110 ;  /* 0x0008286e01007387 */ /* 0x000fe20000100a00 */
[----:B------:R-:W-:-:S03]  /*1daa0*/  IMAD.WIDE R102, R2, 0x4, R12 ;  /* 0x0000000402667825 */ /* 0x000fc600078e020c */
[----:B------:R-:W-:Y:S01]  /*1dab0*/  LDGSTS.E [R3+0x27d00], desc[UR44][R210.64], P2 ;  /* 0x27d00000d2037fae */ /* 0x000fe2000912186c */
[----:B------:R-:W-:-:S03]  /*1dac0*/  IMAD.WIDE R94, R2, 0x4, R10 ;  /* 0x00000004025e7825 */ /* 0x000fc600078e020a */
[----:B------:R-:W-:Y:S04]  /*1dad0*/  STL.64 [R1+0x848], R102 ;  /* 0x0008486601007387 */ /* 0x000fe80000100a00 */
        /* <DEDUP_REMOVED lines=10> */
[----:B------:R-:W-:Y:S04]  /*1db80*/  STL.64 [R1+0x908], R48 ;  /* 0x0009083001007387 */ /* 0x000fe80000100a00 */
[----:B------:R-:W-:Y:S04]  /*1db90*/  STL.64 [R1+0x928], R56 ;  /* 0x0009283801007387 */ /* 0x000fe80000100a00 */
        /* <DEDUP_REMOVED lines=8> */
[----:B------:R-:W-:Y:S01]  /*1dc20*/  STL.64 [R1+0x9b0], R86 ;  /* 0x0009b05601007387 */ /* 0x000fe20000100a00 */
[----:B------:R-:W-:-:S03]  /*1dc30*/  IMAD.WIDE R22, R2, 0x4, R170 ;  /* 0x0000000402167825 */ /* 0x000fc600078e02aa */
[----:B------:R4:W-:Y:S01]  /*1dc40*/  STL.64 [R1+0x9c8], R10 ;  /* 0x0009c80a01007387 */ /* 0x0009e20000100a00 */
[----:B------:R-:W-:-:S03]  /*1dc50*/  IMAD.WIDE R14, R2, 0x4, R178 ;  /* 0x00000004020e7825 */ /* 0x000fc600078e02b2 */
[----:B------:R-:W-:Y:S04]  /*1dc60*/  STL.64 [R1+0x9d8], R78 ;  /* 0x0009d84e01007387 */ /* 0x000fe80000100a00 */
[----:B------:R-:W-:Y:S04]  /*1dc70*/  STL.64 [R1+0x9e8], R70 ;  /* 0x0009e84601007387 */ /* 0x000fe80000100a00 */
[----:B------:R-:W-:Y:S04]  /*1dc80*/  STL.64 [R1+0x9f8], R62 ;  /* 0x0009f83e01007387 */ /* 0x000fe80000100a00 */
[----:B------:R-:W-:Y:S04]  /*1dc90*/  STL.64 [R1+0xa08], R54 ;  /* 0x000a083601007387 */ /* 0x000fe80000100a00 */
[----:B------:R-:W-:Y:S04]  /*1dca0*/  STL.64 [R1+0xa18], R46 ;  /* 0x000a182e01007387 */ /* 0x000fe80000100a00 */
[----:B------:R-:W-:Y:S04]  /*1dcb0*/  STL.64 [R1+0xa28], R38 ;  /* 0x000a282601007387 */ /* 0x000fe80000100a00 */
[----:B------:R-:W-:Y:S04]  /*1dcc0*/  STL.64 [R1+0xa38], R30 ;  /* 0x000a381e01007387 */ /* 0x000fe80000100a00 */
[----:B------:R4:W-:Y:S04]  /*1dcd0*/  STL.64 [R1+0xa48], R22 ;  /* 0x000a481601007387 */ /* 0x0009e80000100a00 */
[----:B------:R4:W-:Y:S04]  /*1dce0*/  STL.64 [R1+0xa58], R14 ;  /* 0x000a580e01007387 */ /* 0x0009e80000100a00 */
[----:B-1----:R-:W4:Y:S04]  /*1dcf0*/  LDL.LU.64 R130, [R1+0xfe0] ;  /* 0x000fe00001827983 */ /* 0x002f280000300a00 */
[----:B------:R-:W4:Y:S04]  /*1dd00*/  LDL.LU.64 R122, [R1+0xfd8] ;  /* 0x000fd800017a7983 */ /* 0x000f280000300a00 */
[----:B------:R-:W4:Y:S04]  /*1dd10*/  LDL.LU.64 R114, [R1+0xfd0] ;  /* 0x000fd00001727983 */ /* 0x000f280000300a00 */
[----:B------:R-:W4:Y:S04]  /*1dd20*/  LDL.LU.64 R106, [R1+0xfc8] ;  /* 0x000fc800016a7983 */ /* 0x000f280000300a00 */
        /* <DEDUP_REMOVED lines=25> */
[----:B--2---:R-:W2:Y:S04]  /*1dec0*/  LDL.LU.64 R210, [R1+0x540] ;  /* 0x0005400001d27983 */ /* 0x004ea80000300a00 */
[----:B------:R-:W-:Y:S04]  /*1ded0*/  LDGSTS.E [R3+0x33500], desc[UR44][R32.64], P2 ;  /* 0x3350000020037fae */ /* 0x000fe8000912186c */
[----:B------:R-:W2:Y:S04]  /*1dee0*/  LDL.LU.64 R218, [R1+0x520] ;  /* 0x0005200001da7983 */ /* 0x000ea80000300a00 */
[----:B------:R-:W-:Y:S04]  /*1def0*/  LDGSTS.E [R3+0x33900], desc[UR44][R40.64], P2 ;  /* 0x3390000028037fae */ /* 0x000fe8000912186c */
[----:B------:R-:W2:Y:S04]  /*1df00*/  LDL.LU.64 R226, [R1+0x500] ;  /* 0x0005000001e27983 */ /* 0x000ea80000300a00 */
[----:B------:R-:W-:Y:S04]  /*1df10*/  LDGSTS.E [R3+0x33d00], desc[UR44][R48.64], P2 ;  /* 0x33d0000030037fae */ /* 0x000fe8000912186c */
[----:B------:R-:W2:Y:S04]  /*1df20*/  LDL.LU.64 R234, [R1+0x4e0] ;  /* 0x0004e00001ea7983 */ /* 0x000ea80000300a00 */
[----:B------:R-:W-:Y:S04]  /*1df30*/  LDGSTS.E [R3+0x34100], desc[UR44][R56.64], P2 ;  /* 0x3410000038037fae */ /* 0x000fe8000912186c */
[----:B------:R-:W2:Y:S04]  /*1df40*/  LDL.LU.64 R242, [R1+0x4c0] ;  /* 0x0004c00001f27983 */ /* 0x000ea80000300a00 */
[----:B------:R1:W-:Y:S04]  /*1df50*/  LDGSTS.E [R3+0x34500], desc[UR44][R36.64], P2 ;  /* 0x3450000024037fae */ /* 0x0003e8000912186c */
[----:B------:R-:W2:Y:S04]  /*1df60*/  LDL.LU.64 R250, [R1+0x4a0] ;  /* 0x0004a00001fa7983 */ /* 0x000ea80000300a00 */
[----:B------:R1:W-:Y:S04]  /*1df70*/  LDGSTS.E [R3+0x34900], desc[UR44][R28.64], P2 ;  /* 0x349000001c037fae */ /* 0x0003e8000912186c */
[----:B---3--:R-:W1:Y:S04]  /*1df80*/  LDL.LU.64 R36, [R1+0x480] ;  /* 0x0004800001247983 */ /* 0x008e680000300a00 */
[----:B------:R3:W-:Y:S04]  /*1df90*/  LDGSTS.E [R3+0x34d00], desc[UR44][R20.64], P2 ;  /* 0x34d0000014037fae */ /* 0x0007e8000912186c */
[----:B------:R3:W-:Y:S04]  /*1dfa0*/  LDGSTS.E [R3+0x35100], desc[UR44][R12.64], P2 ;  /* 0x351000000c037fae */ /* 0x0007e8000912186c */
[----:B----4-:R-:W4:Y:S04]  /*1dfb0*/  LDL.LU.64 R28, [R1+0x460] ;  /* 0x00046000011c7983 */ /* 0x010f280000300a00 */
[----:B------:R-:W3:Y:S04]  /*1dfc0*/  LDL.LU.64 R20, [R1+0x440] ;  /* 0x0004400001147983 */ /* 0x000ee80000300a00 */
[----:B------:R-:W-:Y:S04]  /*1dfd0*/  LDGSTS.E [R3+0x35500], desc[UR44][R86.64], P2 ;  /* 0x3550000056037fae */ /* 0x000fe8000912186c */
[----:B------:R3:W-:Y:S04]  /*1dfe0*/  LDGSTS.E [R3+0x35900], desc[UR44][R10.64], P2 ;  /* 0x359000000a037fae */ /* 0x0007e8000912186c */
[----:B------:R-:W2:Y:S04]  /*1dff0*/  LDL.LU.64 R12, [R1+0x420] ;  /* 0x00042000010c7983 */ /* 0x000ea80000300a00 */
[----:B------:R-:W-:Y:S04]  /*1e000*/  LDGSTS.E [R3+0x35d00], desc[UR44][R78.64], P2 ;  /* 0x35d000004e037fae */ /* 0x000fe8000912186c */
[----:B------:R2:W-:Y:S04]  /*1e010*/  LDGSTS.E [R3+0x36100], desc[UR44][R70.64], P2 ;  /* 0x3610000046037fae */ /* 0x0005e8000912186c */
[----:B------:R-:W2:Y:S04]  /*1e020*/  LDL.LU.64 R10, [R1+0x400] ;  /* 0x00040000010a7983 */ /* 0x000ea80000300a00 */
[----:B------:R-:W-:Y:S04]  /*1e030*/  LDGSTS.E [R3+0x36500], desc[UR44][R62.64], P2 ;  /* 0x365000003e037fae */ /* 0x000fe8000912186c */
[----:B------:R-:W2:Y:S04]  /*1e040*/  LDL.LU.64 R244, [R1+0x3e0] ;  /* 0x0003e00001f47983 */ /* 0x000ea80000300a00 */
[----:B------:R2:W-:Y:S04]  /*1e050*/  LDGSTS.E [R3+0x36900], desc[UR44][R54.64], P2 ;  /* 0x3690000036037fae */ /* 0x0005e8000912186c */
[----:B------:R2:W-:Y:S04]  /*1e060*/  LDGSTS.E [R3+0x36d00], desc[UR44][R46.64], P2 ;  /* 0x36d000002e037fae */ /* 0x0005e8000912186c */
[----:B------:R-:W2:Y:S04]  /*1e070*/  LDL.LU.64 R236, [R1+0x3c0] ;  /* 0x0003c00001ec7983 */ /* 0x000ea80000300a00 */
[----:B------:R2:W-:Y:S04]  /*1e080*/  LDGSTS.E [R3+0x37100], desc[UR44][R38.64], P2 ;  /* 0x3710000026037fae */ /* 0x0005e8000912186c */
[----:B------:R-:W2:Y:S04]  /*1e090*/  LDL.LU.64 R228, [R1+0x3a0] ;  /* 0x0003a00001e47983 */ /* 0x000ea80000300a00 */
[----:B------:R2:W-:Y:S04]  /*1e0a0*/  LDGSTS.E [R3+0x37500], desc[UR44][R30.64], P2 ;  /* 0x375000001e037fae */ /* 0x0005e8000912186c */
[----:B------:R-:W2:Y:S04]  /*1e0b0*/  LDL.LU.64 R220, [R1+0x380] ;  /* 0x0003800001dc7983 */ /* 0x000ea80000300a00 */
[----:B------:R-:W-:Y:S04]  /*1e0c0*/  LDGSTS.E [R3+0x37900], desc[UR44][R22.64], P2 ;  /* 0x3790000016037fae */ /* 0x000fe8000912186c */
[----:B------:R2:W-:Y:S04]  /*1e0d0*/  LDGSTS.E [R3+0x37d00], desc[UR44][R14.64], P2 ;  /* 0x37d000000e037fae */ /* 0x0005e8000912186c */
[----:B------:R-:W2:Y:S04]  /*1e0e0*/  LDL.LU.64 R22, [R1+0x360] ;  /* 0x0003600001167983 */ /* 0x000ea80000300a00 */
[----:B------:R-:W2:Y:S04]  /*1e0f0*/  LDL.LU.64 R14, [R1+0x340] ;  /* 0x00034000010e7983 */ /* 0x000ea80000300a00 */
[----:B------:R-:W2:Y:S04]  /*1e100*/  LDL.LU.64 R78, [R1+0x320] ;  /* 0x00032000014e7983 */ /* 0x000ea80000300a00 */
[----:B------:R-:W2:Y:S04]  /*1e110*/  LDL.LU.64 R70, [R1+0x300] ;  /* 0x0003000001467983 */ /* 0x000ea80000300a00 */
[----:B------:R-:W2:Y:S04]  /*1e120*/  LDL.LU.64 R62, [R1+0x2e0] ;  /* 0x0002e000013e7983 */ /* 0x000ea80000300a00 */
[----:B------:R-:W2:Y:S01]  /*1e130*/  LDL.64 R54, [R1+0x2c0] ;  /* 0x0002c00001367983 */ /* 0x000ea20000100a00 */
[----:B-1----:R-:W-:-:S05]  /*1e140*/  IMAD.WIDE R36, R2, 0x4, R36 ;  /* 0x0000000402247825 */ /* 0x002fca00078e0224 */
[----:B------:R1:W-:Y:S04]  /*1e150*/  STL.64 [R1+0x210], R36 ;  /* 0x0002102401007387 */ /* 0x0003e80000100a00 */
[----:B------:R-:W2:Y:S01]  /*1e160*/  LDL.LU.64 R46, [R1+0x2a0] ;  /* 0x0002a000012e7983 */ /* 0x000ea20000300a00 */
[----:B----4-:R-:W-:-:S04]  /*1e170*/  IMAD.WIDE R28, R2, 0x4, R28 ;  /* 0x00000004021c7825 */ /* 0x010fc800078e021c */
[C---:B---3--:R-:W-:Y:S01]  /*1e180*/  IMAD.WIDE R20, R2.reuse, 0x4, R20 ;  /* 0x0000000402147825 */ /* 0x048fe200078e0214 */
[----:B------:R3:W-:Y:S04]  /*1e190*/  STL.64 [R1+0x230], R28 ;  /* 0x0002301c01007387 */ /* 0x0007e80000100a00 */
[----:B------:R4:W-:Y:S04]  /*1e1a0*/  STL.64 [R1+0x250], R20 ;  /* 0x0002501401007387 */ /* 0x0009e80000100a00 */
[----:B------:R-:W3:Y:S01]  /*1e1b0*/  LDL.64 R38, [R1+0x280] ;  /* 0x0002800001267983 */ /* 0x000ee20000100a00 */
[----:B--2---:R-:W-:-:S05]  /*1e1c0*/  IMAD.WIDE R12, R2, 0x4, R12 ;  /* 0x00000004020c7825 */ /* 0x004fca00078e020c */
[----:B------:R2:W-:Y:S04]  /*1e1d0*/  STL.64 [R1+0x270], R12 ;  /* 0x0002700c01007387 */ /* 0x0005e80000100a00 */
[----:B------:R-:W4:Y:S01]  /*1e1e0*/  LDL.LU.64 R30, [R1+0x260] ;  /* 0x00026000011e7983 */ /* 0x000f220000300a00 */
[----:B------:R-:W-:-:S04]  /*1e1f0*/  IMAD.WIDE R10, R2, 0x4, R10 ;  /* 0x00000004020a7825 */ /* 0x000fc800078e020a */
[C---:B------:R-:W-:Y:S01]  /*1e200*/  IMAD.WIDE R244, R2.reuse, 0x4, R244 ;  /* 0x0000000402f47825 */ /* 0x040fe200078e02f4 */
[----:B------:R2:W-:Y:S04]  /*1e210*/  STL.64 [R1+0x290], R10 ;  /* 0x0002900a01007387 */ /* 0x0005e80000100a00 */
[----:B------:R-:W-:Y:S01]  /*1e220*/  STL.64 [R1+0x2b0], R244 ;  /* 0x0002b0f401007387 */ /* 0x000fe20000100a00 */
[----:B------:R-:W-:-:S04]  /*1e230*/  IMAD.WIDE R236, R2, 0x4, R236 ;  /* 0x0000000402ec7825 */ /* 0x000fc800078e02ec */
[C---:B------:R-:W-:Y:S02]  /*1e240*/  IMAD.WIDE R178, R2.reuse, 0x4, R22 ;  /* 0x0000000402b27825 */ /* 0x040fe400078e0216 */
[----:B------:R-:W2:Y:S02]  /*1e250*/  LDL.64 R22, [R1+0x240] ;  /* 0x0002400001167983 */ /* 0x000ea40000100a00 */
[C---:B------:R-:W-:Y:S02]  /*1e260*/  IMAD.WIDE R176, R2.reuse, 0x4, R14 ;  /* 0x0000000402b07825 */ /* 0x040fe400078e020e */
[----:B------:R-:W-:Y:S04]  /*1e270*/  STL.64 [R1+0x2d0], R236 ;  /* 0x0002d0ec01007387 */ /* 0x000fe80000100a00 */
[----:B------:R-:W2:Y:S01]  /*1e280*/  LDL.LU.64 R14, [R1+0x220] ;  /* 0x00022000010e7983 */ /* 0x000ea20000300a00 */
[----:B------:R-:W-:-:S04]  /*1e290*/  IMAD.WIDE R228, R2, 0x4, R228 ;  /* 0x0000000402e47825 */ /* 0x000fc800078e02e4 */
[C---:B------:R-:W-:Y:S01]  /*1e2a0*/  IMAD.WIDE R220, R2.reuse, 0x4, R220 ;  /* 0x0000000402dc7825 */ /* 0x040fe200078e02dc */
[----:B------:R-:W-:Y:S04]  /*1e2b0*/  STL.64 [R1+0x2f0], R228 ;  /* 0x0002f0e401007387 */ /* 0x000fe80000100a00 */
[----:B------:R-:W-:Y:S01]  /*1e2c0*/  STL.64 [R1+0x310], R220 ;  /* 0x000310dc01007387 */ /* 0x000fe20000100a00 */
[----:B------:R-:W-:-:S03]  /*1e2d0*/  IMAD.WIDE R170, R2, 0x4, R78 ;  /* 0x0000000402aa7825 */ /* 0x000fc600078e024e */
[----:B------:R-:W2:Y:S04]  /*1e2e0*/  LDL.LU.64 R134, [R1+0x200] ;  /* 0x0002000001867983 */ /* 0x000ea80000300a00 */
[----:B------:R-:W2:Y:S04]  /*1e2f0*/  LDL.LU.64 R126, [R1+0x1e0] ;  /* 0x0001e000017e7983 */ /* 0x000ea80000300a00 */
        /* <DEDUP_REMOVED lines=12> */
[----:B------:R-:W-:Y:S04]  /*1e3c0*/  STL.64 [R1+0x3a0], R168 ;  /* 0x0003a0a801007387 */ /* 0x000fe80000100a00 */
[----:B------:R-:W2:Y:S04]  /*1e3d0*/  LDL.LU.64 R70, [R1+0x100] ;  /* 0x0001000001467983 */ /* 0x000ea80000300a00 */
[----:B------:R-:W2:Y:S04]  /*1e3e0*/  LDL.LU.64 R62, [R1+0xe0] ;  /* 0x0000e000013e7983 */ /* 0x000ea80000300a00 */
[----:B------:R-:W-:Y:S04]  /*1e3f0*/  STL.64 [R1+0x3c0], R162 ;  /* 0x0003c0a201007387 */ /* 0x000fe80000100a00 */
[----:B------:R-:W2:Y:S01]  /*1e400*/  LDL.LU.64 R54, [R1+0xc0] ;  /* 0x0000c00001367983 */ /* 0x000ea20000300a00 */
[----:B------:R-:W-:-:S03]  /*1e410*/  IMAD.WIDE R154, R2, 0x4, R46 ;  /* 0x00000004029a7825 */ /* 0x000fc600078e022e */
[----:B------:R-:W2:Y:S04]  /*1e420*/  LDL.LU.64 R46, [R1+0xa0] ;  /* 0x0000a000012e7983 */ /* 0x000ea80000300a00 */
[----:B------:R-:W-:Y:S01]  /*1e430*/  STL.64 [R1+0x3e0], R160 ;  /* 0x0003e0a001007387 */ /* 0x000fe20000100a00 */
[----:B---3--:R-:W-:-:S03]  /*1e440*/  IMAD.WIDE R152, R2, 0x4, R38 ;  /* 0x0000000402987825 */ /* 0x008fc600078e0226 */
[----:B------:R-:W3:Y:S01]  /*1e450*/  LDL.LU.64 R38, [R1+0x80] ;  /* 0x0000800001267983 */ /* 0x000ee20000300a00 */
[----:B----4-:R-:W-:-:S03]  /*1e460*/  IMAD.WIDE R144, R2, 0x4, R30 ;  /* 0x0000000402907825 */ /* 0x010fc600078e021e */
[----:B------:R-:W4:Y:S04]  /*1e470*/  LDL.LU.64 R30, [R1+0x60] ;  /* 0x00006000011e7983 */ /* 0x000f280000300a00 */
[----:B------:R-:W-:Y:S01]  /*1e480*/  STL.64 [R1+0x3f0], R154 ;  /* 0x0003f09a01007387 */ /* 0x000fe20000100a00 */
[----:B--2---:R-:W-:-:S03]  /*1e490*/  IMAD.WIDE R142, R2, 0x4, R22 ;  /* 0x00000004028e7825 */ /* 0x004fc600078e0216 */
[----:B------:R-:W2:Y:S01]  /*1e4a0*/  LDL.LU.64 R22, [R1+0x40] ;  /* 0x0000400001167983 */ /* 0x000ea20000300a00 */
[----:B------:R-:W-:-:S03]  /*1e4b0*/  IMAD.WIDE R136, R2, 0x4, R14 ;  /* 0x0000000402887825 */ /* 0x000fc600078e020e */
[----:B------:R-:W2:Y:S01]  /*1e4c0*/  LDL.LU.64 R14, [R1+0x20] ;  /* 0x00002000010e7983 */ /* 0x000ea20000300a00 */
[----:B------:R-:W-:-:S04]  /*1e4d0*/  IMAD.WIDE R210, R2, 0x4, R210 ;  /* 0x0000000402d27825 */ /* 0x000fc800078e02d2 */
[C---:B------:R-:W-:Y:S01]  /*1e4e0*/  IMAD.WIDE R218, R2.reuse, 0x4, R218 ;  /* 0x0000000402da7825 */ /* 0x040fe200078e02da */
[----:B------:R-:W-:Y:S03]  /*1e4f0*/  LDGSTS.E [R4+0x20200], desc[UR44][R210.64], P2 ;  /* 0x20200000d2047fae */ /* 0x000fe6000912186c */
[C---:B------:R-:W-:Y:S01]  /*1e500*/  IMAD.WIDE R226, R2.reuse, 0x4, R226 ;  /* 0x0000000402e27825 */ /* 0x040fe200078e02e2 */
[----:B------:R-:W-:Y:S03]  /*1e510*/  STL.64 [R1+0x410], R152 ;  /* 0x0004109801007387 */ /* 0x000fe60000100a00 */
        /* <DEDUP_REMOVED lines=21> */
[----:B------:R-:W-:Y:S04]  /*1e670*/  LDGSTS.E [R4+0x21a00], desc[UR44][R36.64], P2 ;  /* 0x21a0000024047fae */ /* 0x000fe8000912186c */
[----:B------:R-:W-:Y:S01]  /*1e680*/  STL.64 [R1+0x4e0], R126 ;  /* 0x0004e07e01007387 */ /* 0x000fe20000100a00 */
[----:B------:R-:W-:-:S03]  /*1e690*/  IMAD.WIDE R102, R2, 0x4, R70 ;  /* 0x0000000402667825 */ /* 0x000fc600078e0246 */
[----:B------:R-:W-:Y:S01]  /*1e6a0*/  LDGSTS.E [R4+0x21e00], desc[UR44][R28.64], P2 ;  /* 0x21e000001c047fae */ /* 0x000fe2000912186c */
[----:B------:R-:W-:-:S03]  /*1e6b0*/  IMAD.WIDE R96, R2, 0x4, R62 ;  /* 0x0000000402607825 */ /* 0x000fc600078e023e */
[----:B------:R-:W-:Y:S04]  /*1e6c0*/  STL.64 [R1+0x500], R120 ;  /* 0x0005007801007387 */ /* 0x000fe80000100a00 */
[----:B------:R-:W-:Y:S01]  /*1e6d0*/  LDGSTS.E [R4+0x22200], desc[UR44][R20.64], P2 ;  /* 0x2220000014047fae */ /* 0x000fe2000912186c */
[----:B------:R-:W-:-:S03]  /*1e6e0*/  IMAD.WIDE R94, R2, 0x4, R54 ;  /* 0x00000004025e7825 */ /* 0x000fc600078e0236 */
[----:B------:R-:W-:Y:S04]  /*1e6f0*/  STL.64 [R1+0x520], R118 ;  /* 0x0005207601007387 */ /* 0x000fe80000100a00 */
[----:B------:R-:W-:Y:S04]  /*1e700*/  LDGSTS.E [R4+0x22600], desc[UR44][R12.64], P2 ;  /* 0x226000000c047fae */ /* 0x000fe8000912186c */
[----:B------:R-:W-:Y:S04]  /*1e710*/  STL.64 [R1+0x540], R112 ;  /* 0x0005407001007387 */ /* 0x000fe80000100a00 */
[----:B------:R-:W-:Y:S04]  /*1e720*/  LDGSTS.E [R4+0x22a00], desc[UR44][R10.64], P2 ;  /* 0x22a000000a047fae */ /* 0x000fe8000912186c */
[----:B------:R-:W-:Y:S04]  /*1e730*/  STL.64 [R1+0x630], R110 ;  /* 0x0006306e01007387 */ /* 0x000fe80000100a00 */
[----:B------:R-:W-:Y:S04]  /*1e740*/  LDGSTS.E [R4+0x22e00], desc[UR44][R244.64], P2 ;  /* 0x22e00000f4047fae */ /* 0x000fe8000912186c */
[----:B------:R-:W-:Y:S04]  /*1e750*/  STL.64 [R1+0x648], R104 ;  /* 0x0006486801007387 */ /* 0x000fe80000100a00 */
[----:B------:R-:W-:Y:S01]  /*1e760*/  LDGSTS.E [R4+0x23200], desc[UR44][R236.64], P2 ;  /* 0x23200000ec047fae */ /* 0x000fe2000912186c */
[----:B------:R-:W-:-:S03]  /*1e770*/  IMAD.WIDE R8, R2, 0x4, R8 ;  /* 0x0000000402087825 */ /* 0x000fc600078e0208 */
        /* <DEDUP_REMOVED lines=9> */
[----:B------:R-:W-:Y:S01]  /*1e810*/  LDGSTS.E [R4+0x24200], desc[UR44][R176.64], P2 ;  /* 0x24200000b0047fae */ /* 0x000fe2000912186c */
[----:B------:R-:W-:-:S03]  /*1e820*/  IMAD.WIDE R42, R2, 0x4, R42 ;  /* 0x00000004022a7825 */ /* 0x000fc600078e022a */
[----:B------:R-:W-:Y:S04]  /*1e830*/  LDGSTS.E [R4+0x24600], desc[UR44][R170.64], P2 ;  /* 0x24600000aa047fae */ /* 0x000fe8000912186c */
        /* <DEDUP_REMOVED lines=17> */
[----:B------:R-:W-:Y:S04]  /*1e950*/  LDGSTS.E [R4+0x26e00], desc[UR44][R128.64], P2 ;  /* 0x26e0000080047fae */ /* 0x000fe8000912186c */
        /* <DEDUP_REMOVED lines=12> */
[----:B------:R-:W-:Y:S04]  /*1ea20*/  LDGSTS.E [R4+0x30e00], desc[UR44][R96.64], P2 ;  /* 0x30e0000060047fae */ /* 0x000fe8000912186c */
[----:B------:R-:W-:Y:S01]  /*1ea30*/  STL.64 [R1+0x6a0], R88 ;  /* 0x0006a05801007387 */ /* 0x000fe20000100a00 */
[----:B---3--:R-:W-:-:S03]  /*1ea40*/  IMAD.WIDE R86, R2, 0x4, R38 ;  /* 0x0000000402567825 */ /* 0x008fc600078e0226 */
[----:B------:R-:W-:Y:S04]  /*1ea50*/  LDGSTS.E [R4+0x31200], desc[UR44][R94.64], P2 ;  /* 0x312000005e047fae */ /* 0x000fe8000912186c */
[----:B------:R-:W-:Y:S01]  /*1ea60*/  STL.64 [R1+0x6c0], R86 ;  /* 0x0006c05601007387 */ /* 0x000fe20000100a00 */
[----:B----4-:R-:W-:-:S03]  /*1ea70*/  IMAD.WIDE R80, R2, 0x4, R30 ;  /* 0x0000000402507825 */ /* 0x010fc600078e021e */
[----:B------:R-:W-:Y:S04]  /*1ea80*/  LDGSTS.E [R4+0x31600], desc[UR44][R88.64], P2 ;  /* 0x3160000058047fae */ /* 0x000fe8000912186c */
[----:B------:R-:W-:Y:S01]  /*1ea90*/  STL.64 [R1+0x6e0], R80 ;  /* 0x0006e05001007387 */ /* 0x000fe20000100a00 */
[----:B------:R-:W-:-:S03]  /*1eaa0*/  IMAD.WIDE R46, R2, 0x4, R130 ;  /* 0x00000004022e7825 */ /* 0x000fc600078e0282 */
[----:B------:R-:W-:Y:S01]  /*1eab0*/  LDGSTS.E [R4+0x31a00], desc[UR44][R86.64], P2 ;  /* 0x31a0000056047fae */ /* 0x000fe2000912186c */
[----:B------:R-:W-:-:S03]  /*1eac0*/  IMAD.WIDE R38, R2, 0x4, R148 ;  /* 0x0000000402267825 */ /* 0x000fc600078e0294 */
[----:B------:R-:W-:Y:S01]  /*1ead0*/  LDGSTS.E [R4+0x31e00], desc[UR44][R80.64], P2 ;  /* 0x31e0000050047fae */ /* 0x000fe2000912186c */
[----:B------:R-:W-:-:S04]  /*1eae0*/  IMAD.WIDE R30, R2, 0x4, R164 ;  /* 0x00000004021e7825 */ /* 0x000fc800078e02a4 */
[----:B--2---:R-:W-:-:S04]  /*1eaf0*/  IMAD.WIDE R78, R2, 0x4, R22 ;  /* 0x00000004024e7825 */ /* 0x004fc800078e0216 */
[C---:B------:R-:W-:Y:S01]  /*1eb00*/  IMAD.WIDE R72, R2.reuse, 0x4, R14 ;  /* 0x0000000402487825 */ /* 0x040fe200078e020e */
[----:B------:R-:W-:Y:S03]  /*1eb10*/  STL.64 [R1+0x700], R78 ;  /* 0x0007004e01007387 */ /* 0x000fe60000100a00 */
[C---:B------:R-:W-:Y:S01]  /*1eb20*/  IMAD.WIDE R14, R2.reuse, 0x4, R50 ;  /* 0x00000004020e7825 */ /* 0x040fe200078e0232 */
[----:B------:R-:W-:Y:S04]  /*1eb30*/  STL.64 [R1+0x720], R72 ;  /* 0x0007204801007387 */ /* 0x000fe80000100a00 */
[----:B------:R-:W-:Y:S04]  /*1eb40*/  STL.64 [R1+0x740], R8 ;  /* 0x0007400801007387 */ /* 0x000fe80000100a00 */
[----:B------:R-:W-:Y:S04]  /*1eb50*/  STL.64 [R1+0x760], R18 ;  /* 0x0007601201007387 */ /* 0x000fe80000100a00 */
[----:B------:R-:W-:Y:S04]  /*1eb60*/  STL.64 [R1+0x780], R26 ;  /* 0x0007801a01007387 */ /* 0x000fe80000100a00 */
[----:B------:R-:W-:Y:S01]  /*1eb70*/  STL.64 [R1+0x7a0], R34 ;  /* 0x0007a02201007387 */ /* 0x000fe20000100a00 */
[----:B------:R-:W-:-:S03]  /*1eb80*/  IMAD.WIDE R22, R2, 0x4, R106 ;  /* 0x0000000402167825 */ /* 0x000fc600078e026a */
[----:B------:R-:W-:Y:S04]  /*1eb90*/  STL.64 [R1+0x7c0], R42 ;  /* 0x0007c02a01007387 */ /* 0x000fe80000100a00 */
[----:B------:R2:W-:Y:S04]  /*1eba0*/  STL.64 [R1+0x7e0], R14 ;  /* 0x0007e00e01007387 */ /* 0x0005e80000100a00 */
[----:B------:R-:W-:Y:S04]  /*1ebb0*/  STL.64 [R1+0x800], R58 ;  /* 0x0008003a01007387 */ /* 0x000fe80000100a00 */
[----:B------:R-:W-:Y:S04]  /*1ebc0*/  STL.64 [R1+0x820], R66 ;  /* 0x0008204201007387 */ /* 0x000fe80000100a00 */
[----:B------:R-:W-:Y:S04]  /*1ebd0*/  STL.64 [R1+0x840], R70 ;  /* 0x0008404601007387 */ /* 0x000fe80000100a00 */
[----:B------:R3:W-:Y:S04]  /*1ebe0*/  STL.64 [R1+0x860], R54 ;  /* 0x0008603601007387 */ /* 0x0007e80000100a00 */
[----:B------:R-:W-:Y:S04]  /*1ebf0*/  STL.64 [R1+0x880], R64 ;  /* 0x0008804001007387 */ /* 0x000fe80000100a00 */
[----:B------:R-:W-:Y:S04]  /*1ec00*/  STL.64 [R1+0x8a0], R62 ;  /* 0x0008a03e01007387 */ /* 0x000fe80000100a00 */
[----:B------:R4:W-:Y:S04]  /*1ec10*/  STL.64 [R1+0x8c0], R22 ;  /* 0x0008c01601007387 */ /* 0x0009e80000100a00 */
[----:B------:R-:W-:Y:S04]  /*1ec20*/  STL.64 [R1+0x8e0], R56 ;  /* 0x0008e03801007387 */ /* 0x000fe80000100a00 */
[----:B------:R-:W-:Y:S04]  /*1ec30*/  STL.64 [R1+0x900], R48 ;  /* 0x0009003001007387 */ /* 0x000fe80000100a00 */
[----:B------:R4:W-:Y:S04]  /*1ec40*/  STL.64 [R1+0x920], R46 ;  /* 0x0009202e01007387 */ /* 0x0009e80000100a00 */
[----:B------:R-:W-:Y:S04]  /*1ec50*/  STL.64 [R1+0x948], R40 ;  /* 0x0009482801007387 */ /* 0x000fe80000100a00 */
[----:B------:R4:W-:Y:S04]  /*1ec60*/  STL.64 [R1+0x960], R38 ;  /* 0x0009602601007387 */ /* 0x0009e80000100a00 */
[----:B------:R-:W-:Y:S04]  /*1ec70*/  STL.64 [R1+0x978], R32 ;  /* 0x0009782001007387 */ /* 0x000fe80000100a00 */
[----:B------:R4:W-:Y:S04]  /*1ec80*/  STL.64 [R1+0x990], R30 ;  /* 0x0009901e01007387 */ /* 0x0009e80000100a00 */
[----:B------:R-:W-:Y:S04]  /*1ec90*/  LDGSTS.E [R4+0x32200], desc[UR44][R78.64], P2 ;  /* 0x322000004e047fae */ /* 0x000fe8000912186c */
[----:B------:R4:W-:Y:S04]  /*1eca0*/  STL.64 [R1+0x9a8], R24 ;  /* 0x0009a81801007387 */ /* 0x0009e80000100a00 */
[----:B------:R-:W-:Y:S04]  /*1ecb0*/  LDGSTS.E [R4+0x32600], desc[UR44][R72.64], P2 ;  /* 0x3260000048047fae */ /* 0x000fe8000912186c */
[----:B------:R4:W-:Y:S04]  /*1ecc0*/  STL.64 [R1+0x9c0], R16 ;  /* 0x0009c01001007387 */ /* 0x0009e80000100a00 */
[----:B------:R4:W-:Y:S04]  /*1ecd0*/  LDGSTS.E [R4+0x32a00], desc[UR44][R8.64], P2 ;  /* 0x32a0000008047fae */ /* 0x0009e8000912186c */
[----:B-1----:R-:W4:Y:S04]  /*1ece0*/  LDL.LU.64 R36, [R1+0xf60] ;  /* 0x000f600001247983 */ /* 0x002f280000300a00 */
        /* <DEDUP_REMOVED lines=13> */
[----:B------:R-:W2:Y:S04]  /*1edc0*/  LDL.LU.64 R228, [R1+0x4f8] ;  /* 0x0004f80001e47983 */ /* 0x000ea80000300a00 */
[----:B------:R-:W2:Y:S04]  /*1edd0*/  LDL.LU.64 R236, [R1+0x4d8] ;  /* 0x0004d80001ec7983 */ /* 0x000ea80000300a00 */
[----:B------:R-:W-:Y:S04]  /*1ede0*/  LDGSTS.E [R4+0x34a00], desc[UR44][R70.64], P2 ;  /* 0x34a0000046047fae */ /* 0x000fe8000912186c */
[----:B------:R-:W2:Y:S04]  /*1edf0*/  LDL.64 R244, [R1+0x4b8] ;  /* 0x0004b80001f47983 */ /* 0x000ea80000100a00 */
[----:B------:R-:W-:Y:S04]  /*1ee00*/  LDGSTS.E [R4+0x34e00], desc[UR44][R54.64], P2 ;  /* 0x34e0000036047fae */ /* 0x000fe8000912186c */
[----:B------:R-:W2:Y:S04]  /*1ee10*/  LDL.LU.64 R118, [R1+0x498] ;  /* 0x0004980001767983 */ /* 0x000ea80000300a00 */
[----:B------:R-:W2:Y:S04]  /*1ee20*/  LDL.LU.64 R110, [R1+0x478] ;  /* 0x00047800016e7983 */ /* 0x000ea80000300a00 */
[----:B------:R-:W-:Y:S04]  /*1ee30*/  LDGSTS.E [R4+0x35200], desc[UR44][R64.64], P2 ;  /* 0x3520000040047fae */ /* 0x000fe8000912186c */
[----:B------:R-:W2:Y:S04]  /*1ee40*/  LDL.LU.64 R102, [R1+0x458] ;  /* 0x0004580001667983 */ /* 0x000ea80000300a00 */
[----:B------:R1:W-:Y:S04]  /*1ee50*/  LDGSTS.E [R4+0x35600], desc[UR44][R62.64], P2 ;  /* 0x356000003e047fae */ /* 0x0003e8000912186c */
[----:B---3--:R-:W3:Y:S04]  /*1ee60*/  LDL.LU.64 R54, [R1+0x438] ;  /* 0x0004380001367983 */ /* 0x008ee80000300a00 */
[----:B------:R-:W-:Y:S04]  /*1ee70*/  LDGSTS.E [R4+0x35a00], desc[UR44][R22.64], P2 ;  /* 0x35a0000016047fae */ /* 0x000fe8000912186c */
[----:B------:R-:W3:Y:S04]  /*1ee80*/  LDL.LU.64 R94, [R1+0x418] ;  /* 0x00041800015e7983 */ /* 0x000ee80000300a00 */
[----:B------:R1:W-:Y:S04]  /*1ee90*/  LDGSTS.E [R4+0x35e00], desc[UR44][R56.64], P2 ;  /* 0x35e0000038047fae */ /* 0x0003e8000912186c */
[----:B----4-:R-:W4:Y:S04]  /*1eea0*/  LDL.LU.64 R22, [R1+0x3f8] ;  /* 0x0003f80001167983 */ /* 0x010f280000300a00 */
[----:B------:R1:W-:Y:S04]  /*1eeb0*/  LDGSTS.E [R4+0x36200], desc[UR44][R48.64], P2 ;  /* 0x3620000030047fae */ /* 0x0003e8000912186c */
[----:B------:R1:W-:Y:S04]  /*1eec0*/  LDGSTS.E [R4+0x36600], desc[UR44][R46.64], P2 ;  /* 0x366000002e047fae */ /* 0x0003e8000912186c */
[----:B------:R1:W-:Y:S04]  /*1eed0*/  LDGSTS.E [R4+0x36a00], desc[UR44][R40.64], P2 ;  /* 0x36a0000028047fae */ /* 0x0003e8000912186c */
[----:B------:R1:W-:Y:S04]  /*1eee0*/  LDGSTS.E [R4+0x36e00], desc[UR44][R38.64], P2 ;  /* 0x36e0000026047fae */ /* 0x0003e8000912186c */
[----:B------:R-:W4:Y:S04]  /*1eef0*/  LDL.64 R46, [R1+0x3d8] ;  /* 0x0003d800012e7983 */ /* 0x000f280000100a00 */
[----:B------:R-:W4:Y:S04]  /*1ef00*/  LDL.64 R86, [R1+0x3b8] ;  /* 0x0003b80001567983 */ /* 0x000f280000100a00 */
[----:B------:R1:W-:Y:S04]  /*1ef10*/  LDGSTS.E [R4+0x37200], desc[UR44][R32.64], P2 ;  /* 0x3720000020047fae */ /* 0x0003e8000912186c */
[----:B------:R-:W4:Y:S04]  /*1ef20*/  LDL.LU.64 R38, [R1+0x398] ;  /* 0x0003980001267983 */ /* 0x000f280000300a00 */
[----:B------:R1:W-:Y:S04]  /*1ef30*/  LDGSTS.E [R4+0x37600], desc[UR44][R30.64], P2 ;  /* 0x376000001e047fae */ /* 0x0003e8000912186c */
[----:B------:R1:W-:Y:S04]  /*1ef40*/  LDGSTS.E [R4+0x37a00], desc[UR44][R24.64], P2 ;  /* 0x37a0000018047fae */ /* 0x0003e8000912186c */
[----:B------:R1:W-:Y:S04]  /*1ef50*/  LDGSTS.E [R4+0x37e00], desc[UR44][R16.64], P2 ;  /* 0x37e0000010047fae */ /* 0x0003e8000912186c */
[----:B------:R-:W4:Y:S04]  /*1ef60*/  LDL.LU.64 R30, [R1+0x378] ;  /* 0x00037800011e7983 */ /* 0x000f280000300a00 */
[----:B------:R-:W4:Y:S01]  /*1ef70*/  LDL.64 R78, [R1+0x358] ;  /* 0x00035800014e7983 */ /* 0x000f220000100a00 */
[----:B--2---:R-:W-:-:S03]  /*1ef80*/  IMAD.WIDE R8, R2, 0x4, R14 ;  /* 0x0000000402087825 */ /* 0x004fc600078e020e */
[----:B------:R-:W2:Y:S04]  /*1ef90*/  LDL.LU.64 R14, [R1+0x338] ;  /* 0x00033800010e7983 */ /* 0x000ea80000300a00 */
[----:B------:R-:W2:Y:S04]  /*1efa0*/  LDL.LU.64 R70, [R1+0x318] ;  /* 0x0003180001467983 */ /* 0x000ea80000300a00 */
[----:B------:R-:W2:Y:S01]  /*1efb0*/  LDL.LU.64 R62, [R1+0x2f8] ;  /* 0x0002f800013e7983 */ /* 0x000ea20000300a00 */
[----:B------:R-:W-:-:S03]  /*1efc0*/  IMAD.WIDE R134, R2, 0x4, R118 ;  /* 0x0000000402867825 */ /* 0x000fc600078e0276 */
[----:B------:R-:W-:Y:S01]  /*1efd0*/  LDGSTS.E [R7+0x20300], desc[UR44][R8.64], P2 ;  /* 0x2030000008077fae */ /* 0x000fe2000912186c */
[----:B------:R-:W-:-:S04]  /*1efe0*/  IMAD.WIDE R130, R2, 0x4, R110 ;  /* 0x0000000402827825 */ /* 0x000fc800078e026e */
[C---:B---3--:R-:W-:Y:S02]  /*1eff0*/  IMAD.WIDE R128, R2.reuse, 0x4, R54 ;  /* 0x0000000402807825 */ /* 0x048fe400078e0236 */
[----:B------:R-:W3:Y:S04]  /*1f000*/  LDL.LU.64 R54, [R1+0x2d8] ;  /* 0x0002d80001367983 */ /* 0x000ee80000300a00 */
[----:B------:R-:W-:Y:S04]  /*1f010*/  STL.64 [R1+0x200], R134 ;  /* 0x0002008601007387 */ /* 0x000fe80000100a00 */
[----:B------:R-:W-:Y:S01]  /*1f020*/  STL.64 [R1+0x220], R130 ;  /* 0x0002208201007387 */ /* 0x000fe20000100a00 */
[----:B----4-:R-:W-:-:S03]  /*1f030*/  IMAD.WIDE R126, R2, 0x4, R22 ;  /* 0x00000004027e7825 */ /* 0x010fc600078e0216 */
[----:B------:R-:W4:Y:S04]  /*1f040*/  LDL.LU.64 R22, [R1+0x2b8] ;  /* 0x0002b80001167983 */ /* 0x000f280000300a00 */
[----:B------:R-:W-:Y:S01]  /*1f050*/  STL.64 [R1+0x260], R128 ;  /* 0x0002608001007387 */ /* 0x000fe20000100a00 */
[----:B------:R-:W-:-:S03]  /*1f060*/  IMAD.WIDE R164, R2, 0x4, R46 ;  /* 0x0000000402a47825 */ /* 0x000fc600078e022e */
[----:B------:R-:W4:Y:S01]  /*1f070*/  LDL.LU.64 R46, [R1+0x298] ;  /* 0x00029800012e7983 */ /* 0x000f220000300a00 */
[----:B------:R-:W-:-:S03]  /*1f080*/  IMAD.WIDE R122, R2, 0x4, R86 ;  /* 0x00000004027a7825 */ /* 0x000fc600078e0256 */
[----:B------:R-:W-:Y:S01]  /*1f090*/  STL.64 [R1+0x2a0], R126 ;  /* 0x0002a07e01007387 */ /* 0x000fe20000100a00 */
[----:B------:R-:W-:-:S03]  /*1f0a0*/  IMAD.WIDE R120, R2, 0x4, R38 ;  /* 0x0000000402787825 */ /* 0x000fc600078e0226 */
[----:B------:R-:W4:Y:S01]  /*1f0b0*/  LDL.LU.64 R38, [R1+0x278] ;  /* 0x0002780001267983 */ /* 0x000f220000300a00 */
[----:B------:R-:W-:-:S03]  /*1f0c0*/  IMAD.WIDE R118, R2, 0x4, R30 ;  /* 0x0000000402767825 */ /* 0x000fc600078e021e */
[----:B------:R-:W4:Y:S04]  /*1f0d0*/  LDL.LU.64 R30, [R1+0x258] ;  /* 0x00025800011e7983 */ /* 0x000f280000300a00 */
[----:B------:R-:W-:Y:S04]  /*1f0e0*/  STL.64 [R1+0x2e0], R122 ;  /* 0x0002e07a01007387 */ /* 0x000fe80000100a00 */
[----:B------:R-:W-:Y:S01]  /*1f0f0*/  STL.64 [R1+0x300], R120 ;  /* 0x0003007801007387 */ /* 0x000fe20000100a00 */
[----:B--2---:R-:W-:-:S03]  /*1f100*/  IMAD.WIDE R156, R2, 0x4, R14 ;  /* 0x00000004029c7825 */ /* 0x004fc600078e020e */
[----:B------:R-:W2:Y:S01]  /*1f110*/  LDL.LU.64 R14, [R1+0x238] ;  /* 0x00023800010e7983 */ /* 0x000ea20000300a00 */
[----:B------:R-:W-:-:S03]  /*1f120*/  IMAD.WIDE R114, R2, 0x4, R78 ;  /* 0x0000000402727825 */ /* 0x000fc600078e024e */
[----:B------:R-:W-:Y:S01]  /*1f130*/  STL.64 [R1+0x320], R118 ;  /* 0x0003207601007387 */ /* 0x000fe20000100a00 */
[----:B------:R-:W-:-:S03]  /*1f140*/  IMAD.WIDE R168, R2, 0x4, R94 ;  /* 0x0000000402a87825 */ /* 0x000fc600078e025e */
[----:B------:R-:W2:Y:S01]  /*1f150*/  LDL.LU.64 R32, [R1+0x218] ;  /* 0x0002180001207983 */ /* 0x000ea20000300a00 */
[----:B------:R-:W-:-:S03]  /*1f160*/  IMAD.WIDE R112, R2, 0x4, R70 ;  /* 0x0000000402707825 */ /* 0x000fc600078e0246 */
[----:B------:R-:W2:Y:S04]  /*1f170*/  LDL.LU.64 R94, [R1+0x1f8] ;  /* 0x0001f800015e7983 */ /* 0x000ea80000300a00 */
[----:B------:R-:W2:Y:S01]  /*1f180*/  LDL.LU.64 R24, [R1+0x1d8] ;  /* 0x0001d80001187983 */ /* 0x000ea20000300a00 */
[----:B------:R-:W-:-:S03]  /*1f190*/  IMAD.WIDE R110, R2, 0x4, R62 ;  /* 0x00000004026e7825 */ /* 0x000fc600078e023e */
[----:B------:R-:W2:Y:S04]  /*1f1a0*/  LDL.LU.64 R16, [R1+0x1b8] ;  /* 0x0001b80001107983 */ /* 0x000ea80000300a00 */
[----:B------:R-:W-:Y:S04]  /*1f1b0*/  STL.64 [R1+0x340], R114 ;  /* 0x0003407201007387 */ /* 0x000fe80000100a00 */
[----:B------:R-:W2:Y:S04]  /*1f1c0*/  LDL.LU.64 R176, [R1+0x198] ;  /* 0x0001980001b07983 */ /* 0x000ea80000300a00 */
[----:B------:R-:W2:Y:S04]  /*1f1d0*/  LDL.LU.64 R86, [R1+0x178] ;  /* 0x0001780001567983 */ /* 0x000ea80000300a00 */
[----:B------:R-:W-:Y:S04]  /*1f1e0*/  STL.64 [R1+0x378], R112 ;  /* 0x0003787001007387 */ /* 0x000fe80000100a00 */
[----:B------:R-:W2:Y:S04]  /*1f1f0*/  LDL.LU.64 R152, [R1+0x158] ;  /* 0x0001580001987983 */ /* 0x000ea80000300a00 */
[----:B------:R-:W2:Y:S04]  /*1f200*/  LDL.LU.64 R142, [R1+0x138] ;  /* 0x00013800018e7983 */ /* 0x000ea80000300a00 */
[----:B------:R-:W-:Y:S01]  /*1f210*/  STL.64 [R1+0x398], R110 ;  /* 0x0003986e01007387 */ /* 0x000fe20000100a00 */
[----:B---3--:R-:W-:-:S03]  /*1f220*/  IMAD.WIDE R160, R2, 0x4, R54 ;  /* 0x0000000402a07825 */ /* 0x008fc600078e0236 */
[----:B------:R-:W3:Y:S01]  /*1f230*/  LDL.LU.64 R78, [R1+0x118] ;  /* 0x00011800014e7983 */ /* 0x000ee20000300a00 */
[----:B------:R-:W-:-:S03]  /*1f240*/  IMAD.WIDE R154, R2, 0x4, R102 ;  /* 0x00000004029a7825 */ /* 0x000fc600078e0266 */
[----:B------:R-:W3:Y:S04]  /*1f250*/  LDL.LU.64 R70, [R1+0xf8] ;  /* 0x0000f80001467983 */ /* 0x000ee80000300a00 */
[----:B------:R-:W3:Y:S04]  /*1f260*/  LDL.LU.64 R62, [R1+0xd8] ;  /* 0x0000d800013e7983 */ /* 0x000ee80000300a00 */
[----:B------:R-:W3:Y:S01]  /*1f270*/  LDL.LU.64 R54, [R1+0xb8] ;  /* 0x0000b80001367983 */ /* 0x000ee20000300a00 */
[----:B----4-:R-:W-:-:S03]  /*1f280*/  IMAD.WIDE R106, R2, 0x4, R46 ;  /* 0x00000004026a7825 */ /* 0x010fc600078e022e */
[----:B------:R-:W4:Y:S01]  /*1f290*/  LDL.LU.64 R46, [R1+0x98] ;  /* 0x00009800012e7983 */ /* 0x000f220000300a00 */
[----:B------:R-:W-:-:S03]  /*1f2a0*/  IMAD.WIDE R104, R2, 0x4, R38 ;  /* 0x0000000402687825 */ /* 0x000fc600078e0226 */
[----:B------:R-:W4:Y:S01]  /*1f2b0*/  LDL.LU.64 R38, [R1+0x78] ;  /* 0x0000780001267983 */ /* 0x000f220000300a00 */
[----:B------:R-:W-:-:S03]  /*1f2c0*/  IMAD.WIDE R102, R2, 0x4, R30 ;  /* 0x0000000402667825 */ /* 0x000fc600078e021e */
[----:B------:R-:W4:Y:S04]  /*1f2d0*/  LDL.LU.64 R30, [R1+0x58] ;  /* 0x00005800011e7983 */ /* 0x000f280000300a00 */
[----:B------:R-:W-:Y:S01]  /*1f2e0*/  STL.64 [R1+0x3f8], R106 ;  /* 0x0003f86a01007387 */ /* 0x000fe20000100a00 */
[----:B--2---:R-:W-:-:S03]  /*1f2f0*/  IMAD.WIDE R98, R2, 0x4, R14 ;  /* 0x0000000402627825 */ /* 0x004fc600078e020e */
[----:B------:R-:W2:Y:S04]  /*1f300*/  LDL.LU.64 R14, [R1+0x38] ;  /* 0x00003800010e7983 */ /* 0x000ea80000300a00 */
[----:B------:R-:W-:Y:S01]  /*1f310*/  STL.64 [R1+0x418], R104 ;  /* 0x0004186801007387 */ /* 0x000fe20000100a00 */
[----:B------:R-:W-:-:S03]  /*1f320*/  IMAD.WIDE R96, R2, 0x4, R32 ;  /* 0x0000000402607825 */ /* 0x000fc600078e0220 */
[----:B------:R-:W-:Y:S01]  /*1f330*/  STL.64 [R1+0x438], R102 ;  /* 0x0004386601007387 */ /* 0x000fe20000100a00 */
[----:B------:R-:W-:-:S03]  /*1f340*/  IMAD.WIDE R94, R2, 0x4, R94 ;  /* 0x00000004025e7825 */ /* 0x000fc600078e025e */
[----:B------:R-:W-:Y:S01]  /*1f350*/  STL.64 [R1+0x458], R98 ;  /* 0x0004586201007387 */ /* 0x000fe20000100a00 */
        /* <DEDUP_REMOVED lines=11> */
[----:B---3--:R-:W-:-:S04]  /*1f410*/  IMAD.WIDE R152, R2, 0x4, R78 ;  /* 0x0000000402987825 */ /* 0x008fc800078e024e */
[C---:B------:R-:W-:Y:S01]  /*1f420*/  IMAD.WIDE R78, R2.reuse, 0x4, R70 ;  /* 0x00000004024e7825 */ /* 0x040fe200078e0246 */
[----:B------:R-:W-:Y:S03]  /*1f430*/  STL.64 [R1+0x5d0], R80 ;  /* 0x0005d05001007387 */ /* 0x000fe60000100a00 */
[C---:B------:R-:W-:Y:S01]  /*1f440*/  IMAD.WIDE R74, R2.reuse, 0x4, R62 ;  /* 0x00000004024a7825 */ /* 0x040fe200078e023e */
[----:B------:R-:W-:Y:S03]  /*1f450*/  STL.64 [R1+0x5e0], R78 ;  /* 0x0005e04e01007387 */ /* 0x000fe60000100a00 */
[C---:B-1----:R-:W-:Y:S01]  /*1f460*/  IMAD.WIDE R62, R2.reuse, 0x4, R10 ;  /* 0x00000004023e7825 */ /* 0x042fe200078e020a */
[----:B------:R-:W-:Y:S03]  /*1f470*/  STL.64 [R1+0x5e8], R74 ;  /* 0x0005e84a01007387 */ /* 0x000fe60000100a00 */
[----:B------:R-:W-:-:S04]  /*1f480*/  IMAD.WIDE R12, R2, 0x4, R12 ;  /* 0x00000004020c7825 */ /* 0x000fc800078e020c */
[----:B------:R-:W-:-:S04]  /*1f490*/  IMAD.WIDE R20, R2, 0x4, R20 ;  /* 0x0000000402147825 */ /* 0x000fc800078e0214 */
[----:B------:R-:W-:-:S04]  /*1f4a0*/  IMAD.WIDE R28, R2, 0x4, R28 ;  /* 0x00000004021c7825 */ /* 0x000fc800078e021c */
[----:B----4-:R-:W-:-:S05]  /*1f4b0*/  IMAD.WIDE R72, R2, 0x4, R46 ;  /* 0x0000000402487825 */ /* 0x010fca00078e022e */
[----:B------:R-:W-:Y:S01]  /*1f4c0*/  STL.64 [R1+0x600], R72 ;  /* 0x0006004801007387 */ /* 0x000fe20000100a00 */
[----:B------:R-:W-:-:S05]  /*1f4d0*/  IMAD.WIDE R70, R2, 0x4, R38 ;  /* 0x0000000402467825 */ /* 0x000fca00078e0226 */
[----:B------:R-:W-:Y:S01]  /*1f4e0*/  STL.64 [R1+0x618], R70 ;  /* 0x0006184601007387 */ /* 0x000fe20000100a00 */
[----:B------:R-:W-:-:S03]  /*1f4f0*/  IMAD.WIDE R36, R2, 0x4, R36 ;  /* 0x0000000402247825 */ /* 0x000fc600078e0224 */
[----:B------:R-:W5:Y:S01]  /*1f500*/  LDL.LU.64 R10, [R1+0xf38] ;  /* 0x000f3800010a7983 */ /* 0x000f620000300a00 */
[----:B------:R-:W-:-:S05]  /*1f510*/  IMAD.WIDE R66, R2, 0x4, R30 ;  /* 0x0000000402427825 */ /* 0x000fca00078e021e */
[----:B------:R-:W-:Y:S01]  /*1f520*/  STL.64 [R1+0x638], R66 ;  /* 0x0006384201007387 */ /* 0x000fe20000100a00 */
[----:B------:R-:W-:-:S04]  /*1f530*/  IMAD.WIDE R44, R2, 0x4, R44 ;  /* 0x00000004022c7825 */ /* 0x000fc800078e022c */
        /* <DEDUP_REMOVED lines=19> */
[C---:B------:R-:W-:Y:S01]  /*1f670*/  IMAD.WIDE R228, R2.reuse, 0x4, R228 ;  /* 0x0000000402e47825 */ /* 0x040fe200078e02e4 */
[----:B------:R-:W-:Y:S03]  /*1f680*/  LDGSTS.E [R7+0x20700], desc[UR44][R220.64], P2 ;  /* 0x20700000dc077fae */ /* 0x000fe6000912186c */
[C---:B------:R-:W-:Y:S01]  /*1f690*/  IMAD.WIDE R236, R2.reuse, 0x4, R236 ;  /* 0x0000000402ec7825 */ /* 0x040fe200078e02ec */
[----:B------:R-:W-:Y:S03]  /*1f6a0*/  LDGSTS.E [R7+0x20b00], desc[UR44][R228.64], P2 ;  /* 0x20b00000e4077fae */ /* 0x000fe6000912186c */
[C---:B------:R-:W-:Y:S01]  /*1f6b0*/  IMAD.WIDE R244, R2.reuse, 0x4, R244 ;  /* 0x0000000402f47825 */ /* 0x040fe200078e02f4 */
        /* <DEDUP_REMOVED lines=25> */
[----:B--2---:R-:W-:-:S03]  /*1f850*/  IMAD.WIDE R64, R2, 0x4, R14 ;  /* 0x0000000402407825 */ /* 0x004fc600078e020e */
[----:B------:R-:W-:Y:S04]  /*1f860*/  LDGSTS.E [R7+0x26f00], desc[UR44][R162.64], P2 ;  /* 0x26f00000a2077fae */ /* 0x000fe8000912186c */
[----:B------:R-:W-:Y:S04]  /*1f870*/  STL.64 [R1+0x658], R64 ;  /* 0x0006584001007387 */ /* 0x000fe80000100a00 */
        /* <DEDUP_REMOVED lines=13> */
[----:B------:R-:W-:Y:S01]  /*1f950*/  STL.64 [R1+0x818], R42 ;  /* 0x0008182a01007387 */ /* 0x000fe20000100a00 */
[----:B------:R-:W-:-:S03]  /*1f960*/  IMAD.WIDE R14, R2, 0x4, R146 ;  /* 0x00000004020e7825 */ /* 0x000fc600078e0292 */
[----:B------:R-:W-:Y:S04]  /*1f970*/  STL.64 [R1+0x838], R40 ;  /* 0x0008382801007387 */ /* 0x000fe80000100a00 */
[----:B------:R-:W-:Y:S04]  /*1f980*/  STL.64 [R1+0x858], R38 ;  /* 0x0008582601007387 */ /* 0x000fe80000100a00 */
[----:B------:R-:W-:Y:S04]  /*1f990*/  STL.64 [R1+0x878], R34 ;  /* 0x0008782201007387 */ /* 0x000fe80000100a00 */
[----:B------:R-:W-:Y:S04]  /*1f9a0*/  STL.64 [R1+0x898], R32 ;  /* 0x0008982001007387 */ /* 0x000fe80000100a00 */
[----:B------:R-:W-:Y:S04]  /*1f9b0*/  STL.64 [R1+0x8b8], R30 ;  /* 0x0008b81e01007387 */ /* 0x000fe80000100a00 */
[----:B------:R1:W-:Y:S04]  /*1f9c0*/  STL.64 [R1+0x8d8], R26 ;  /* 0x0008d81a01007387 */ /* 0x0003e80000100a00 */
[----:B------:R2:W-:Y:S04]  /*1f9d0*/  STL.64 [R1+0x8f8], R24 ;  /* 0x0008f81801007387 */ /* 0x0005e80000100a00 */
[----:B------:R3:W-:Y:S04]  /*1f9e0*/  STL.64 [R1+0x918], R16 ;  /* 0x0009181001007387 */ /* 0x0007e80000100a00 */
[----:B------:R3:W-:Y:S04]  /*1f9f0*/  STL.64 [R1+0x940], R14 ;  /* 0x0009400e01007387 */ /* 0x0007e80000100a00 */
[----:B------:R3:W-:Y:S04]  /*1fa00*/  STL [R1+0x8], RZ ;  /* 0x000008ff01007387 */ /* 0x0007e80000100800 */
        /* <DEDUP_REMOVED lines=105> */
[----:B------:R-:W-:Y:S04]  /*200a0*/  LDGSTS.E [R7+0x27300], desc[UR44][R90.64], P2 ;  /* 0x273000005a077fae */ /* 0x000fe8000912186c */
        /* <DEDUP_REMOVED lines=30> */
[----:B------:R3:W-:Y:S01]  /*20290*/  STL [R1+0x1ec], RZ ;  /* 0x0001ecff01007387 */ /* 0x0007e20000100800 */
[----:B------:R-:W-:-:S03]  /*202a0*/  VIADD R0, R252, 0x3f ;  /* 0x0000003ffc007836 */ /* 0x000fc60000000000 */
        /* <DEDUP_REMOVED lines=8> */
[----:B------:R-:W-:Y:S01]  /*20330*/  LDGSTS.E [R7+0x34300], desc[UR44][R58.64], P2 ;  /* 0x343000003a077fae */ /* 0x000fe2000912186c */
[----:B------:R-:W-:-:S03]  /*20340*/  ISETP.GE.AND P0, PT, R0, 0x40, PT ;  /* 0x000000400000780c */ /* 0x000fc60003f06270 */
        /* <DEDUP_REMOVED lines=12> */
[----:B------:R2:W-:Y:S04]  /*20410*/  LDGSTS.E [R7+0x37700], desc[UR44][R24.64], P2 ;  /* 0x3770000018077fae */ /* 0x0005e8000912186c */
[----:B------:R3:W-:Y:S04]  /*20420*/  LDGSTS.E [R7+0x37b00], desc[UR44][R16.64], P2 ;  /* 0x37b0000010077fae */ /* 0x0007e8000912186c */
[----:B------:R3:W-:Y:S01]  /*20430*/  LDGSTS.E [R7+0x37f00], desc[UR44][R14.64], P2 ;  /* 0x37f000000e077fae */ /* 0x0007e2000912186c */
[----:B-1----:R-:W-:-:S03]  /*20440*/  CS2R R26, SRZ ;  /* 0x00000000001a7805 */ /* 0x002fc6000001ff00 */
[----:B------:R-:W0:Y:S01]  /*20450*/  LDGDEPBAR ;  /* 0x00000000000079af */ /* 0x000e220000000000 */
[----:B--2---:R-:W-:Y:S02]  /*20460*/  CS2R R24, SRZ ;  /* 0x0000000000187805 */ /* 0x004fe4000001ff00 */
[----:B------:R-:W-:Y:S02]  /*20470*/  CS2R R28, SRZ ;  /* 0x00000000001c7805 */ /* 0x000fe4000001ff00 */
[----:B------:R-:W-:Y:S02]  /*20480*/  CS2R R30, SRZ ;  /* 0x00000000001e7805 */ /* 0x000fe4000001ff00 */
[----:B------:R-:W-:Y:S02]  /*20490*/  CS2R R32, SRZ ;  /* 0x0000000000207805 */ /* 0x000fe4000001ff00 */
[----:B------:R-:W-:Y:S02]  /*204a0*/  CS2R R34, SRZ ;  /* 0x0000000000227805 */ /* 0x000fe4000001ff00 */
[----:B------:R-:W-:-:S02]  /*204b0*/  CS2R R36, SRZ ;  /* 0x0000000000247805 */ /* 0x000fc4000001ff00 */
[----:B------:R-:W-:Y:S02]  /*204c0*/  CS2R R38, SRZ ;  /* 0x0000000000267805 */ /* 0x000fe4000001ff00 */
        /* <DEDUP_REMOVED lines=55> */
[----:B------:R-:W-:Y:S01]  /*20840*/  CS2R R150, SRZ ;  /* 0x0000000000967805 */ /* 0x000fe2000001ff00 */
[----:B---3--:R-:W-:Y:S06]  /*20850*/  @!P0 BRA `(.L_x_0) ;  /* 0x0000011000b88947 */ /* 0x008fec0003800000 */
[----:B------:R-:W2:Y:S04]  /*20860*/  LDL.LU.64 R14, [R1+0x560] ;  /* 0x00056000010e7983 */ /* 0x000ea80000300a00 */
[----:B------:R-:W3:Y:S04]  /*20870*/  LDL.LU.64 R16, [R1+0x568] ;  /* 0x0005680001107983 */ /* 0x000ee80000300a00 */
[----:B------:R-:W4:Y:S01]  /*20880*/  LDL.LU.64 R176, [R1+0x558] ;  /* 0x0005580001b07983 */ /* 0x000f220000300a00 */
[----:B------:R-:W-:Y:S01]  /*20890*/  IMAD.MOV.U32 R134, RZ, RZ, R156 ;  /* 0x000000ffff867224 */ /* 0x000fe200078e009c */
[----:B------:R-:W-:Y:S01]  /*208a0*/  MOV R138, R162 ;  /* 0x000000a2008a7202 */ /* 0x000fe20000000f00 */
[----:B------:R-:W-:Y:S01]  /*208b0*/  IMAD.MOV.U32 R128, RZ, RZ, R154 ;  /* 0x000000ffff807224 */ /* 0x000fe200078e009a */
[----:B------:R-:W4:Y:S01]  /*208c0*/  LDL.LU.64 R174, [R1+0x5c0] ;  /* 0x0005c00001ae7983 */ /* 0x000f220000300a00 */
        /* <DEDUP_REMOVED lines=15> */
[----:B--2---:R-:W-:Y:S01]  /*209c0*/  MOV R13, R14 ;  /* 0x0000000e000d7202 */ /* 0x004fe20000000f00 */
[----:B------:R-:W-:-:S02]  /*209d0*/  IMAD.MOV.U32 R12, RZ, RZ, R15 ;  /* 0x000000ffff0c7224 */ /* 0x000fc400078e000f */
[----:B---3--:R-:W-:Y:S02]  /*209e0*/  IMAD.MOV.U32 R15, RZ, RZ, R16 ;  /* 0x000000ffff0f7224 */ /* 0x008fe400078e0010 */
[----:B------:R-:W-:Y:S02]  /*209f0*/  IMAD.MOV.U32 R14, RZ, RZ, R17 ;  /* 0x000000ffff0e7224 */ /* 0x000fe400078e0011 */
[----:B----4-:R-:W-:Y:S02]  /*20a00*/  IMAD.MOV.U32 R17, RZ, RZ, R176 ;  /* 0x000000ffff117224 */ /* 0x010fe400078e00b0 */
[----:B------:R-:W-:Y:S02]  /*20a10*/  IMAD.MOV.U32 R16, RZ, RZ, R177 ;  /* 0x000000ffff107224 */ /* 0x000fe400078e00b1 */
[----:B------:R-:W2:Y:S04]  /*20a20*/  LDL.LU.64 R176, [R1+0x5c8] ;  /* 0x0005c80001b07983 */ /* 0x000ea80000300a00 */
[----:B------:R-:W3:Y:S04]  /*20a30*/  LDL.LU.64 R178, [R1+0x5b0] ;  /* 0x0005b00001b27983 */ /* 0x000ee80000300a00 */
[----:B------:R-:W4:Y:S04]  /*20a40*/  LDL.LU.64 R180, [R1+0x5b8] ;  /* 0x0005b80001b47983 */ /* 0x000f280000300a00 */
[----:B------:R-:W4:Y:S04]  /*20a50*/  LDL.LU.64 R118, [R1+0x5a0] ;  /* 0x0005a00001767983 */ /* 0x000f280000300a00 */
[----:B------:R-:W4:Y:S04]  /*20a60*/  LDL.LU.64 R120, [R1+0x5a8] ;  /* 0x0005a80001787983 */ /* 0x000f280000300a00 */
[----:B------:R-:W4:Y:S04]  /*20a70*/  LDL.LU.64 R122, [R1+0x590] ;  /* 0x00059000017a7983 */ /* 0x000f280000300a00 */
[----:B------:R-:W4:Y:S04]  /*20a80*/  LDL.LU.64 R124, [R1+0x598] ;  /* 0x00059800017c7983 */ /* 0x000f280000300a00 */
[----:B------:R-:W4:Y:S04]  /*20a90*/  LDL.LU.64 R126, [R1+0x580] ;  /* 0x00058000017e7983 */ /* 0x000f280000300a00 */
[----:B------:R-:W4:Y:S04]  /*20aa0*/  LDL.LU.64 R142, [R1+0x588] ;  /* 0x00058800018e7983 */ /* 0x000f280000300a00 */
[----:B------:R-:W4:Y:S04]  /*20ab0*/  LDL.LU.64 R148, [R1+0x578] ;  /* 0x0005780001947983 */ /* 0x000f280000300a00 */
[----:B------:R-:W4:Y:S01]  /*20ac0*/  LDL.LU.64 R150, [R1+0x570] ;  /* 0x0005700001967983 */ /* 0x000f220000300a00 */
        /* <DEDUP_REMOVED lines=23> */
[----:B------:R-:W-:Y:S01]  /*20c40*/  IMAD.MOV.U32 R22, RZ, RZ, R193 ;  /* 0x000000ffff167224 */ /* 0x000fe200078e00c1 */
[----:B------:R-:W-:Y:S01]  /*20c50*/  MOV R193, R194 ;  /* 0x000000c200c17202 */ /* 0x000fe20000000f00 */
[----:B------:R-:W-:Y:S02]  /*20c60*/  IMAD.MOV.U32 R192, RZ, RZ, R195 ;  /* 0x000000ffffc07224 */ /* 0x000fe400078e00c3 */
[----:B------:R-:W-:Y:S01]  /*20c70*/  IMAD.MOV.U32 R108, RZ, RZ, R110 ;  /* 0x000000ffff6c7224 */ /* 0x000fe200078e006e */
[----:B------:R-:W-:Y:S01]  /*20c80*/  MOV R110, R144 ;  /* 0x00000090006e7202 */ /* 0x000fe20000000f00 */
[----:B------:R-:W-:Y:S02]  /*20c90*/  IMAD.MOV.U32 R109, RZ, RZ, R111 ;  /* 0x000000ffff6d7224 */ /* 0x000fe400078e006f */
[----:B------:R-:W-:Y:S02]  /*20ca0*/  IMAD.MOV.U32 R111, RZ, RZ, R145 ;  /* 0x000000ffff6f7224 */ /* 0x000fe400078e0091 */
[----:B------:R-:W-:-:S02]  /*20cb0*/  IMAD.MOV.U32 R144, RZ, RZ, R146 ;  /* 0x000000ffff907224 */ /* 0x000fc400078e0092 */
[----:B------:R-:W-:Y:S02]  /*20cc0*/  IMAD.MOV.U32 R145, RZ, RZ, R147 ;  /* 0x000000ffff917224 */ /* 0x000fe400078e0093 */
[----:B--2---:R-:W-:Y:S02]  /*20cd0*/  IMAD.MOV.U32 R175, RZ, RZ, R176 ;  /* 0x000000ffffaf7224 */ /* 0x004fe400078e00b0 */
[----:B------:R-:W-:Y:S02]  /*20ce0*/  IMAD.MOV.U32 R174, RZ, RZ, R177 ;  /* 0x000000ffffae7224 */ /* 0x000fe400078e00b1 */
[----:B---3--:R-:W-:Y:S02]  /*20cf0*/  IMAD.MOV.U32 R177, RZ, RZ, R178 ;  /* 0x000000ffffb17224 */ /* 0x008fe400078e00b2 */
[----:B------:R-:W-:Y:S02]  /*20d00*/  IMAD.MOV.U32 R176, RZ, RZ, R179 ;  /* 0x000000ffffb07224 */ /* 0x000fe400078e00b3 */
[----:B----4-:R-:W-:-:S02]  /*20d10*/  IMAD.MOV.U32 R179, RZ, RZ, R180 ;  /* 0x000000ffffb37224 */ /* 0x010fc400078e00b4 */
[----:B------:R-:W-:Y:S02]  /*20d20*/  IMAD.MOV.U32 R178, RZ, RZ, R181 ;  /* 0x000000ffffb27224 */ /* 0x000fe400078e00b5 */
[----:B------:R-:W-:Y:S02]  /*20d30*/  IMAD.MOV.U32 R181, RZ, RZ, R118 ;  /* 0x000000ffffb57224 */ /* 0x000fe400078e0076 */
        /* <DEDUP_REMOVED lines=11> */
[----:B------:R-:W2:Y:S01]  /*20df0*/  LDL.LU.64 R142, [R1+0x538] ;  /* 0x00053800018e7983 */ /* 0x000ea20000300a00 */
[----:B------:R-:W-:-:S02]  /*20e00*/  IMAD.MOV.U32 R127, RZ, RZ, R137 ;  /* 0x000000ffff7f7224 */ /* 0x000fc400078e0089 */
[----:B------:R-:W-:Y:S01]  /*20e10*/  IMAD.MOV.U32 R136, RZ, RZ, R140 ;  /* 0x000000ffff887224 */ /* 0x000fe200078e008c */
[----:B------:R-:W3:Y:S01]  /*20e20*/  LDL.LU.64 R138, [R1+0x478] ;  /* 0x00047800018a7983 */ /* 0x000ee20000300a00 */
[----:B------:R-:W-:Y:S02]  /*20e30*/  IMAD.MOV.U32 R137, RZ, RZ, R141 ;  /* 0x000000ffff897224 */ /* 0x000fe400078e008d */
[----:B------:R-:W-:Y:S01]  /*20e40*/  IMAD.MOV.U32 R186, RZ, RZ, R125 ;  /* 0x000000ffffba7224 */ /* 0x000fe200078e007d */
[----:B------:R-:W4:Y:S04]  /*20e50*/  LDL.LU.64 R140, [R1+0x618] ;  /* 0x00061800018c7983 */ /* 0x000f280000300a00 */
[----:B------:R-:W2:Y:S04]  /*20e60*/  LDL.LU.64 R124, [R1+0x398] ;  /* 0x00039800017c7983 */ /* 0x000ea80000300a00 */
[----:B------:R-:W3:Y:S01]  /*20e70*/  LDL.LU.64 R122, [R1+0x378] ;  /* 0x00037800017a7983 */ /* 0x000ee20000300a00 */
[----:B------:R-:W-:-:S03]  /*20e80*/  IMAD.MOV.U32 R199, RZ, RZ, R150 ;  /* 0x000000ffffc77224 */ /* 0x000fc600078e0096 */
[----:B------:R-:W4:Y:S01]  /*20e90*/  LDL.LU.64 R120, [R1+0x340] ;  /* 0x0003400001787983 */ /* 0x000f220000300a00 */
[----:B------:R-:W-:-:S03]  /*20ea0*/  IMAD.MOV.U32 R198, RZ, RZ, R151 ;  /* 0x000000ffffc67224 */ /* 0x000fc600078e0097 */
[----:B------:R-:W2:Y:S04]  /*20eb0*/  LDL.LU.64 R118, [R1+0x300] ;  /* 0x0003000001767983 */ /* 0x000ea80000300a00 */
[----:B------:R-:W3:Y:S04]  /*20ec0*/  LDL.LU.64 R116, [R1+0x2e0] ;  /* 0x0002e00001747983 */ /* 0x000ee80000300a00 */
[----:B------:R-:W4:Y:S01]  /*20ed0*/  LDL.LU.64 R114, [R1+0x3f8] ;  /* 0x0003f80001727983 */ /* 0x000f220000300a00 */
[----:B------:R-:W-:-:S03]  /*20ee0*/  IMAD.MOV.U32 R195, RZ, RZ, R148 ;  /* 0x000000ffffc37224 */ /* 0x000fc600078e0094 */
[----:B------:R-:W2:Y:S01]  /*20ef0*/  LDL.LU.64 R150, [R1+0x498] ;  /* 0x0004980001967983 */ /* 0x000ea20000300a00 */
[----:B------:R-:W-:-:S03]  /*20f00*/  IMAD.MOV.U32 R194, RZ, RZ, R149 ;  /* 0x000000ffffc27224 */ /* 0x000fc600078e0095 */
[----:B------:R-:W3:Y:S04]  /*20f10*/  LDL.LU.64 R112, [R1+0x2a0] ;  /* 0x0002a00001707983 */ /* 0x000ee80000300a00 */
[----:B------:R-:W2:Y:S04]  /*20f20*/  LDL.LU.64 R148, [R1+0x518] ;  /* 0x0005180001947983 */ /* 0x000ea80000300a00 */
[----:B------:R-:W2:Y:S04]  /*20f30*/  LDL.LU.64 R106, [R1+0x510] ;  /* 0x00051000016a7983 */ /* 0x000ea80000300a00 */
[----:B------:R-:W2:Y:S01]  /*20f40*/  LDL.LU.64 R146, [R1+0x4f0] ;  /* 0x0004f00001927983 */ /* 0x000ea20000300a00 */
        /* <DEDUP_REMOVED lines=12> */
[----:B---3--:R-:W-:Y:S01]  /*21010*/  IMAD.MOV.U32 R110, RZ, RZ, R112 ;  /* 0x000000ffff6e7224 */ /* 0x008fe200078e0070 */
[----:B----4-:R-:W-:Y:S01]  /*21020*/  MOV R112, R114 ;  /* 0x0000007200707202 */ /* 0x010fe20000000f00 */
[----:B------:R-:W-:-:S02]  /*21030*/  IMAD.MOV.U32 R111, RZ, RZ, R113 ;  /* 0x000000ffff6f7224 */ /* 0x000fc400078e0071 */
[----:B------:R-:W-:Y:S02]  /*21040*/  IMAD.MOV.U32 R113, RZ, RZ, R115 ;  /* 0x000000ffff717224 */ /* 0x000fe400078e0073 */
[----:B------:R-:W-:Y:S02]  /*21050*/  IMAD.MOV.U32 R114, RZ, RZ, R116 ;  /* 0x000000ffff727224 */ /* 0x000fe400078e0074 */
[----:B------:R-:W-:Y:S02]  /*21060*/  IMAD.MOV.U32 R115, RZ, RZ, R117 ;  /* 0x000000ffff737224 */ /* 0x000fe400078e0075 */
[----:B--2---:R-:W-:Y:S02]  /*21070*/  IMAD.MOV.U32 R116, RZ, RZ, R118 ;  /* 0x000000ffff747224 */ /* 0x004fe400078e0076 */
[----:B------:R-:W-:Y:S02]  /*21080*/  IMAD.MOV.U32 R117, RZ, RZ, R119 ;  /* 0x000000ffff757224 */ /* 0x000fe400078e0077 */
[----:B------:R-:W-:-:S02]  /*21090*/  IMAD.MOV.U32 R118, RZ, RZ, R120 ;  /* 0x000000ffff767224 */ /* 0x000fc400078e0078 */
[----:B------:R-:W-:Y:S02]  /*210a0*/  IMAD.MOV.U32 R119, RZ, RZ, R121 ;  /* 0x000000ffff777224 */ /* 0x000fe400078e0079 */
[----:B------:R-:W-:Y:S02]  /*210b0*/  IMAD.MOV.U32 R229, RZ, RZ, R146 ;  /* 0x000000ffffe57224 */ /* 0x000fe400078e0092 */
[----:B------:R-:W-:Y:S02]  /*210c0*/  IMAD.MOV.U32 R228, RZ, RZ, R147 ;  /* 0x000000ffffe47224 */ /* 0x000fe400078e0093 */
[----:B------:R-:W-:Y:S01]  /*210d0*/  IMAD.MOV.U32 R120, RZ, RZ, R122 ;  /* 0x000000ffff787224 */ /* 0x000fe200078e007a */
[----:B------:R-:W2:Y:S01]  /*210e0*/  LDL.LU.64 R146, [R1+0x4f8] ;  /* 0x0004f80001927983 */ /* 0x000ea20000300a00 */
[----:B------:R-:W-:Y:S01]  /*210f0*/  IMAD.MOV.U32 R121, RZ, RZ, R123 ;  /* 0x000000ffff797224 */ /* 0x000fe200078e007b */
[----:B------:R-:W-:Y:S01]  /*21100*/  MOV R122, R124 ;  /* 0x0000007c007a7202 */ /* 0x000fe20000000f00 */
[----:B------:R-:W-:Y:S01]  /*21110*/  IMAD.MOV.U32 R123, RZ, RZ, R125 ;  /* 0x000000ffff7b7224 */ /* 0x000fe200078e007d */
[----:B------:R-:W3:Y:S01]  /*21120*/  LDL.LU.64 R102, [R1+0x4d0] ;  /* 0x0004d00001667983 */ /* 0x000ee20000300a00 */
[----:B------:R-:W-:-:S02]  /*21130*/  IMAD.MOV.U32 R124, RZ, RZ, R138 ;  /* 0x000000ffff7c7224 */ /* 0x000fc400078e008a */
[----:B------:R-:W-:Y:S02]  /*21140*/  IMAD.MOV.U32 R125, RZ, RZ, R139 ;  /* 0x000000ffff7d7224 */ /* 0x000fe400078e008b */
[----:B------:R-:W4:Y:S01]  /*21150*/  LDL.LU.64 R138, [R1+0x4b0] ;  /* 0x0004b000018a7983 */ /* 0x000f220000300a00 */
[----:B------:R-:W-:Y:S01]  /*21160*/  MOV R163, R214 ;  /* 0x000000d600a37202 */ /* 0x000fe20000000f00 */
[----:B------:R-:W-:Y:S02]  /*21170*/  IMAD.MOV.U32 R162, RZ, RZ, R215 ;  /* 0x000000ffffa27224 */ /* 0x000fe400078e00d7 */
[----:B------:R-:W-:Y:S01]  /*21180*/  IMAD.MOV.U32 R159, RZ, RZ, R202 ;  /* 0x000000ffff9f7224 */ /* 0x000fe200078e00ca */
[----:B------:R-:W2:Y:S01]  /*21190*/  LDL.LU.64 R96, [R1+0x350] ;  /* 0x0003500001607983 */ /* 0x000ea20000300a00 */
        /* <DEDUP_REMOVED lines=16> */
[----:B------:R-:W2:Y:S01]  /*212a0*/  LDL.LU.64 R106, [R1+0x530] ;  /* 0x00053000016a7983 */ /* 0x000ea20000300a00 */
[----:B------:R-:W-:Y:S02]  /*212b0*/  IMAD.MOV.U32 R240, RZ, RZ, R243 ;  /* 0x000000fffff07224 */ /* 0x000fe400078e00f3 */
[----:B------:R-:W-:Y:S01]  /*212c0*/  IMAD.MOV.U32 R231, RZ, RZ, R232 ;  /* 0x000000ffffe77224 */ /* 0x000fe200078e00e8 */
[----:B------:R-:W2:Y:S01]  /*212d0*/  LDL.LU.64 R94, [R1+0x200] ;  /* 0x00020000015e7983 */ /* 0x000ea20000300a00 */
        /* <DEDUP_REMOVED lines=9> */
[----:B---3--:R-:W-:Y:S01]  /*21370*/  MOV R237, R102 ;  /* 0x0000006600ed7202 */ /* 0x008fe20000000f00 */
[----:B------:R-:W-:Y:S01]  /*21380*/  IMAD.MOV.U32 R236, RZ, RZ, R103 ;  /* 0x000000ffffec7224 */ /* 0x000fe200078e0067 */
[----:B----4-:R-:W-:Y:S01]  /*21390*/  MOV R245, R138 ;  /* 0x0000008a00f57202 */ /* 0x010fe20000000f00 */
[----:B------:R-:W-:-:S02]  /*213a0*/  IMAD.MOV.U32 R244, RZ, RZ, R139 ;  /* 0x000000fffff47224 */ /* 0x000fc400078e008b */
[----:B------:R-:W3:Y:S04]  /*213b0*/  LDL.LU.64 R138, [R1+0x438] ;  /* 0x00043800018a7983 */ /* 0x000ee80000300a00 */
[----:B------:R-:W4:Y:S04]  /*213c0*/  LDL.LU.64 R104, [R1+0x260] ;  /* 0x0002600001687983 */ /* 0x000f280000300a00 */
[----:B------:R-:W3:Y:S04]  /*213d0*/  LDL.LU.64 R102, [R1+0x220] ;  /* 0x0002200001667983 */ /* 0x000ee80000300a00 */
[----:B------:R-:W4:Y:S04]  /*213e0*/  LDL.LU.64 R92, [R1+0x490] ;  /* 0x00049000015c7983 */ /* 0x000f280000300a00 */
[----:B------:R-:W4:Y:S01]  /*213f0*/  LDL.LU.64 R98, [R1+0x210] ;  /* 0x0002100001627983 */ /* 0x000f220000300a00 */
        /* <DEDUP_REMOVED lines=10> */
[----:B--2---:R-:W-:Y:S02]  /*214a0*/  IMAD.MOV.U32 R251, RZ, RZ, R94 ;  /* 0x000000fffffb7224 */ /* 0x004fe400078e005e */
[----:B------:R-:W-:Y:S02]  /*214b0*/  IMAD.MOV.U32 R250, RZ, RZ, R95 ;  /* 0x000000fffffa7224 */ /* 0x000fe400078e005f */
[----:B------:R-:W-:-:S02]  /*214c0*/  IMAD.MOV.U32 R3, RZ, RZ, R97 ;  /* 0x000000ffff037224 */ /* 0x000fc400078e0061 */
[----:B---3--:R-:W-:Y:S02]  /*214d0*/  IMAD.MOV.U32 R94, RZ, RZ, R102 ;  /* 0x000000ffff5e7224 */ /* 0x008fe400078e0066 */
[----:B------:R-:W-:Y:S02]  /*214e0*/  IMAD.MOV.U32 R95, RZ, RZ, R103 ;  /* 0x000000ffff5f7224 */ /* 0x000fe400078e0067 */
[----:B------:R-:W2:Y:S04]  /*214f0*/  LDL.LU.64 R102, [R1+0x270] ;  /* 0x0002700001667983 */ /* 0x000ea80000300a00 */
[----:B----4-:R-:W-:Y:S04]  /*21500*/  STL [R1+0x200], R92 ;  /* 0x0002005c01007387 */ /* 0x010fe80000100800 */
[----:B------:R1:W-:Y:S04]  /*21510*/  STL [R1+0x208], R96 ;  /* 0x0002086001007387 */ /* 0x0003e80000100800 */
[----:B-1----:R-:W3:Y:S04]  /*21520*/  LDL.LU.64 R96, [R1+0x370] ;  /* 0x0003700001607983 */ /* 0x002ee80000300a00 */
[----:B------:R1:W-:Y:S04]  /*21530*/  STL [R1+0x204], R3 ;  /* 0x0002040301007387 */ /* 0x0003e80000100800 */
[----:B------:R4:W-:Y:S01]  /*21540*/  STL [R1+0x210], R98 ;  /* 0x0002106201007387 */ /* 0x0009e20000100800 */
[----:B-1----:R-:W-:-:S03]  /*21550*/  IMAD.MOV.U32 R3, RZ, RZ, R99 ;  /* 0x000000ffff037224 */ /* 0x002fc600078e0063 */
[----:B----4-:R-:W4:Y:S04]  /*21560*/  LDL.LU.64 R98, [R1+0x230] ;  /* 0x0002300001627983 */ /* 0x010f280000300a00 */
[----:B------:R1:W-:Y:S04]  /*21570*/  STL [R1+0x20c], R3 ;  /* 0x00020c0301007387 */ /* 0x0003e80000100800 */
[----:B------:R-:W-:Y:S01]  /*21580*/  STL [R1+0x218], R94 ;  /* 0x0002185e01007387 */ /* 0x000fe20000100800 */
[----:B-1----:R-:W-:-:S03]  /*21590*/  IMAD.MOV.U32 R3, RZ, RZ, R95 ;  /* 0x000000ffff037224 */ /* 0x002fc600078e005f */
[----:B------:R-:W-:Y:S04]  /*215a0*/  STL [R1+0x220], R106 ;  /* 0x0002206a01007387 */ /* 0x000fe80000100800 */
[----:B------:R1:W-:Y:S02]  /*215b0*/  STL [R1+0x214], R3 ;  /* 0x0002140301007387 */ /* 0x0003e40000100800 */
[----:B-1----:R-:W-:Y:S02]  /*215c0*/  IMAD.MOV.U32 R3, RZ, RZ, R107 ;  /* 0x000000ffff037224 */ /* 0x002fe400078e006b */
[----:B------:R-:W2:Y:S04]  /*215d0*/  LDL.LU.64 R106, [R1+0x550] ;  /* 0x00055000016a7983 */ /* 0x000ea80000300a00 */
[----:B------:R1:W-:Y:S04]  /*215e0*/  STL [R1+0x21c], R3 ;  /* 0x00021c0301007387 */ /* 0x0003e80000100800 */
[----:B---3--:R3:W-:Y:S01]  /*215f0*/  STL [R1+0x228], R96 ;  /* 0x0002286001007387 */ /* 0x0087e20000100800 */
[----:B-1----:R-:W-:-:S03]  /*21600*/  IMAD.MOV.U32 R3, RZ, RZ, R97 ;  /* 0x000000ffff037224 */ /* 0x002fc600078e0061 */
[----:B---3--:R-:W3:Y:S04]  /*21610*/  LDL.LU.64 R96, [R1+0x390] ;  /* 0x0003900001607983 */ /* 0x008ee80000300a00 */
[----:B------:R1:W-:Y:S04]  /*21620*/  STL [R1+0x224], R3 ;  /* 0x0002240301007387 */ /* 0x0003e80000100800 */
[----:B----4-:R4:W-:Y:S01]  /*21630*/  STL [R1+0x230], R98 ;  /* 0x0002306201007387 */ /* 0x0109e20000100800 */
[----:B-1----:R-:W-:-:S03]  /*21640*/  IMAD.MOV.U32 R3, RZ, RZ, R99 ;  /* 0x000000ffff037224 */ /* 0x002fc600078e0063 */
[----:B------:R-:W-:Y:S04]  /*21650*/  STL [R1+0x238], R100 ;  /* 0x0002386401007387 */ /* 0x000fe80000100800 */
[----:B------:R1:W-:Y:S04]  /*21660*/  STL [R1+0x22c], R3 ;  /* 0x00022c0301007387 */ /* 0x0003e80000100800 */
[----:B----4-:R-:W4:Y:S01]  /*21670*/  LDL.LU.64 R98, [R1+0x250] ;  /* 0x0002500001627983 */ /* 0x010f220000300a00 */
[----:B-1----:R-:W-:Y:S02]  /*21680*/  IMAD.MOV.U32 R3, RZ, RZ, R101 ;  /* 0x000000ffff037224 */ /* 0x002fe400078e0065 */
[----:B------:R-:W-:-:S02]  /*21690*/  IMAD.MOV.U32 R100, RZ, RZ, R104 ;  /* 0x000000ffff647224 */ /* 0x000fc400078e0068 */
[----:B------:R-:W-:Y:S01]  /*216a0*/  IMAD.MOV.U32 R101, RZ, RZ, R105 ;  /* 0x000000ffff657224 */ /* 0x000fe200078e0069 */
[----:B------:R1:W-:Y:S04]  /*216b0*/  STL [R1+0x234], R3 ;  /* 0x0002340301007387 */ /* 0x0003e80000100800 */
[----:B--2---:R2:W-:Y:S04]  /*216c0*/  STL [R1+0x240], R106 ;  /* 0x0002406a01007387 */ /* 0x0045e80000100800 */
[----:B------:R-:W4:Y:S01]  /*216d0*/  LDL.LU.64 R104, [R1+0x5f8] ;  /* 0x0005f80001687983 */ /* 0x000f220000300a00 */
[----:B-1----:R-:W-:-:S05]  /*216e0*/  MOV R3, R107 ;  /* 0x0000006b00037202 */ /* 0x002fca0000000f00 */
[----:B------:R1:W-:Y:S01]  /*216f0*/  STL [R1+0x23c], R3 ;  /* 0x00023c0301007387 */ /* 0x0003e20000100800 */
[----:B--2---:R-:W-:Y:S02]  /*21700*/  IMAD.MOV.U32 R106, RZ, RZ, R108 ;  /* 0x000000ffff6a7224 */ /* 0x004fe400078e006c */
[----:B------:R-:W-:Y:S01]  /*21710*/  IMAD.MOV.U32 R107, RZ, RZ, R109 ;  /* 0x000000ffff6b7224 */ /* 0x000fe200078e006d */
[----:B---3--:R-:W-:Y:S04]  /*21720*/  STL [R1+0x248], R96 ;  /* 0x0002486001007387 */ /* 0x008fe80000100800 */
[----:B------:R-:W2:Y:S01]  /*21730*/  LDL.LU.64 R108, [R1+0x3b0] ;  /* 0x0003b000016c7983 */ /* 0x000ea20000300a00 */
[----:B-1----:R-:W-:-:S05]  /*21740*/  IMAD.MOV.U32 R3, RZ, RZ, R97 ;  /* 0x000000ffff037224 */ /* 0x002fca00078e0061 */
[----:B------:R4:W-:Y:S04]  /*21750*/  STL [R1+0x244], R3 ;  /* 0x0002440301007387 */ /* 0x0009e80000100800 */
[----:B------:R-:W3:Y:S01]  /*21760*/  LDL.LU.64 R88, [R1+0x620] ;  /* 0x0006200001587983 */ /* 0x000ee20000300a00 */
[----:B----4-:R-:W-:-:S03]  /*21770*/  IMAD.MOV.U32 R3, RZ, RZ, R99 ;  /* 0x000000ffff037224 */ /* 0x010fc600078e0063 */
[----:B------:R-:W-:Y:S04]  /*21780*/  STL [R1+0x250], R98 ;  /* 0x0002506201007387 */ /* 0x000fe80000100800 */
[----:B------:R-:W-:Y:S04]  /*21790*/  STL [R1+0x258], R100 ;  /* 0x0002586401007387 */ /* 0x000fe80000100800 */
[----:B------:R1:W-:Y:S02]  /*217a0*/  STL [R1+0x24c], R3 ;  /* 0x00024c0301007387 */ /* 0x0003e40000100800 */
[----:B-1----:R-:W-:-:S02]  /*217b0*/  IMAD.MOV.U32 R3, RZ, RZ, R101 ;  /* 0x000000ffff037224 */ /* 0x002fc400078e0065 */
[----:B------:R-:W-:Y:S04]  /*217c0*/  STL [R1+0x260], R104 ;  /* 0x0002606801007387 */ /* 0x000fe80000100800 */
[----:B------:R1:W-:Y:S01]  /*217d0*/  STL [R1+0x254], R3 ;  /* 0x0002540301007387 */ /* 0x0003e20000100800 */
[----:B------:R-:W-:Y:S01]  /*217e0*/  MOV R100, R110 ;  /* 0x0000006e00647202 */ /* 0x000fe20000000f00 */
[----:B-1----:R-:W-:-:S05]  /*217f0*/  IMAD.MOV.U32 R3, RZ, RZ, R105 ;  /* 0x000000ffff037224 */ /* 0x002fca00078e0069 */
[----:B------:R2:W-:Y:S01]  /*21800*/  STL [R1+0x25c], R3 ;  /* 0x00025c0301007387 */ /* 0x0005e20000100800 */
        /* <DEDUP_REMOVED lines=21> */
[----:B--2---:R-:W-:Y:S01]  /*21960*/  IMAD.MOV.U32 R3, RZ, RZ, R109 ;  /* 0x000000ffff037224 */ /* 0x004fe200078e006d */
[----:B------:R1:W-:Y:S04]  /*21970*/  STL [R1+0x268], R108 ;  /* 0x0002686c01007387 */ /* 0x0003e80000100800 */
[----:B------:R-:W-:Y:S04]  /*21980*/  STL [R1+0x270], R102 ;  /* 0x0002706601007387 */ /* 0x000fe80000100800 */
[----:B------:R2:W-:Y:S01]  /*21990*/  STL [R1+0x264], R3 ;  /* 0x0002640301007387 */ /* 0x0005e20000100800 */
[----:B-1----:R-:W-:-:S03]  /*219a0*/  IMAD.MOV.U32 R108, RZ, RZ, R118 ;  /* 0x000000ffff6c7224 */ /* 0x002fc600078e0076 */
[----:B------:R-:W4:Y:S01]  /*219b0*/  LDL.LU.64 R130, [R1+0x458] ;  /* 0x0004580001827983 */ /* 0x000f220000300a00 */
[----:B------:R-:W-:Y:S02]  /*219c0*/  IMAD.MOV.U32 R109, RZ, RZ, R119 ;  /* 0x000000ffff6d7224 */ /* 0x000fe400078e0077 */
[----:B------:R-:W-:Y:S01]  /*219d0*/  IMAD.MOV.U32 R118, RZ, RZ, R124 ;  /* 0x000000ffff767224 */ /* 0x000fe200078e007c */
[----:B------:R-:W-:Y:S01]  /*219e0*/  MOV R124, R136 ;  /* 0x00000088007c7202 */ /* 0x000fe20000000f00 */
[----:B------:R-:W-:Y:S02]  /*219f0*/  IMAD.MOV.U32 R119, RZ, RZ, R125 ;  /* 0x000000ffff777224 */ /* 0x000fe400078e007d */
[----:B------:R-:W-:Y:S02]  /*21a00*/  IMAD.MOV.U32 R125, RZ, RZ, R137 ;  /* 0x000000ffff7d7224 */ /* 0x000fe400078e0089 */
[----:B------:R-:W3:Y:S01]  /*21a10*/  LDL.LU.64 R136, [R1+0x320] ;  /* 0x0003200001887983 */ /* 0x000ee20000300a00 */
[----:B--2---:R-:W-:-:S03]  /*21a20*/  IMAD.MOV.U32 R3, RZ, RZ, R103 ;  /* 0x000000ffff037224 */ /* 0x004fc600078e0067 */
[----:B------:R-:W2:Y:S04]  /*21a30*/  LDL.LU.64 R138, [R1+0x5d0] ;  /* 0x0005d000018a7983 */ /* 0x000ea80000300a00 */
[----:B------:R-:W2:Y:S04]  /*21a40*/  LDL.LU.64 R148, [R1+0x5e0] ;  /* 0x0005e00001947983 */ /* 0x000ea80000300a00 */
[----:B------:R-:W4:Y:S04]  /*21a50*/  LDL.LU.64 R96, [R1+0x608] ;  /* 0x0006080001607983 */ /* 0x000f280000300a00 */
[----:B------:R1:W-:Y:S04]  /*21a60*/  STL [R1+0x26c], R3 ;  /* 0x00026c0301007387 */ /* 0x0003e80000100800 */
[----:B------:R1:W-:Y:S04]  /*21a70*/  STL [R1+0x278], R94 ;  /* 0x0002785e01007387 */ /* 0x0003e80000100800 */
[----:B------:R-:W3:Y:S04]  /*21a80*/  LDL.LU.64 R98, [R1+0x3d0] ;  /* 0x0003d00001627983 */ /* 0x000ee80000300a00 */
[----:B------:R-:W2:Y:S01]  /*21a90*/  LDL.LU.64 R102, [R1+0x290] ;  /* 0x0002900001667983 */ /* 0x000ea20000300a00 */
[----:B-1----:R-:W-:Y:S01]  /*21aa0*/  IMAD.MOV.U32 R3, RZ, RZ, R95 ;  /* 0x000000ffff037224 */ /* 0x002fe200078e005f */
[----:B------:R-:W-:-:S04]  /*21ab0*/  MOV R252, R93 ;  /* 0x0000005d00fc7202 */ /* 0x000fc80000000f00 */
[----:B------:R4:W-:Y:S04]  /*21ac0*/  STL [R1+0x274], R3 ;  /* 0x0002740301007387 */ /* 0x0009e80000100800 */
[----:B------:R-:W2:Y:S01]  /*21ad0*/  LDL.LU.64 R92, [R1+0x2b0] ;  /* 0x0002b000015c7983 */ /* 0x000ea20000300a00 */
        /* <DEDUP_REMOVED lines=8> */
[----:B----4-:R-:W-:Y:S01]  /*21b60*/  IMAD.MOV.U32 R3, RZ, RZ, R97 ;  /* 0x000000ffff037224 */ /* 0x010fe200078e0061 */
[----:B------:R-:W-:Y:S04]  /*21b70*/  STL [R1+0x280], R96 ;  /* 0x0002806001007387 */ /* 0x000fe80000100800 */
[----:B---3--:R-:W-:Y:S04]  /*21b80*/  STL [R1+0x288], R98 ;  /* 0x0002886201007387 */ /* 0x008fe80000100800 */
[----:B------:R1:W-:Y:S04]  /*21b90*/  STL [R1+0x27c], R3 ;  /* 0x00027c0301007387 */ /* 0x0003e80000100800 */
[----:B--2---:R2:W-:Y:S01]  /*21ba0*/  STL [R1+0x290], R102 ;  /* 0x0002906601007387 */ /* 0x0045e20000100800 */
[----:B-1----:R-:W-:-:S05]  /*21bb0*/  IMAD.MOV.U32 R3, RZ, RZ, R99 ;  /* 0x000000ffff037224 */ /* 0x002fca00078e0063 */
[----:B------:R1:W-:Y:S01]  /*21bc0*/  STL [R1+0x284], R3 ;  /* 0x0002840301007387 */ /* 0x0003e20000100800 */
[----:B--2---:R-:W-:Y:S02]  /*21bd0*/  IMAD.MOV.U32 R102, RZ, RZ, R106 ;  /* 0x000000ffff667224 */ /* 0x004fe400078e006a */
[----:B------:R-:W-:Y:S02]  /*21be0*/  IMAD.MOV.U32 R106, RZ, RZ, R110 ;  /* 0x000000ffff6a7224 */ /* 0x000fe400078e006e */
[----:B------:R-:W-:Y:S02]  /*21bf0*/  IMAD.MOV.U32 R96, RZ, RZ, R124 ;  /* 0x000000ffff607224 */ /* 0x000fe400078e007c */
[----:B-1----:R-:W-:Y:S02]  /*21c00*/  IMAD.MOV.U32 R3, RZ, RZ, R103 ;  /* 0x000000ffff037224 */ /* 0x002fe400078e0067 */
[----:B------:R-:W-:Y:S01]  /*21c10*/  IMAD.MOV.U32 R103, RZ, RZ, R107 ;  /* 0x000000ffff677224 */ /* 0x000fe200078e006b */
[----:B------:R-:W-:Y:S01]  /*21c20*/  MOV R107, R111 ;  /* 0x0000006f006b7202 */ /* 0x000fe20000000f00 */
[----:B------:R-:W-:Y:S01]  /*21c30*/  IMAD.MOV.U32 R97, RZ, RZ, R125 ;  /* 0x000000ffff617224 */ /* 0x000fe200078e007d */
[----:B------:R1:W-:Y:S01]  /*21c40*/  STL [R1+0x28c], R3 ;  /* 0x00028c0301007387 */ /* 0x0003e20000100800 */
[----:B------:R-:W-:-:S02]  /*21c50*/  IMAD.MOV.U32 R110, RZ, RZ, R114 ;  /* 0x000000ffff6e7224 */ /* 0x000fc400078e0072 */
[----:B------:R-:W-:Y:S02]  /*21c60*/  IMAD.MOV.U32 R111, RZ, RZ, R115 ;  /* 0x000000ffff6f7224 */ /* 0x000fe400078e0073 */
[----:B------:R-:W-:Y:S02]  /*21c70*/  IMAD.MOV.U32 R124, RZ, RZ, R130 ;  /* 0x000000ffff7c7224 */ /* 0x000fe400078e0082 */
        /* <DEDUP_REMOVED lines=9> */
[----:B------:R-:W-:Y:S01]  /*21d10*/  IMAD.MOV.U32 R120, RZ, RZ, R126 ;  /* 0x000000ffff787224 */ /* 0x000fe200078e007e */
[----:B------:R-:W3:Y:S01]  /*21d20*/  LDL.LU.64 R138, [R1+0x5e8] ;  /* 0x0005e800018a7983 */ /* 0x000ee20000300a00 */
[----:B------:R-:W-:Y:S02]  /*21d30*/  IMAD.MOV.U32 R126, RZ, RZ, R150 ;  /* 0x000000ffff7e7224 */ /* 0x000fe400078e0096 */
[----:B------:R-:W-:Y:S01]  /*21d40*/  IMAD.MOV.U32 R127, RZ, RZ, R151 ;  /* 0x000000ffff7f7224 */ /* 0x000fe200078e0097 */
[----:B------:R-:W4:Y:S04]  /*21d50*/  LDL.LU.64 R122, [R1+0x418] ;  /* 0x00041800017a7983 */ /* 0x000f280000300a00 */
[----:B------:R-:W3:Y:S04]  /*21d60*/  LDL.LU.64 R150, [R1+0x600] ;  /* 0x0006000001967983 */ /* 0x000ee80000300a00 */
[----:B------:R-:W2:Y:S01]  /*21d70*/  LDL.LU.64 R90, [R1+0x610] ;  /* 0x00061000015a7983 */ /* 0x000ea20000300a00 */
[----:B-1----:R-:W-:-:S03]  /*21d80*/  IMAD.MOV.U32 R3, RZ, RZ, R95 ;  /* 0x000000ffff037224 */ /* 0x002fc600078e005f */
[----:B------:R1:W-:Y:S04]  /*21d90*/  STL [R1+0x298], R94 ;  /* 0x0002985e01007387 */ /* 0x0003e80000100800 */
[----:B------:R1:W-:Y:S04]  /*21da0*/  STL [R1+0x294], R3 ;  /* 0x0002940301007387 */ /* 0x0003e80000100800 */
[----:B--2---:R-:W-:Y:S04]  /*21db0*/  STL [R1+0x2a0], R90 ;  /* 0x0002a05a01007387 */ /* 0x004fe80000100800 */
[----:B-1----:R-:W2:Y:S01]  /*21dc0*/  LDL.LU.64 R94, [R1+0x3e8] ;  /* 0x0003e800015e7983 */ /* 0x002ea20000300a00 */
[----:B------:R-:W-:-:S05]  /*21dd0*/  MOV R3, R91 ;  /* 0x0000005b00037202 */ /* 0x000fca0000000f00 */
[----:B------:R2:W-:Y:S04]  /*21de0*/  STL [R1+0x29c], R3 ;  /* 0x00029c0301007387 */ /* 0x0005e80000100800 */
[----:B------:R-:W4:Y:S01]  /*21df0*/  LDL.LU.64 R86, [R1+0x2d0] ;  /* 0x0002d00001567983 */ /* 0x000f220000300a00 */
[----:B--2---:R-:W-:-:S03]  /*21e00*/  IMAD.MOV.U32 R3, RZ, RZ, R95 ;  /* 0x000000ffff037224 */ /* 0x004fc600078e005f */
[----:B------:R1:W-:Y:S04]  /*21e10*/  STL [R1+0x2a8], R94 ;  /* 0x0002a85e01007387 */ /* 0x0003e80000100800 */
[----:B------:R2:W-:Y:S04]  /*21e20*/  STL [R1+0x2a4], R3 ;  /* 0x0002a40301007387 */ /* 0x0005e80000100800 */
[----:B------:R-:W-:Y:S04]  /*21e30*/  STL [R1+0x2b0], R92 ;  /* 0x0002b05c01007387 */ /* 0x000fe80000100800 */
[----:B-1----:R-:W3:Y:S01]  /*21e40*/  LDL.LU.64 R94, [R1+0x2f0] ;  /* 0x0002f000015e7983 */ /* 0x002ee20000300a00 */
[----:B--2---:R-:W-:-:S05]  /*21e50*/  IMAD.MOV.U32 R3, RZ, RZ, R93 ;  /* 0x000000ffff037224 */ /* 0x004fca00078e005d */
[----:B------:R1:W-:Y:S04]  /*21e60*/  STL [R1+0x2ac], R3 ;  /* 0x0002ac0301007387 */ /* 0x0003e80000100800 */
[----:B------:R2:W-:Y:S01]  /*21e70*/  STL [R1+0x2b8], R96 ;  /* 0x0002b86001007387 */ /* 0x0005e20000100800 */
[----:B-1----:R-:W-:-:S03]  /*21e80*/  IMAD.MOV.U32 R3, RZ, RZ, R97 ;  /* 0x000000ffff037224 */ /* 0x002fc600078e0061 */
[----:B------:R-:W-:Y:S04]  /*21e90*/  STL [R1+0x2c0], R88 ;  /* 0x0002c05801007387 */ /* 0x000fe80000100800 */
[----:B------:R1:W-:Y:S04]  /*21ea0*/  STL [R1+0x2b4], R3 ;  /* 0x0002b40301007387 */ /* 0x0003e80000100800 */
[----:B------:R-:W4:Y:S01]  /*21eb0*/  LDL.LU.64 R92, [R1+0x3c8] ;  /* 0x0003c800015c7983 */ /* 0x000f220000300a00 */
[----:B--2---:R-:W-:Y:S02]  /*21ec0*/  IMAD.MOV.U32 R96, RZ, RZ, R100 ;  /* 0x000000ffff607224 */ /* 0x004fe400078e0064 */
[----:B------:R-:W-:Y:S01]  /*21ed0*/  IMAD.MOV.U32 R97, RZ, RZ, R101 ;  /* 0x000000ffff617224 */ /* 0x000fe200078e0065 */
[----:B------:R-:W2:Y:S01]  /*21ee0*/  LDL.LU.64 R90, [R1+0x3a8] ;  /* 0x0003a800015a7983 */ /* 0x000ea20000300a00 */
[----:B-1----:R-:W-:-:S03]  /*21ef0*/  IMAD.MOV.U32 R3, RZ, RZ, R89 ;  /* 0x000000ffff037224 */ /* 0x002fc600078e0059 */
[----:B------:R-:W3:Y:S04]  /*21f00*/  LDL.LU.64 R100, [R1+0x388] ;  /* 0x0003880001647983 */ /* 0x000ee80000300a00 */
[----:B------:R4:W-:Y:S01]  /*21f10*/  STL [R1+0x2bc], R3 ;  /* 0x0002bc0301007387 */ /* 0x0009e20000100800 */
[----:B------:R-:W-:Y:S01]  /*21f20*/  IMAD.MOV.U32 R88, RZ, RZ, R96 ;  /* 0x000000ffff587224 */ /* 0x000fe200078e0060 */
[----:B------:R-:W-:Y:S01]  /*21f30*/  MOV R96, R102 ;  /* 0x0000006600607202 */ /* 0x000fe20000000f00 */
[----:B------:R-:W-:Y:S02]  /*21f40*/  IMAD.MOV.U32 R89, RZ, RZ, R97 ;  /* 0x000000ffff597224 */ /* 0x000fe400078e0061 */
[----:B------:R-:W-:Y:S02]  /*21f50*/  IMAD.MOV.U32 R97, RZ, RZ, R103 ;  /* 0x000000ffff617224 */ /* 0x000fe400078e0067 */
[----:B----4-:R-:W-:Y:S01]  /*21f60*/  IMAD.MOV.U32 R3, RZ, RZ, R93 ;  /* 0x000000ffff037224 */ /* 0x010fe200078e005d */
[----:B------:R-:W-:Y:S04]  /*21f70*/  STL [R1+0x2c8], R92 ;  /* 0x0002c85c01007387 */ /* 0x000fe80000100800 */
[----:B------:R1:W-:Y:S04]  /*21f80*/  STL [R1+0x2c4], R3 ;  /* 0x0002c40301007387 */ /* 0x0003e80000100800 */
[----:B------:R-:W4:Y:S04]  /*21f90*/  LDL.LU.64 R102, [R1+0x628] ;  /* 0x0006280001667983 */ /* 0x000f280000300a00 */
[----:B------:R-:W-:Y:S01]  /*21fa0*/  STL [R1+0x2d0], R86 ;  /* 0x0002d05601007387 */ /* 0x000fe20000100800 */
[----:B-1----:R-:W-:-:S02]  /*21fb0*/  IMAD.MOV.U32 R3, RZ, RZ, R87 ;  /* 0x000000ffff037224 */ /* 0x002fc400078e0057 */
[----:B------:R-:W-:Y:S02]  /*21fc0*/  IMAD.MOV.U32 R92, RZ, RZ, R98 ;  /* 0x000000ffff5c7224 */ /* 0x000fe400078e0062 */
[----:B------:R-:W-:Y:S02]  /*21fd0*/  IMAD.MOV.U32 R93, RZ, RZ, R99 ;  /* 0x000000ffff5d7224 */ /* 0x000fe400078e0063 */
[----:B------:R-:W3:Y:S04]  /*21fe0*/  LDL.LU.64 R98, [R1+0x640] ;  /* 0x0006400001627983 */ /* 0x000ee80000300a00 */
[----:B------:R-:W-:Y:S04]  /*21ff0*/  STL [R1+0x2d8], R88 ;  /* 0x0002d85801007387 */ /* 0x000fe80000100800 */
[----:B------:R1:W-:Y:S02]  /*22000*/  STL [R1+0x2cc], R3 ;  /* 0x0002cc0301007387 */ /* 0x0003e40000100800 */
[----:B-1----:R-:W-:-:S05]  /*22010*/  IMAD.MOV.U32 R3, RZ, RZ, R89 ;  /* 0x000000ffff037224 */ /* 0x002fca00078e0059 */
[----:B------:R4:W-:Y:S02]  /*22020*/  STL [R1+0x2d4], R3 ;  /* 0x0002d40301007387 */ /* 0x0009e40000100800 */
[----:B----4-:R-:W-:Y:S02]  /*22030*/  IMAD.MOV.U32 R3, RZ, RZ, R103 ;  /* 0x000000ffff037224 */ /* 0x010fe400078e0067 */
[----:B------:R1:W-:Y:S04]  /*22040*/  STL [R1+0x2e0], R102 ;  /* 0x0002e06601007387 */ /* 0x0003e80000100800 */
[----:B------:R4:W-:Y:S04]  /*22050*/  STL [R1+0x2dc], R3 ;  /* 0x0002dc0301007387 */ /* 0x0009e80000100800 */
[----:B--2---:R-:W-:Y:S04]  /*22060*/  STL [R1+0x2e8], R90 ;  /* 0x0002e85a01007387 */ /* 0x004fe80000100800 */
[----:B-1----:R-:W2:Y:S01]  /*22070*/  LDL.LU.64 R102, [R1+0x310] ;  /* 0x0003100001667983 */ /* 0x002ea20000300a00 */
[----:B----4-:R-:W-:-:S03]  /*22080*/  IMAD.MOV.U32 R3, RZ, RZ, R91 ;  /* 0x000000ffff037224 */ /* 0x010fc600078e005b */
[----:B---3--:R-:W-:Y:S04]  /*22090*/  STL [R1+0x2f0], R94 ;  /* 0x0002f05e01007387 */ /* 0x008fe80000100800 */
[----:B------:R1:W-:Y:S04]  /*220a0*/  STL [R1+0x2e4], R3 ;  /* 0x0002e40301007387 */ /* 0x0003e80000100800 */
[----:B------:R-:W-:Y:S01]  /*220b0*/  STL [R1+0x2f8], R96 ;  /* 0x0002f86001007387 */ /* 0x000fe20000100800 */
[----:B-1----:R-:W-:-:S05]  /*220c0*/  IMAD.MOV.U32 R3, RZ, RZ, R95 ;  /* 0x000000ffff037224 */ /* 0x002fca00078e005f */
[----:B------:R1:W-:Y:S02]  /*220d0*/  STL [R1+0x2ec], R3 ;  /* 0x0002ec0301007387 */ /* 0x0003e40000100800 */
[----:B-1----:R-:W-:-:S05]  /*220e0*/  IMAD.MOV.U32 R3, RZ, RZ, R97 ;  /* 0x000000ffff037224 */ /* 0x002fca00078e0061 */
[----:B------:R1:W-:Y:S04]  /*220f0*/  STL [R1+0x2f4], R3 ;  /* 0x0002f40301007387 */ /* 0x0003e80000100800 */
[----:B------:R-:W-:Y:S04]  /*22100*/  STL [R1+0x300], R98 ;  /* 0x0003006201007387 */ /* 0x000fe80000100800 */
[----:B------:R-:W3:Y:S01]  /*22110*/  LDL.LU.64 R96, [R1+0x368] ;  /* 0x0003680001607983 */ /* 0x000ee20000300a00 */
[----:B-1----:R-:W-:-:S03]  /*22120*/  MOV R3, R99 ;  /* 0x0000006300037202 */ /* 0x002fc60000000f00 */
[----:B------:R-:W-:Y:S04]  /*22130*/  STL [R1+0x308], R100 ;  /* 0x0003086401007387 */ /* 0x000fe80000100800 */
[----:B------:R1:W-:Y:S02]  /*22140*/  STL [R1+0x2fc], R3 ;  /* 0x0002fc0301007387 */ /* 0x0003e40000100800 */
[----:B-1----:R-:W-:Y:S02]  /*22150*/  IMAD.MOV.U32 R3, RZ, RZ, R101 ;  /* 0x000000ffff037224 */ /* 0x002fe400078e0065 */
[----:B------:R-:W-:Y:S02]  /*22160*/  IMAD.MOV.U32 R98, RZ, RZ, R104 ;  /* 0x000000ffff627224 */ /* 0x000fe400078e0068 */
[----:B------:R-:W-:Y:S01]  /*22170*/  IMAD.MOV.U32 R99, RZ, RZ, R105 ;  /* 0x000000ffff637224 */ /* 0x000fe200078e0069 */
[----:B--2---:R-:W-:Y:S04]  /*22180*/  STL [R1+0x310], R102 ;  /* 0x0003106601007387 */ /* 0x004fe80000100800 */
[----:B------:R1:W-:Y:S04]  /*22190*/  STL [R1+0x304], R3 ;  /* 0x0003040301007387 */ /* 0x0003e80000100800 */
[----:B------:R-:W2:Y:S04]  /*221a0*/  LDL.LU.64 R94, [R1+0x650] ;  /* 0x00065000015e7983 */ /* 0x000ea80000300a00 */
[----:B------:R-:W4:Y:S01]  /*221b0*/  LDL.LU.64 R100, [R1+0x348] ;  /* 0x0003480001647983 */ /* 0x000f220000300a00 */
[----:B-1----:R-:W-:-:S05]  /*221c0*/  IMAD.MOV.U32 R3, RZ, RZ, R103 ;  /* 0x000000ffff037224 */ /* 0x002fca00078e0067 */
[----:B------:R1:W-:Y:S04]  /*221d0*/  STL [R1+0x30c], R3 ;  /* 0x00030c0301007387 */ /* 0x0003e80000100800 */
[----:B------:R-:W-:Y:S04]  /*221e0*/  STL [R1+0x318], R92 ;  /* 0x0003185c01007387 */ /* 0x000fe80000100800 */
[----:B------:R-:W4:Y:S04]  /*221f0*/  LDL.LU.64 R102, [R1+0x330] ;  /* 0x0003300001667983 */ /* 0x000f280000300a00 */
[----:B------:R-:W4:Y:S01]  /*22200*/  LDL.LU.64 R104, [R1+0x668] ;  /* 0x0006680001687983 */ /* 0x000f220000300a00 */
[----:B-1----:R-:W-:-:S05]  /*22210*/  IMAD.MOV.U32 R3, RZ, RZ, R93 ;  /* 0x000000ffff037224 */ /* 0x002fca00078e005d */
[----:B------:R2:W-:Y:S02]  /*22220*/  STL [R1+0x314], R3 ;  /* 0x0003140301007387 */ /* 0x0005e40000100800 */
[----:B--2---:R-:W-:Y:S02]  /*22230*/  IMAD.MOV.U32 R3, RZ, RZ, R95 ;  /* 0x000000ffff037224 */ /* 0x004fe400078e005f */
[----:B------:R-:W-:Y:S04]  /*22240*/  STL [R1+0x320], R94 ;  /* 0x0003205e01007387 */ /* 0x000fe80000100800 */
[----:B------:R1:W-:Y:S04]  /*22250*/  STL [R1+0x31c], R3 ;  /* 0x00031c0301007387 */ /* 0x0003e80000100800 */
[----:B---3--:R-:W-:Y:S01]  /*22260*/  STL [R1+0x328], R96 ;  /* 0x0003286001007387 */ /* 0x008fe20000100800 */
[----:B-1----:R-:W-:-:S03]  /*22270*/  IMAD.MOV.U32 R3, RZ, RZ, R97 ;  /* 0x000000ffff037224 */ /* 0x002fc600078e0061 */
[----:B----4-:R-:W-:Y:S04]  /*22280*/  STL [R1+0x330], R102 ;  /* 0x0003306601007387 */ /* 0x010fe80000100800 */
[----:B------:R1:W-:Y:S02]  /*22290*/  STL [R1+0x324], R3 ;  /* 0x0003240301007387 */ /* 0x0003e40000100800 */
[----:B-1----:R-:W-:-:S05]  /*222a0*/  IMAD.MOV.U32 R3, RZ, RZ, R103 ;  /* 0x000000ffff037224 */ /* 0x002fca00078e0067 */
[----:B------:R1:W-:Y:S04]  /*222b0*/  STL [R1+0x32c], R3 ;  /* 0x00032c0301007387 */ /* 0x0003e80000100800 */
[----:B------:R-:W2:Y:S01]  /*222c0*/  LDL.LU.64 R102, [R1+0x360] ;  /* 0x0003600001667983 */ /* 0x000ea20000300a00 */
[----:B-1----:R-:W-:-:S03]  /*222d0*/  IMAD.MOV.U32 R3, RZ, RZ, R99 ;  /* 0x000000ffff037224 */ /* 0x002fc600078e0063 */
[----:B------:R-:W-:Y:S04]  /*222e0*/  STL [R1+0x338], R98 ;  /* 0x0003386201007387 */ /* 0x000fe80000100800 */
[----:B------:R-:W-:Y:S04]  /*222f0*/  STL [R1+0x340], R104 ;  /* 0x0003406801007387 */ /* 0x000fe80000100800 */
[----:B------:R1:W-:Y:S02]  /*22300*/  STL [R1+0x334], R3 ;  /* 0x0003340301007387 */ /* 0x0003e40000100800 */
[----:B-1----:R-:W-:-:S05]  /*22310*/  MOV R3, R105 ;  /* 0x0000006900037202 */ /* 0x002fca0000000f00 */
[----:B------:R1:W-:Y:S04]  /*22320*/  STL [R1+0x33c], R3 ;  /* 0x00033c0301007387 */ /* 0x0003e80000100800 */
[----:B------:R-:W3:Y:S04]  /*22330*/  LDL.LU.64 R104, [R1+0x680] ;  /* 0x0006800001687983 */ /* 0x000ee80000300a00 */
[----:B------:R-:W4:Y:S01]  /*22340*/  LDL.LU.64 R98, [R1+0x408] ;  /* 0x0004080001627983 */ /* 0x000f220000300a00 */
[----:B-1----:R-:W-:-:S03]  /*22350*/  IMAD.MOV.U32 R3, RZ, RZ, R101 ;  /* 0x000000ffff037224 */ /* 0x002fc600078e0065 */
[----:B------:R-:W-:Y:S04]  /*22360*/  STL [R1+0x348], R100 ;  /* 0x0003486401007387 */ /* 0x000fe80000100800 */
[----:B------:R2:W-:Y:S02]  /*22370*/  STL [R1+0x344], R3 ;  /* 0x0003440301007387 */ /* 0x0005e40000100800 */
[----:B--2---:R-:W-:Y:S02]  /*22380*/  IMAD.MOV.U32 R3, RZ, RZ, R103 ;  /* 0x000000ffff037224 */ /* 0x004fe400078e0067 */
[----:B------:R-:W-:Y:S04]  /*22390*/  STL [R1+0x350], R102 ;  /* 0x0003506601007387 */ /* 0x000fe80000100800 */
[----:B------:R-:W2:Y:S04]  /*223a0*/  LDL.LU.64 R100, [R1+0x380] ;  /* 0x0003800001647983 */ /* 0x000ea80000300a00 */
[----:B------:R1:W-:Y:S04]  /*223b0*/  STL [R1+0x34c], R3 ;  /* 0x00034c0301007387 */ /* 0x0003e80000100800 */
[----:B------:R-:W-:Y:S01]  /*223c0*/  STL [R1+0x358], R114 ;  /* 0x0003587201007387 */ /* 0x000fe20000100800 */
[----:B-1----:R-:W-:-:S05]  /*223d0*/  IMAD.MOV.U32 R3, RZ, RZ, R115 ;  /* 0x000000ffff037224 */ /* 0x002fca00078e0073 */
[----:B------:R3:W-:Y:S04]  /*223e0*/  STL [R1+0x354], R3 ;  /* 0x0003540301007387 */ /* 0x0007e80000100800 */
[----:B------:R-:W2:Y:S01]  /*223f0*/  LDL.LU.64 R102, [R1+0x690] ;  /* 0x0006900001667983 */ /* 0x000ea20000300a00 */
[----:B---3--:R-:W-:-:S03]  /*22400*/  IMAD.MOV.U32 R3, RZ, RZ, R105 ;  /* 0x000000ffff037224 */ /* 0x008fc600078e0069 */
[----:B------:R1:W-:Y:S04]  /*22410*/  STL [R1+0x360], R104 ;  /* 0x0003606801007387 */ /* 0x0003e80000100800 */
[----:B------:R-:W3:Y:S04]  /*22420*/  LDL.LU.64 R114, [R1+0x428] ;  /* 0x0004280001727983 */ /* 0x000ee80000300a00 */
[----:B------:R4:W-:Y:S01]  /*22430*/  STL [R1+0x35c], R3 ;  /* 0x00035c0301007387 */ /* 0x0009e20000100800 */
[----:B-1----:R-:W-:-:S03]  /*22440*/  IMAD.MOV.U32 R104, RZ, RZ, R106 ;  /* 0x000000ffff687224 */ /* 0x002fc600078e006a */
[----:B----4-:R-:W-:Y:S01]  /*22450*/  STL [R1+0x368], R98 ;  /* 0x0003686201007387 */ /* 0x010fe20000100800 */
[----:B------:R-:W-:Y:S02]  /*22460*/  IMAD.MOV.U32 R105, RZ, RZ, R107 ;  /* 0x000000ffff697224 */ /* 0x000fe400078e006b */
[----:B------:R-:W-:Y:S02]  /*22470*/  IMAD.MOV.U32 R106, RZ, RZ, R108 ;  /* 0x000000ffff6a7224 */ /* 0x000fe400078e006c */
[----:B------:R-:W-:Y:S02]  /*22480*/  IMAD.MOV.U32 R107, RZ, RZ, R109 ;  /* 0x000000ffff6b7224 */ /* 0x000fe400078e006d */
[----:B------:R-:W4:Y:S01]  /*22490*/  LDL.LU.64 R108, [R1+0x3a0] ;  /* 0x0003a000016c7983 */ /* 0x000f220000300a00 */
[----:B------:R-:W-:-:S05]  /*224a0*/  IMAD.MOV.U32 R3, RZ, RZ, R99 ;  /* 0x000000ffff037224 */ /* 0x000fca00078e0063 */
[----:B------:R2:W-:Y:S02]  /*224b0*/  STL [R1+0x364], R3 ;  /* 0x0003640301007387 */ /* 0x0005e40000100800 */
[----:B--2---:R-:W-:Y:S02]  /*224c0*/  MOV R3, R101 ;  /* 0x0000006500037202 */ /* 0x004fe40000000f00 */
[----:B------:R-:W-:Y:S04]  /*224d0*/  STL [R1+0x370], R100 ;  /* 0x0003706401007387 */ /* 0x000fe80000100800 */
[----:B------:R1:W-:Y:S04]  /*224e0*/  STL [R1+0x36c], R3 ;  /* 0x00036c0301007387 */ /* 0x0003e80000100800 */
[----:B------:R2:W-:Y:S01]  /*224f0*/  STL [R1+0x378], R116 ;  /* 0x0003787401007387 */ /* 0x0005e20000100800 */
[----:B-1----:R-:W-:-:S03]  /*22500*/  IMAD.MOV.U32 R3, RZ, RZ, R117 ;  /* 0x000000ffff037224 */ /* 0x002fc600078e0075 */
[----:B------:R-:W-:Y:S04]  /*22510*/  STL [R1+0x380], R102 ;  /* 0x0003806601007387 */ /* 0x000fe80000100800 */
[----:B------:R1:W-:Y:S04]  /*22520*/  STL [R1+0x374], R3 ;  /* 0x0003740301007387 */ /* 0x0003e80000100800 */
[----:B--2---:R-:W2:Y:S04]  /*22530*/  LDL.LU.64 R116, [R1+0x6b0] ;  /* 0x0006b00001747983 */ /* 0x004ea80000300a00 */
[----:B------:R-:W2:Y:S01]  /*22540*/  LDL.LU.64 R100, [R1+0x448] ;  /* 0x0004480001647983 */ /* 0x000ea20000300a00 */
[----:B-1----:R-:W-:-:S05]  /*22550*/  IMAD.MOV.U32 R3, RZ, RZ, R103 ;  /* 0x000000ffff037224 */ /* 0x002fca00078e0067 */
[----:B------:R1:W-:Y:S04]  /*22560*/  STL [R1+0x37c], R3 ;  /* 0x00037c0301007387 */ /* 0x0003e80000100800 */
[----:B---3--:R3:W-:Y:S01]  /*22570*/  STL [R1+0x388], R114 ;  /* 0x0003887201007387 */ /* 0x0087e20000100800 */
[----:B-1----:R-:W-:-:S03]  /*22580*/  IMAD.MOV.U32 R3, RZ, RZ, R115 ;  /* 0x000000ffff037224 */ /* 0x002fc600078e0073 */
[----:B----4-:R-:W-:Y:S04]  /*22590*/  STL [R1+0x390], R108 ;  /* 0x0003906c01007387 */ /* 0x010fe80000100800 */
[----:B------:R1:W-:Y:S04]  /*225a0*/  STL [R1+0x384], R3 ;  /* 0x0003840301007387 */ /* 0x0003e80000100800 */
[----:B---3--:R-:W3:Y:S01]  /*225b0*/  LDL.LU.64 R114, [R1+0x3c0] ;  /* 0x0003c00001727983 */ /* 0x008ee20000300a00 */
[----:B-1----:R-:W-:-:S05]  /*225c0*/  IMAD.MOV.U32 R3, RZ, RZ, R109 ;  /* 0x000000ffff037224 */ /* 0x002fca00078e006d */
[----:B------:R1:W-:Y:S04]  /*225d0*/  STL [R1+0x38c], R3 ;  /* 0x00038c0301007387 */ /* 0x0003e80000100800 */
[----:B------:R-:W-:Y:S04]  /*225e0*/  STL [R1+0x398], R104 ;  /* 0x0003986801007387 */ /* 0x000fe80000100800 */
[----:B------:R-:W4:Y:S01]  /*225f0*/  LDL.LU.64 R102, [R1+0x6d0] ;  /* 0x0006d00001667983 */ /* 0x000f220000300a00 */
[----:B-1----:R-:W-:-:S03]  /*22600*/  IMAD.MOV.U32 R3, RZ, RZ, R105 ;  /* 0x000000ffff037224 */ /* 0x002fc600078e0069 */
[----:B------:R-:W4:Y:S04]  /*22610*/  LDL.LU.64 R108, [R1+0x468] ;  /* 0x00046800016c7983 */ /* 0x000f280000300a00 */
[----:B------:R2:W-:Y:S02]  /*22620*/  STL [R1+0x394], R3 ;  /* 0x0003940301007387 */ /* 0x0005e40000100800 */
[----:B--2---:R-:W-:Y:S02]  /*22630*/  IMAD.MOV.U32 R3, RZ, RZ, R117 ;  /* 0x000000ffff037224 */ /* 0x004fe400078e0075 */
[----:B------:R1:W-:Y:S04]  /*22640*/  STL [R1+0x3a0], R116 ;  /* 0x0003a07401007387 */ /* 0x0003e80000100800 */
[----:B------:R2:W-:Y:S04]  /*22650*/  STL [R1+0x39c], R3 ;  /* 0x00039c0301007387 */ /* 0x0005e80000100800 */
[----:B-1----:R-:W4:Y:S01]  /*22660*/  LDL.LU.64 R116, [R1+0x3e0] ;  /* 0x0003e00001747983 */ /* 0x002f220000300a00 */
[----:B--2---:R-:W-:-:S03]  /*22670*/  IMAD.MOV.U32 R3, RZ, RZ, R101 ;  /* 0x000000ffff037224 */ /* 0x004fc600078e0065 */
[----:B------:R-:W-:Y:S04]  /*22680*/  STL [R1+0x3a8], R100 ;  /* 0x0003a86401007387 */ /* 0x000fe80000100800 */
[----:B------:R-:W2:Y:S04]  /*22690*/  LDL.LU.64 R104, [R1+0x6f0] ;  /* 0x0006f00001687983 */ /* 0x000ea80000300a00 */
[----:B------:R1:W-:Y:S04]  /*226a0*/  STL [R1+0x3a4], R3 ;  /* 0x0003a40301007387 */ /* 0x0003e80000100800 */
[----:B---3--:R3:W-:Y:S01]  /*226b0*/  STL [R1+0x3b0], R114 ;  /* 0x0003b07201007387 */ /* 0x0087e20000100800 */
[----:B-1----:R-:W-:-:S05]  /*226c0*/  IMAD.MOV.U32 R3, RZ, RZ, R115 ;  /* 0x000000ffff037224 */ /* 0x002fca00078e0073 */
[----:B------:R1:W-:Y:S04]  /*226d0*/  STL [R1+0x3ac], R3 ;  /* 0x0003ac0301007387 */ /* 0x0003e80000100800 */
[----:B------:R4:W-:Y:S04]  /*226e0*/  STL [R1+0x3b8], R110 ;  /* 0x0003b86e01007387 */ /* 0x0009e80000100800 */
[----:B---3--:R-:W3:Y:S01]  /*226f0*/  LDL.LU.64 R114, [R1+0x3f0] ;  /* 0x0003f00001727983 */ /* 0x008ee20000300a00 */
[----:B-1----:R-:W-:-:S03]  /*22700*/  IMAD.MOV.U32 R3, RZ, RZ, R111 ;  /* 0x000000ffff037224 */ /* 0x002fc600078e006f */
[----:B----4-:R-:W-:Y:S04]  /*22710*/  STL [R1+0x3c0], R102 ;  /* 0x0003c06601007387 */ /* 0x010fe80000100800 */
[----:B------:R1:W-:Y:S04]  /*22720*/  STL [R1+0x3b4], R3 ;  /* 0x0003b40301007387 */ /* 0x0003e80000100800 */
[----:B------:R-:W4:Y:S01]  /*22730*/  LDL.LU.64 R110, [R1+0x488] ;  /* 0x00048800016e7983 */ /* 0x000f220000300a00 */
[----:B-1----:R-:W-:-:S05]  /*22740*/  MOV R3, R103 ;  /* 0x0000006700037202 */ /* 0x002fca0000000f00 */
[----:B------:R1:W-:Y:S04]  /*22750*/  STL [R1+0x3bc], R3 ;  /* 0x0003bc0301007387 */ /* 0x0003e80000100800 */
[----:B------:R1:W-:Y:S02]  /*22760*/  STL [R1+0x3c8], R108 ;  /* 0x0003c86c01007387 */ /* 0x0003e40000100800 */
[----:B-1----:R-:W-:Y:S02]  /*22770*/  IMAD.MOV.U32 R3, RZ, RZ, R109 ;  /* 0x000000ffff037224 */ /* 0x002fe400078e006d */
[----:B------:R-:W-:Y:S02]  /*22780*/  IMAD.MOV.U32 R108, RZ, RZ, R112 ;  /* 0x000000ffff6c7224 */ /* 0x000fe400078e0070 */
[----:B------:R-:W-:Y:S01]  /*22790*/  IMAD.MOV.U32 R109, RZ, RZ, R113 ;  /* 0x000000ffff6d7224 */ /* 0x000fe200078e0071 */
[----:B------:R1:W-:Y:S04]  /*227a0*/  STL [R1+0x3d0], R116 ;  /* 0x0003d07401007387 */ /* 0x0003e80000100800 */
[----:B------:R2:W-:Y:S04]  /*227b0*/  STL [R1+0x3c4], R3 ;  /* 0x0003c40301007387 */ /* 0x0005e80000100800 */
[----:B------:R-:W3:Y:S01]  /*227c0*/  LDL.LU.64 R112, [R1+0x4a8] ;  /* 0x0004a80001707983 */ /* 0x000ee20000300a00 */
[----:B-1----:R-:W-:-:S02]  /*227d0*/  IMAD.MOV.U32 R116, RZ, RZ, R124 ;  /* 0x000000ffff747224 */ /* 0x002fc400078e007c */
[----:B--2---:R-:W-:Y:S02]  /*227e0*/  IMAD.MOV.U32 R3, RZ, RZ, R117 ;  /* 0x000000ffff037224 */ /* 0x004fe400078e0075 */
[----:B------:R-:W-:Y:S02]  /*227f0*/  IMAD.MOV.U32 R117, RZ, RZ, R125 ;  /* 0x000000ffff757224 */ /* 0x000fe400078e007d */
[----:B------:R-:W2:Y:S04]  /*22800*/  LDL.LU.64 R124, [R1+0x710] ;  /* 0x00071000017c7983 */ /* 0x000ea80000300a00 */
[----:B------:R1:W-:Y:S04]  /*22810*/  STL [R1+0x3cc], R3 ;  /* 0x0003cc0301007387 */ /* 0x0003e80000100800 */
[----:B------:R1:W-:Y:S02]  /*22820*/  STL [R1+0x3d8], R106 ;  /* 0x0003d86a01007387 */ /* 0x0003e40000100800 */
[----:B-1----:R-:W-:-:S02]  /*22830*/  IMAD.MOV.U32 R3, RZ, RZ, R107 ;  /* 0x000000ffff037224 */ /* 0x002fc400078e006b */
[----:B------:R-:W-:Y:S04]  /*22840*/  STL [R1+0x3e0], R104 ;  /* 0x0003e06801007387 */ /* 0x000fe80000100800 */
[----:B------:R1:W-:Y:S04]  /*22850*/  STL [R1+0x3d4], R3 ;  /* 0x0003d40301007387 */ /* 0x0003e80000100800 */
[----:B------:R-:W2:Y:S01]  /*22860*/  LDL.LU.64 R106, [R1+0x410] ;  /* 0x00041000016a7983 */ /* 0x000ea20000300a00 */
[----:B-1----:R-:W-:-:S05]  /*22870*/  IMAD.MOV.U32 R3, RZ, RZ, R105 ;  /* 0x000000ffff037224 */ /* 0x002fca00078e0069 */
[----:B------:R1:W-:Y:S04]  /*22880*/  STL [R1+0x3dc], R3 ;  /* 0x0003dc0301007387 */ /* 0x0003e80000100800 */
[----:B----4-:R4:W-:Y:S01]  /*22890*/  STL [R1+0x3e8], R110 ;  /* 0x0003e86e01007387 */ /* 0x0109e20000100800 */
[----:B-1----:R-:W-:-:S05]  /*228a0*/  IMAD.MOV.U32 R3, RZ, RZ, R111 ;  /* 0x000000ffff037224 */ /* 0x002fca00078e006f */
[----:B------:R1:W-:Y:S04]  /*228b0*/  STL [R1+0x3e4], R3 ;  /* 0x0003e40301007387 */ /* 0x0003e80000100800 */
[----:B---3--:R3:W-:Y:S04]  /*228c0*/  STL [R1+0x3f0], R114 ;  /* 0x0003f07201007387 */ /* 0x0087e80000100800 */
[----:B----4-:R-:W4:Y:S01]  /*228d0*/  LDL.LU.64 R110, [R1+0x730] ;  /* 0x00073000016e7983 */ /* 0x010f220000300a00 */
[----:B-1----:R-:W-:-:S05]  /*228e0*/  MOV R3, R115 ;  /* 0x0000007300037202 */ /* 0x002fca0000000f00 */
[----:B------:R1:W-:Y:S04]  /*228f0*/  STL [R1+0x3ec], R3 ;  /* 0x0003ec0301007387 */ /* 0x0003e80000100800 */
[----:B------:R1:W-:Y:S04]  /*22900*/  STL [R1+0x3f8], R108 ;  /* 0x0003f86c01007387 */ /* 0x0003e80000100800 */
[----:B---3--:R-:W3:Y:S01]  /*22910*/  LDL.LU.64 R114, [R1+0x4c8] ;  /* 0x0004c80001727983 */ /* 0x008ee20000300a00 */
[----:B-1----:R-:W-:-:S05]  /*22920*/  IMAD.MOV.U32 R3, RZ, RZ, R109 ;  /* 0x000000ffff037224 */ /* 0x002fca00078e006d */
[----:B------:R2:W-:Y:S01]  /*22930*/  STL [R1+0x3f4], R3 ;  /* 0x0003f40301007387 */ /* 0x0005e20000100800 */
[----:B------:R-:W-:Y:S02]  /*22940*/  IMAD.MOV.U32 R108, RZ, RZ, R120 ;  /* 0x000000ffff6c7224 */ /* 0x000fe400078e0078 */
[----:B------:R-:W-:Y:S02]  /*22950*/  IMAD.MOV.U32 R109, RZ, RZ, R121 ;  /* 0x000000ffff6d7224 */ /* 0x000fe400078e0079 */
[----:B--2---:R-:W-:Y:S01]  /*22960*/  IMAD.MOV.U32 R3, RZ, RZ, R125 ;  /* 0x000000ffff037224 */ /* 0x004fe200078e007d */
[----:B------:R1:W-:Y:S04]  /*22970*/  STL [R1+0x400], R124 ;  /* 0x0004007c01007387 */ /* 0x0003e80000100800 */
[----:B------:R2:W-:Y:S01]  /*22980*/  STL [R1+0x3fc], R3 ;  /* 0x0003fc0301007387 */ /* 0x0005e20000100800 */
[----:B-1----:R-:W-:-:S02]  /*22990*/  IMAD.MOV.U32 R124, RZ, RZ, R126 ;  /* 0x000000ffff7c7224 */ /* 0x002fc400078e007e */
[----:B------:R-:W-:Y:S02]  /*229a0*/  IMAD.MOV.U32 R125, RZ, RZ, R127 ;  /* 0x000000ffff7d7224 */ /* 0x000fe400078e007f */
[----:B------:R-:W3:Y:S01]  /*229b0*/  LDL.LU.64 R126, [R1+0x430] ;  /* 0x00043000017e7983 */ /* 0x000ee20000300a00 */
[----:B--2---:R-:W-:-:S03]  /*229c0*/  IMAD.MOV.U32 R3, RZ, RZ, R113 ;  /* 0x000000ffff037224 */ /* 0x004fc600078e0071 */
[----:B------:R1:W-:Y:S04]  /*229d0*/  STL [R1+0x408], R112 ;  /* 0x0004087001007387 */ /* 0x0003e80000100800 */
[----:B------:R-:W2:Y:S04]  /*229e0*/  LDL.LU.64 R120, [R1+0x4e8] ;  /* 0x0004e80001787983 */ /* 0x000ea80000300a00 */
[----:B------:R-:W-:Y:S04]  /*229f0*/  STL [R1+0x410], R106 ;  /* 0x0004106a01007387 */ /* 0x000fe80000100800 */
[----:B------:R1:W-:Y:S04]  /*22a00*/  STL [R1+0x404], R3 ;  /* 0x0004040301007387 */ /* 0x0003e80000100800 */
[----:B-1----:R-:W2:Y:S01]  /*22a10*/  LDL.LU.64 R112, [R1+0x750] ;  /* 0x0007500001707983 */ /* 0x002ea20000300a00 */
[----:B------:R-:W-:-:S05]  /*22a20*/  IMAD.MOV.U32 R3, RZ, RZ, R107 ;  /* 0x000000ffff037224 */ /* 0x000fca00078e006b */
[----:B------:R1:W-:Y:S04]  /*22a30*/  STL [R1+0x40c], R3 ;  /* 0x00040c0301007387 */ /* 0x0003e80000100800 */
[----:B------:R4:W-:Y:S01]  /*22a40*/  STL [R1+0x418], R122 ;  /* 0x0004187a01007387 */ /* 0x0009e20000100800 */
[----:B-1----:R-:W-:-:S03]  /*22a50*/  IMAD.MOV.U32 R3, RZ, RZ, R123 ;  /* 0x000000ffff037224 */ /* 0x002fc600078e007b */
[----:B----4-:R-:W-:Y:S04]  /*22a60*/  STL [R1+0x420], R110 ;  /* 0x0004206e01007387 */ /* 0x010fe80000100800 */
[----:B------:R1:W-:Y:S04]  /*22a70*/  STL [R1+0x414], R3 ;  /* 0x0004140301007387 */ /* 0x0003e80000100800 */
[----:B------:R-:W4:Y:S01]  /*22a80*/  LDL.LU.64 R122, [R1+0x450] ;  /* 0x00045000017a7983 */ /* 0x000f220000300a00 */
[----:B-1----:R-:W-:-:S03]  /*22a90*/  MOV R3, R111 ;  /* 0x0000006f00037202 */ /* 0x002fc60000000f00 */
[----:B---3--:R-:W-:Y:S01]  /*22aa0*/  STL [R1+0x428], R114 ;  /* 0x0004287201007387 */ /* 0x008fe20000100800 */
[----:B------:R-:W-:Y:S02]  /*22ab0*/  IMAD.MOV.U32 R110, RZ, RZ, R116 ;  /* 0x000000ffff6e7224 */ /* 0x000fe400078e0074 */
[----:B------:R-:W-:Y:S01]  /*22ac0*/  IMAD.MOV.U32 R111, RZ, RZ, R117 ;  /* 0x000000ffff6f7224 */ /* 0x000fe200078e0075 */
[----:B------:R1:W-:Y:S04]  /*22ad0*/  STL [R1+0x41c], R3 ;  /* 0x00041c0301007387 */ /* 0x0003e80000100800 */
[----:B------:R-:W3:Y:S01]  /*22ae0*/  LDL.LU.64 R116, [R1+0x770] ;  /* 0x0007700001747983 */ /* 0x000ee20000300a00 */
[----:B-1----:R-:W-:-:S05]  /*22af0*/  IMAD.MOV.U32 R3, RZ, RZ, R115 ;  /* 0x000000ffff037224 */ /* 0x002fca00078e0073 */
[----:B------:R1:W-:Y:S04]  /*22b00*/  STL [R1+0x424], R3 ;  /* 0x0004240301007387 */ /* 0x0003e80000100800 */
[----:B------:R-:W3:Y:S01]  /*22b10*/  LDL.LU.64 R114, [R1+0x508] ;  /* 0x0005080001727983 */ /* 0x000ee20000300a00 */
[----:B-1----:R-:W-:-:S03]  /*22b20*/  IMAD.MOV.U32 R3, RZ, RZ, R127 ;  /* 0x000000ffff037224 */ /* 0x002fc600078e007f */
[----:B------:R1:W-:Y:S04]  /*22b30*/  STL [R1+0x430], R126 ;  /* 0x0004307e01007387 */ /* 0x0003e80000100800 */
[----:B------:R1:W-:Y:S04]  /*22b40*/  STL [R1+0x42c], R3 ;  /* 0x00042c0301007387 */ /* 0x0003e80000100800 */
[----:B------:R-:W-:Y:S04]  /*22b50*/  STL [R1+0x438], R108 ;  /* 0x0004386c01007387 */ /* 0x000fe80000100800 */
[----:B-1----:R-:W3:Y:S01]  /*22b60*/  LDL.LU.64 R126, [R1+0x470] ;  /* 0x00047000017e7983 */ /* 0x002ee20000300a00 */
[----:B------:R-:W-:-:S05]  /*22b70*/  IMAD.MOV.U32 R3, RZ, RZ, R109 ;  /* 0x000000ffff037224 */ /* 0x000fca00078e006d */
[----:B------:R1:W-:Y:S04]  /*22b80*/  STL [R1+0x434], R3 ;  /* 0x0004340301007387 */ /* 0x0003e80000100800 */
[----:B--2---:R2:W-:Y:S01]  /*22b90*/  STL [R1+0x440], R112 ;  /* 0x0004407001007387 */ /* 0x0045e20000100800 */
[----:B-1----:R-:W-:-:S05]  /*22ba0*/  IMAD.MOV.U32 R3, RZ, RZ, R113 ;  /* 0x000000ffff037224 */ /* 0x002fca00078e0071 */
[----:B------:R1:W-:Y:S01]  /*22bb0*/  STL [R1+0x43c], R3 ;  /* 0x00043c0301007387 */ /* 0x0003e20000100800 */
[----:B--2---:R-:W-:Y:S02]  /*22bc0*/  IMAD.MOV.U32 R112, RZ, RZ, R118 ;  /* 0x000000ffff707224 */ /* 0x004fe400078e0076 */
[----:B------:R-:W-:Y:S01]  /*22bd0*/  IMAD.MOV.U32 R113, RZ, RZ, R119 ;  /* 0x000000ffff717224 */ /* 0x000fe200078e0077 */
[----:B------:R-:W-:Y:S04]  /*22be0*/  STL [R1+0x448], R120 ;  /* 0x0004487801007387 */ /* 0x000fe80000100800 */
[----:B------:R-:W2:Y:S01]  /*22bf0*/  LDL.LU.64 R118, [R1+0x790] ;  /* 0x0007900001767983 */ /* 0x000ea20000300a00 */
[----:B-1----:R-:W-:-:S05]  /*22c00*/  IMAD.MOV.U32 R3, RZ, RZ, R121 ;  /* 0x000000ffff037224 */ /* 0x002fca00078e0079 */
[----:B------:R1:W-:Y:S04]  /*22c10*/  STL [R1+0x444], R3 ;  /* 0x0004440301007387 */ /* 0x0003e80000100800 */
[----:B----4-:R4:W-:Y:S01]  /*22c20*/  STL [R1+0x450], R122 ;  /* 0x0004507a01007387 */ /* 0x0109e20000100800 */
[----:B-1----:R-:W-:-:S03]  /*22c30*/  MOV R3, R123 ;  /* 0x0000007b00037202 */ /* 0x002fc60000000f00 */
[----:B----4-:R-:W4:Y:S04]  /*22c40*/  LDL.LU.64 R122, [R1+0x528] ;  /* 0x00052800017a7983 */ /* 0x010f280000300a00 */
[----:B------:R1:W-:Y:S04]  /*22c50*/  STL [R1+0x44c], R3 ;  /* 0x00044c0301007387 */ /* 0x0003e80000100800 */
[----:B------:R-:W-:Y:S04]  /*22c60*/  STL [R1+0x458], R110 ;  /* 0x0004586e01007387 */ /* 0x000fe80000100800 */
[----:B------:R-:W4:Y:S01]  /*22c70*/  LDL.LU.64 R120, [R1+0x4a0] ;  /* 0x0004a00001787983 */ /* 0x000f220000300a00 */
[----:B-1----:R-:W-:-:S05]  /*22c80*/  IMAD.MOV.U32 R3, RZ, RZ, R111 ;  /* 0x000000ffff037224 */ /* 0x002fca00078e006f */
[----:B------:R1:W-:Y:S04]  /*22c90*/  STL [R1+0x454], R3 ;  /* 0x0004540301007387 */ /* 0x0003e80000100800 */
[----:B---3--:R3:W-:Y:S01]  /*22ca0*/  STL [R1+0x460], R116 ;  /* 0x0004607401007387 */ /* 0x0087e20000100800 */
[----:B-1----:R-:W-:-:S05]  /*22cb0*/  IMAD.MOV.U32 R3, RZ, RZ, R117 ;  /* 0x000000ffff037224 */ /* 0x002fca00078e0075 */
[----:B------:R1:W-:Y:S04]  /*22cc0*/  STL [R1+0x45c], R3 ;  /* 0x00045c0301007387 */ /* 0x0003e80000100800 */
[----:B------:R-:W-:Y:S04]  /*22cd0*/  STL [R1+0x468], R114 ;  /* 0x0004687201007387 */ /* 0x000fe80000100800 */
[----:B---3--:R-:W3:Y:S01]  /*22ce0*/  LDL.LU.64 R116, [R1+0x7b0] ;  /* 0x0007b00001747983 */ /* 0x008ee20000300a00 */
[----:B-1----:R-:W-:-:S03]  /*22cf0*/  IMAD.MOV.U32 R3, RZ, RZ, R115 ;  /* 0x000000ffff037224 */ /* 0x002fc600078e0073 */
[----:B------:R-:W-:Y:S04]  /*22d00*/  STL [R1+0x470], R126 ;  /* 0x0004707e01007387 */ /* 0x000fe80000100800 */
[----:B------:R1:W-:Y:S02]  /*22d10*/  STL [R1+0x464], R3 ;  /* 0x0004640301007387 */ /* 0x0003e40000100800 */
[----:B-1----:R-:W-:Y:S02]  /*22d20*/  IMAD.MOV.U32 R3, RZ, RZ, R127 ;  /* 0x000000ffff037224 */ /* 0x002fe400078e007f */
[----:B------:R-:W3:Y:S04]  /*22d30*/  LDL.LU.64 R126, [R1+0x548] ;  /* 0x00054800017e7983 */ /* 0x000ee80000300a00 */
[----:B------:R1:W-:Y:S04]  /*22d40*/  STL [R1+0x46c], R3 ;  /* 0x00046c0301007387 */ /* 0x0003e80000100800 */
[----:B------:R-:W3:Y:S01]  /*22d50*/  LDL.LU.64 R114, [R1+0x4c0] ;  /* 0x0004c00001727983 */ /* 0x000ee20000300a00 */
[----:B-1----:R-:W-:-:S03]  /*22d60*/  IMAD.MOV.U32 R3, RZ, RZ, R113 ;  /* 0x000000ffff037224 */ /* 0x002fc600078e0071 */
[----:B------:R-:W-:Y:S04]  /*22d70*/  STL [R1+0x478], R112 ;  /* 0x0004787001007387 */ /* 0x000fe80000100800 */
[----:B------:R1:W-:Y:S04]  /*22d80*/  STL [R1+0x474], R3 ;  /* 0x0004740301007387 */ /* 0x0003e80000100800 */
[----:B--2---:R2:W-:Y:S01]  /*22d90*/  STL [R1+0x480], R118 ;  /* 0x0004807601007387 */ /* 0x0045e20000100800 */
[----:B-1----:R-:W-:-:S03]  /*22da0*/  IMAD.MOV.U32 R3, RZ, RZ, R119 ;  /* 0x000000ffff037224 */ /* 0x002fc600078e0077 */
[----:B--2---:R-:W2:Y:S04]  /*22db0*/  LDL.LU.64 R118, [R1+0x7d0] ;  /* 0x0007d00001767983 */ /* 0x004ea80000300a00 */
[----:B------:R1:W-:Y:S04]  /*22dc0*/  STL [R1+0x47c], R3 ;  /* 0x00047c0301007387 */ /* 0x0003e80000100800 */
[----:B----4-:R4:W-:Y:S01]  /*22dd0*/  STL [R1+0x488], R122 ;  /* 0x0004887a01007387 */ /* 0x0109e20000100800 */
[----:B-1----:R-:W-:-:S03]  /*22de0*/  IMAD.MOV.U32 R3, RZ, RZ, R123 ;  /* 0x000000ffff037224 */ /* 0x002fc600078e007b */
[----:B----4-:R-:W4:Y:S04]  /*22df0*/  LDL.LU.64 R122, [R1+0x6a8] ;  /* 0x0006a800017a7983 */ /* 0x010f280000300a00 */
[----:B------:R1:W-:Y:S04]  /*22e00*/  STL [R1+0x484], R3 ;  /* 0x0004840301007387 */ /* 0x0003e80000100800 */
[----:B------:R1:W-:Y:S02]  /*22e10*/  STL [R1+0x490], R120 ;  /* 0x0004907801007387 */ /* 0x0003e40000100800 */
[----:B-1----:R-:W-:-:S02]  /*22e20*/  IMAD.MOV.U32 R3, RZ, RZ, R121 ;  /* 0x000000ffff037224 */ /* 0x002fc400078e0079 */
[----:B------:R-:W4:Y:S04]  /*22e30*/  LDL.LU.64 R120, [R1+0x4e0] ;  /* 0x0004e00001787983 */ /* 0x000f280000300a00 */
[----:B------:R1:W-:Y:S04]  /*22e40*/  STL [R1+0x48c], R3 ;  /* 0x00048c0301007387 */ /* 0x0003e80000100800 */
[----:B------:R3:W-:Y:S01]  /*22e50*/  STL [R1+0x498], R124 ;  /* 0x0004987c01007387 */ /* 0x0007e20000100800 */
[----:B-1----:R-:W-:-:S05]  /*22e60*/  IMAD.MOV.U32 R3, RZ, RZ, R125 ;  /* 0x000000ffff037224 */ /* 0x002fca00078e007d */
[----:B------:R1:W-:Y:S04]  /*22e70*/  STL [R1+0x494], R3 ;  /* 0x0004940301007387 */ /* 0x0003e80000100800 */
[----:B---3--:R3:W-:Y:S04]  /*22e80*/  STL [R1+0x4a0], R116 ;  /* 0x0004a07401007387 */ /* 0x0087e80000100800 */
[----:B------:R-:W4:Y:S01]  /*22e90*/  LDL.LU.64 R124, [R1+0x7f0] ;  /* 0x0007f000017c7983 */ /* 0x000f220000300a00 */
[----:B-1----:R-:W-:-:S03]  /*22ea0*/  MOV R3, R117 ;  /* 0x0000007500037202 */ /* 0x002fc60000000f00 */
[----:B---3--:R-:W3:Y:S04]  /*22eb0*/  LDL.LU.64 R116, [R1+0x6c8] ;  /* 0x0006c80001747983 */ /* 0x008ee80000300a00 */
[----:B------:R1:W-:Y:S02]  /*22ec0*/  STL [R1+0x49c], R3 ;  /* 0x00049c0301007387 */ /* 0x0003e40000100800 */
[----:B-1----:R-:W-:Y:S02]  /*22ed0*/  IMAD.MOV.U32 R3, RZ, RZ, R127 ;  /* 0x000000ffff037224 */ /* 0x002fe400078e007f */
[----:B------:R1:W-:Y:S04]  /*22ee0*/  STL [R1+0x4a8], R126 ;  /* 0x0004a87e01007387 */ /* 0x0003e80000100800 */
[----:B------:R1:W-:Y:S04]  /*22ef0*/  STL [R1+0x4a4], R3 ;  /* 0x0004a40301007387 */ /* 0x0003e80000100800 */
[----:B------:R-:W-:Y:S04]  /*22f00*/  STL [R1+0x4b0], R114 ;  /* 0x0004b07201007387 */ /* 0x000fe80000100800 */
[----:B-1----:R-:W3:Y:S01]  /*22f10*/  LDL.LU.64 R126, [R1+0x500] ;  /* 0x00050000017e7983 */ /* 0x002ee20000300a00 */
[----:B------:R-:W-:-:S05]  /*22f20*/  IMAD.MOV.U32 R3, RZ, RZ, R115 ;  /* 0x000000ffff037224 */ /* 0x000fca00078e0073 */
[----:B------:R1:W-:Y:S04]  /*22f30*/  STL [R1+0x4ac], R3 ;  /* 0x0004ac0301007387 */ /* 0x0003e80000100800 */
[----:B------:R2:W-:Y:S01]  /*22f40*/  STL [R1+0x4b8], R134 ;  /* 0x0004b88601007387 */ /* 0x0005e20000100800 */
[----:B-1----:R-:W-:-:S03]  /*22f50*/  IMAD.MOV.U32 R3, RZ, RZ, R135 ;  /* 0x000000ffff037224 */ /* 0x002fc600078e0087 */
[----:B--2---:R-:W-:Y:S04]  /*22f60*/  STL [R1+0x4c0], R118 ;  /* 0x0004c07601007387 */ /* 0x004fe80000100800 */
[----:B------:R1:W-:Y:S04]  /*22f70*/  STL [R1+0x4b4], R3 ;  /* 0x0004b40301007387 */ /* 0x0003e80000100800 */
[----:B------:R-:W2:Y:S01]  /*22f80*/  LDL.LU.64 R134, [R1+0x810] ;  /* 0x0008100001867983 */ /* 0x000ea20000300a00 */
[----:B-1----:R-:W-:-:S03]  /*22f90*/  IMAD.MOV.U32 R3, RZ, RZ, R119 ;  /* 0x000000ffff037224 */ /* 0x002fc600078e0077 */
[----:B------:R-:W2:Y:S04]  /*22fa0*/  LDL.LU.64 R118, [R1+0x6e8] ;  /* 0x0006e80001767983 */ /* 0x000ea80000300a00 */
[----:B------:R1:W-:Y:S04]  /*22fb0*/  STL [R1+0x4bc], R3 ;  /* 0x0004bc0301007387 */ /* 0x0003e80000100800 */
[----:B----4-:R4:W-:Y:S01]  /*22fc0*/  STL [R1+0x4c8], R122 ;  /* 0x0004c87a01007387 */ /* 0x0109e20000100800 */
[----:B-1----:R-:W-:-:S03]  /*22fd0*/  IMAD.MOV.U32 R3, RZ, RZ, R123 ;  /* 0x000000ffff037224 */ /* 0x002fc600078e007b */
[----:B----4-:R-:W4:Y:S04]  /*22fe0*/  LDL.LU.64 R122, [R1+0x520] ;  /* 0x00052000017a7983 */ /* 0x010f280000300a00 */
[----:B------:R1:W-:Y:S04]  /*22ff0*/  STL [R1+0x4c4], R3 ;  /* 0x0004c40301007387 */ /* 0x0003e80000100800 */
[----:B------:R-:W-:Y:S01]  /*23000*/  STL [R1+0x4d0], R120 ;  /* 0x0004d07801007387 */ /* 0x000fe20000100800 */
[----:B-1----:R-:W-:-:S05]  /*23010*/  IMAD.MOV.U32 R3, RZ, RZ, R121 ;  /* 0x000000ffff037224 */ /* 0x002fca00078e0079 */
[----:B------:R1:W-:Y:S04]  /*23020*/  STL [R1+0x4cc], R3 ;  /* 0x0004cc0301007387 */ /* 0x0003e80000100800 */
[----:B------:R1:W-:Y:S02]  /*23030*/  STL [R1+0x4d8], R130 ;  /* 0x0004d88201007387 */ /* 0x0003e40000100800 */
[----:B-1----:R-:W-:Y:S02]  /*23040*/  IMAD.MOV.U32 R3, RZ, RZ, R131 ;  /* 0x000000ffff037224 */ /* 0x002fe400078e0083 */
[----:B------:R-:W4:Y:S04]  /*23050*/  LDL.LU.64 R130, [R1+0x830] ;  /* 0x0008300001827983 */ /* 0x000f280000300a00 */
[----:B------:R1:W-:Y:S04]  /*23060*/  STL [R1+0x4d4], R3 ;  /* 0x0004d40301007387 */ /* 0x0003e80000100800 */
[----:B------:R3:W-:Y:S01]  /*23070*/  STL [R1+0x4e0], R124 ;  /* 0x0004e07c01007387 */ /* 0x0007e20000100800 */
[----:B-1----:R-:W-:-:S03]  /*23080*/  IMAD.MOV.U32 R3, RZ, RZ, R125 ;  /* 0x000000ffff037224 */ /* 0x002fc600078e007d */
[----:B---3--:R-:W-:Y:S04]  /*23090*/  STL [R1+0x4e8], R116 ;  /* 0x0004e87401007387 */ /* 0x008fe80000100800 */
[----:B------:R1:W-:Y:S04]  /*230a0*/  STL [R1+0x4dc], R3 ;  /* 0x0004dc0301007387 */ /* 0x0003e80000100800 */
[----:B------:R-:W3:Y:S04]  /*230b0*/  LDL.LU.64 R120, [R1+0x708] ;  /* 0x0007080001787983 */ /* 0x000ee80000300a00 */
[----:B------:R-:W3:Y:S01]  /*230c0*/  LDL.LU.64 R124, [R1+0x540] ;  /* 0x00054000017c7983 */ /* 0x000ee20000300a00 */
[----:B-1----:R-:W-:-:S05]  /*230d0*/  IMAD.MOV.U32 R3, RZ, RZ, R117 ;  /* 0x000000ffff037224 */ /* 0x002fca00078e0075 */
[----:B------:R1:W-:Y:S02]  /*230e0*/  STL [R1+0x4e4], R3 ;  /* 0x0004e40301007387 */ /* 0x0003e40000100800 */
[----:B-1----:R-:W-:Y:S02]  /*230f0*/  MOV R3, R127 ;  /* 0x0000007f00037202 */ /* 0x002fe40000000f00 */
[----:B------:R-:W-:Y:S04]  /*23100*/  STL [R1+0x4f0], R126 ;  /* 0x0004f07e01007387 */ /* 0x000fe80000100800 */
[----:B------:R-:W-:Y:S04]  /*23110*/  STL [R1+0x4f8], R146 ;  /* 0x0004f89201007387 */ /* 0x000fe80000100800 */
[----:B------:R1:W-:Y:S02]  /*23120*/  STL [R1+0x4ec], R3 ;  /* 0x0004ec0301007387 */ /* 0x0003e40000100800 */
[----:B-1----:R-:W-:-:S02]  /*23130*/  IMAD.MOV.U32 R3, RZ, RZ, R147 ;  /* 0x000000ffff037224 */ /* 0x002fc400078e0093 */
[----:B------:R-:W3:Y:S04]  /*23140*/  LDL.LU.64 R146, [R1+0x850] ;  /* 0x0008500001927983 */ /* 0x000ee80000300a00 */
[----:B------:R1:W-:Y:S04]  /*23150*/  STL [R1+0x4f4], R3 ;  /* 0x0004f40301007387 */ /* 0x0003e80000100800 */
[----:B--2---:R2:W-:Y:S04]  /*23160*/  STL [R1+0x500], R134 ;  /* 0x0005008601007387 */ /* 0x0045e80000100800 */
[----:B------:R-:W3:Y:S01]  /*23170*/  LDL.LU.64 R126, [R1+0x728] ;  /* 0x00072800017e7983 */ /* 0x000ee20000300a00 */
[----:B-1----:R-:W-:-:S05]  /*23180*/  IMAD.MOV.U32 R3, RZ, RZ, R135 ;  /* 0x000000ffff037224 */ /* 0x002fca00078e0087 */
[----:B------:R1:W-:Y:S04]  /*23190*/  STL [R1+0x4fc], R3 ;  /* 0x0004fc0301007387 */ /* 0x0003e80000100800 */
[----:B------:R-:W-:Y:S04]  /*231a0*/  STL [R1+0x508], R118 ;  /* 0x0005087601007387 */ /* 0x000fe80000100800 */
[----:B--2---:R-:W2:Y:S01]  /*231b0*/  LDL.LU.64 R134, [R1+0x630] ;  /* 0x0006300001867983 */ /* 0x004ea20000300a00 */
[----:B-1----:R-:W-:-:S05]  /*231c0*/  IMAD.MOV.U32 R3, RZ, RZ, R119 ;  /* 0x000000ffff037224 */ /* 0x002fca00078e0077 */
[----:B------:R1:W-:Y:S04]  /*231d0*/  STL [R1+0x504], R3 ;  /* 0x0005040301007387 */ /* 0x0003e80000100800 */
[----:B----4-:R4:W-:Y:S01]  /*231e0*/  STL [R1+0x510], R122 ;  /* 0x0005107a01007387 */ /* 0x0109e20000100800 */
[----:B-1----:R-:W-:-:S03]  /*231f0*/  IMAD.MOV.U32 R3, RZ, RZ, R123 ;  /* 0x000000ffff037224 */ /* 0x002fc600078e007b */
[----:B------:R-:W-:Y:S04]  /*23200*/  STL [R1+0x518], R128 ;  /* 0x0005188001007387 */ /* 0x000fe80000100800 */
[----:B------:R1:W-:Y:S04]  /*23210*/  STL [R1+0x50c], R3 ;  /* 0x00050c0301007387 */ /* 0x0003e80000100800 */
[----:B----4-:R-:W4:Y:S01]  /*23220*/  LDL.LU.64 R122, [R1+0x870] ;  /* 0x00087000017a7983 */ /* 0x010f220000300a00 */
[----:B-1----:R-:W-:-:S03]  /*23230*/  IMAD.MOV.U32 R3, RZ, RZ, R129 ;  /* 0x000000ffff037224 */ /* 0x002fc600078e0081 */
[----:B------:R-:W4:Y:S04]  /*23240*/  LDL.LU.64 R128, [R1+0x748] ;  /* 0x0007480001807983 */ /* 0x000f280000300a00 */
[----:B------:R1:W-:Y:S04]  /*23250*/  STL [R1+0x514], R3 ;  /* 0x0005140301007387 */ /* 0x0003e80000100800 */
[----:B------:R1:W-:Y:S02]  /*23260*/  STL [R1+0x520], R130 ;  /* 0x0005208201007387 */ /* 0x0003e40000100800 */
[----:B-1----:R-:W-:-:S02]  /*23270*/  IMAD.MOV.U32 R3, RZ, RZ, R131 ;  /* 0x000000ffff037224 */ /* 0x002fc400078e0083 */
[----:B------:R-:W4:Y:S04]  /*23280*/  LDL.LU.64 R130, [R1+0x648] ;  /* 0x0006480001827983 */ /* 0x000f280000300a00 */
[----:B------:R3:W-:Y:S02]  /*23290*/  STL [R1+0x51c], R3 ;  /* 0x00051c0301007387 */ /* 0x0007e40000100800 */
[----:B---3--:R-:W-:Y:S02]  /*232a0*/  IMAD.MOV.U32 R3, RZ, RZ, R121 ;  /* 0x000000ffff037224 */ /* 0x008fe400078e0079 */
[----:B------:R-:W-:Y:S04]  /*232b0*/  STL [R1+0x528], R120 ;  /* 0x0005287801007387 */ /* 0x000fe80000100800 */
[----:B------:R1:W-:Y:S04]  /*232c0*/  STL [R1+0x524], R3 ;  /* 0x0005240301007387 */ /* 0x0003e80000100800 */
[----:B------:R3:W-:Y:S01]  /*232d0*/  STL [R1+0x530], R124 ;  /* 0x0005307c01007387 */ /* 0x0007e20000100800 */
[----:B-1----:R-:W-:-:S03]  /*232e0*/  IMAD.MOV.U32 R3, RZ, RZ, R125 ;  /* 0x000000ffff037224 */ /* 0x002fc600078e007d */
[----:B------:R1:W-:Y:S04]  /*232f0*/  STL [R1+0x538], R142 ;  /* 0x0005388e01007387 */ /* 0x0003e80000100800 */
[----:B------:R1:W-:Y:S04]  /*23300*/  STL [R1+0x52c], R3 ;  /* 0x00052c0301007387 */ /* 0x0003e80000100800 */
[----:B---3--:R-:W3:Y:S01]  /*23310*/  LDL.LU.64 R124, [R1+0x890] ;  /* 0x00089000017c7983 */ /* 0x008ee20000300a00 */
[----:B-1----:R-:W-:Y:S01]  /*23320*/  MOV R142, R144 ;  /* 0x00000090008e7202 */ /* 0x002fe20000000f00 */
[----:B------:R-:W-:-:S02]  /*23330*/  IMAD.MOV.U32 R3, RZ, RZ, R143 ;  /* 0x000000ffff037224 */ /* 0x000fc400078e008f */
[----:B------:R-:W-:Y:S02]  /*23340*/  IMAD.MOV.U32 R143, RZ, RZ, R145 ;  /* 0x000000ffff8f7224 */ /* 0x000fe400078e0091 */
[----:B------:R-:W3:Y:S04]  /*23350*/  LDL.LU.64 R144, [R1+0x768] ;  /* 0x0007680001907983 */ /* 0x000ee80000300a00 */
[----:B------:R1:W-:Y:S04]  /*23360*/  STL [R1+0x534], R3 ;  /* 0x0005340301007387 */ /* 0x0003e80000100800 */
[----:B------:R1:W-:Y:S02]  /*23370*/  STL [R1+0x540], R146 ;  /* 0x0005409201007387 */ /* 0x0003e40000100800 */
[----:B-1----:R-:W-:-:S02]  /*23380*/  IMAD.MOV.U32 R3, RZ, RZ, R147 ;  /* 0x000000ffff037224 */ /* 0x002fc400078e0093 */
[----:B------:R-:W3:Y:S04]  /*23390*/  LDL.LU.64 R146, [R1+0x660] ;  /* 0x0006600001927983 */ /* 0x000ee80000300a00 */
[----:B------:R1:W-:Y:S04]  /*233a0*/  STL [R1+0x53c], R3 ;  /* 0x00053c0301007387 */ /* 0x0003e80000100800 */
[----:B------:R2:W-:Y:S01]  /*233b0*/  STL [R1+0x548], R126 ;  /* 0x0005487e01007387 */ /* 0x0005e20000100800 */
[----:B-1----:R-:W-:-:S05]  /*233c0*/  IMAD.MOV.U32 R3, RZ, RZ, R127 ;  /* 0x000000ffff037224 */ /* 0x002fca00078e007f */
[----:B------:R1:W-:Y:S04]  /*233d0*/  STL [R1+0x544], R3 ;  /* 0x0005440301007387 */ /* 0x0003e80000100800 */
[----:B--2---:R2:W-:Y:S04]  /*233e0*/  STL [R1+0x550], R134 ;  /* 0x0005508601007387 */ /* 0x0045e80000100800 */
[----:B------:R-:W3:Y:S01]  /*233f0*/  LDL.LU.64 R126, [R1+0x8b0] ;  /* 0x0008b000017e7983 */ /* 0x000ee20000300a00 */
[----:B-1----:R-:W-:-:S05]  /*23400*/  IMAD.MOV.U32 R3, RZ, RZ, R135 ;  /* 0x000000ffff037224 */ /* 0x002fca00078e0087 */
[----:B------:R1:W-:Y:S01]  /*23410*/  STL [R1+0x54c], R3 ;  /* 0x00054c0301007387 */ /* 0x0003e20000100800 */
[----:B--2---:R-:W-:Y:S02]  /*23420*/  IMAD.MOV.U32 R134, RZ, RZ, R150 ;  /* 0x000000ffff867224 */ /* 0x004fe400078e0096 */
[----:B------:R-:W-:Y:S01]  /*23430*/  IMAD.MOV.U32 R135, RZ, RZ, R151 ;  /* 0x000000ffff877224 */ /* 0x000fe200078e0097 */
[----:B------:R2:W-:Y:S04]  /*23440*/  STL [R1+0x558], R136 ;  /* 0x0005588801007387 */ /* 0x0005e80000100800 */
[----:B------:R-:W3:Y:S01]  /*23450*/  LDL.LU.64 R150, [R1+0x788] ;  /* 0x0007880001967983 */ /* 0x000ee20000300a00 */
[----:B-1----:R-:W-:-:S03]  /*23460*/  IMAD.MOV.U32 R3, RZ, RZ, R137 ;  /* 0x000000ffff037224 */ /* 0x002fc600078e0089 */
[----:B----4-:R-:W-:Y:S04]  /*23470*/  STL [R1+0x560], R122 ;  /* 0x0005607a01007387 */ /* 0x010fe80000100800 */
[----:B------:R1:W-:Y:S04]  /*23480*/  STL [R1+0x554], R3 ;  /* 0x0005540301007387 */ /* 0x0003e80000100800 */
[----:B--2---:R-:W2:Y:S01]  /*23490*/  LDL.LU.64 R136, [R1+0x670] ;  /* 0x0006700001887983 */ /* 0x004ea20000300a00 */
[----:B-1----:R-:W-:-:S03]  /*234a0*/  IMAD.MOV.U32 R3, RZ, RZ, R123 ;  /* 0x000000ffff037224 */ /* 0x002fc600078e007b */
[----:B------:R-:W-:Y:S04]  /*234b0*/  STL [R1+0x568], R128 ;  /* 0x0005688001007387 */ /* 0x000fe80000100800 */
[----:B------:R1:W-:Y:S02]  /*234c0*/  STL [R1+0x55c], R3 ;  /* 0x00055c0301007387 */ /* 0x0003e40000100800 */
[----:B-1----:R-:W-:Y:S02]  /*234d0*/  IMAD.MOV.U32 R3, RZ, RZ, R129 ;  /* 0x000000ffff037224 */ /* 0x002fe400078e0081 */
[----:B------:R-:W-:Y:S04]  /*234e0*/  STL [R1+0x570], R130 ;  /* 0x0005708201007387 */ /* 0x000fe80000100800 */
[----:B------:R1:W-:Y:S04]  /*234f0*/  STL [R1+0x564], R3 ;  /* 0x0005640301007387 */ /* 0x0003e80000100800 */
[----:B------:R-:W4:Y:S01]  /*23500*/  LDL.LU.64 R128, [R1+0x8d0] ;  /* 0x0008d00001807983 */ /* 0x000f220000300a00 */
[----:B-1----:R-:W-:-:S03]  /*23510*/  MOV R3, R131 ;  /* 0x0000008300037202 */ /* 0x002fc60000000f00 */
[----:B------:R-:W4:Y:S04]  /*23520*/  LDL.LU.64 R130, [R1+0x7a8] ;  /* 0x0007a80001827983 */ /* 0x000f280000300a00 */
[----:B------:R1:W-:Y:S04]  /*23530*/  STL [R1+0x56c], R3 ;  /* 0x00056c0301007387 */ /* 0x0003e80000100800 */
[----:B------:R1:W-:Y:S02]  /*23540*/  STL [R1+0x578], R132 ;  /* 0x0005788401007387 */ /* 0x0003e40000100800 */
[----:B-1----:R-:W-:-:S02]  /*23550*/  IMAD.MOV.U32 R3, RZ, RZ, R133 ;  /* 0x000000ffff037224 */ /* 0x002fc400078e0085 */
[----:B------:R-:W4:Y:S04]  /*23560*/  LDL.LU.64 R132, [R1+0x688] ;  /* 0x0006880001847983 */ /* 0x000f280000300a00 */
[----:B------:R1:W-:Y:S04]  /*23570*/  STL [R1+0x574], R3 ;  /* 0x0005740301007387 */ /* 0x0003e80000100800 */
[----:B---3--:R-:W-:Y:S01]  /*23580*/  STL [R1+0x580], R124 ;  /* 0x0005807c01007387 */ /* 0x008fe20000100800 */
[----:B-1----:R-:W-:-:S05]  /*23590*/  IMAD.MOV.U32 R3, RZ, RZ, R125 ;  /* 0x000000ffff037224 */ /* 0x002fca00078e007d */
[----:B------:R1:W-:Y:S04]  /*235a0*/  STL [R1+0x57c], R3 ;  /* 0x00057c0301007387 */ /* 0x0003e80000100800 */
[----:B------:R3:W-:Y:S01]  /*235b0*/  STL [R1+0x588], R144 ;  /* 0x0005889001007387 */ /* 0x0007e20000100800 */
[----:B-1----:R-:W-:-:S03]  /*235c0*/  IMAD.MOV.U32 R3, RZ, RZ, R145 ;  /* 0x000000ffff037224 */ /* 0x002fc600078e0091 */
[----:B---3--:R-:W3:Y:S04]  /*235d0*/  LDL.LU.64 R144, [R1+0x8f0] ;  /* 0x0008f00001907983 */ /* 0x008ee80000300a00 */
[----:B------:R1:W-:Y:S04]  /*235e0*/  STL [R1+0x584], R3 ;  /* 0x0005840301007387 */ /* 0x0003e80000100800 */
[----:B------:R1:W-:Y:S02]  /*235f0*/  STL [R1+0x590], R146 ;  /* 0x0005909201007387 */ /* 0x0003e40000100800 */
[----:B-1----:R-:W-:-:S02]  /*23600*/  IMAD.MOV.U32 R3, RZ, RZ, R147 ;  /* 0x000000ffff037224 */ /* 0x002fc400078e0093 */
[----:B------:R-:W3:Y:S04]  /*23610*/  LDL.LU.64 R146, [R1+0x7c8] ;  /* 0x0007c80001927983 */ /* 0x000ee80000300a00 */
[----:B------:R1:W-:Y:S04]  /*23620*/  STL [R1+0x58c], R3 ;  /* 0x00058c0301007387 */ /* 0x0003e80000100800 */
[----:B------:R1:W-:Y:S02]  /*23630*/  STL [R1+0x598], R148 ;  /* 0x0005989401007387 */ /* 0x0003e40000100800 */
[----:B-1----:R-:W-:-:S02]  /*23640*/  IMAD.MOV.U32 R3, RZ, RZ, R149 ;  /* 0x000000ffff037224 */ /* 0x002fc400078e0095 */
[----:B------:R-:W3:Y:S04]  /*23650*/  LDL.LU.64 R148, [R1+0x6a0] ;  /* 0x0006a00001947983 */ /* 0x000ee80000300a00 */
[----:B------:R1:W-:Y:S04]  /*23660*/  STL [R1+0x594], R3 ;  /* 0x0005940301007387 */ /* 0x0003e80000100800 */
[----:B------:R-:W-:Y:S01]  /*23670*/  STL [R1+0x5a0], R126 ;  /* 0x0005a07e01007387 */ /* 0x000fe20000100800 */
[----:B-1----:R-:W-:-:S05]  /*23680*/  IMAD.MOV.U32 R3, RZ, RZ, R127 ;  /* 0x000000ffff037224 */ /* 0x002fca00078e007f */
[----:B------:R1:W-:Y:S04]  /*23690*/  STL [R1+0x59c], R3 ;  /* 0x00059c0301007387 */ /* 0x0003e80000100800 */
[----:B------:R2:W-:Y:S01]  /*236a0*/  STL [R1+0x5a8], R150 ;  /* 0x0005a89601007387 */ /* 0x0005e20000100800 */
[----:B-1----:R-:W-:-:S03]  /*236b0*/  IMAD.MOV.U32 R3, RZ, RZ, R151 ;  /* 0x000000ffff037224 */ /* 0x002fc600078e0097 */
[----:B--2---:R-:W2:Y:S04]  /*236c0*/  LDL.LU.64 R150, [R1+0x910] ;  /* 0x0009100001967983 */ /* 0x004ea80000300a00 */
[----:B------:R1:W-:Y:S04]  /*236d0*/  STL [R1+0x5a4], R3 ;  /* 0x0005a40301007387 */ /* 0x0003e80000100800 */
[----:B------:R1:W-:Y:S02]  /*236e0*/  STL [R1+0x5b0], R136 ;  /* 0x0005b08801007387 */ /* 0x0003e40000100800 */
[----:B-1----:R-:W-:-:S02]  /*236f0*/  IMAD.MOV.U32 R3, RZ, RZ, R137 ;  /* 0x000000ffff037224 */ /* 0x002fc400078e0089 */
[----:B------:R-:W2:Y:S04]  /*23700*/  LDL.LU.64 R136, [R1+0x7e8] ;  /* 0x0007e80001887983 */ /* 0x000ea80000300a00 */
[----:B------:R1:W-:Y:S04]  /*23710*/  STL [R1+0x5ac], R3 ;  /* 0x0005ac0301007387 */ /* 0x0003e80000100800 */
[----:B------:R1:W-:Y:S02]  /*23720*/  STL [R1+0x5b8], R138 ;  /* 0x0005b88a01007387 */ /* 0x0003e40000100800 */
[----:B-1----:R-:W-:-:S02]  /*23730*/  IMAD.MOV.U32 R3, RZ, RZ, R139 ;  /* 0x000000ffff037224 */ /* 0x002fc400078e008b */
[----:B------:R-:W2:Y:S04]  /*23740*/  LDL.LU.64 R138, [R1+0x6c0] ;  /* 0x0006c000018a7983 */ /* 0x000ea80000300a00 */
[----:B------:R1:W-:Y:S04]  /*23750*/  STL [R1+0x5b4], R3 ;  /* 0x0005b40301007387 */ /* 0x0003e80000100800 */
[----:B----4-:R-:W-:Y:S01]  /*23760*/  STL [R1+0x5c0], R128 ;  /* 0x0005c08001007387 */ /* 0x010fe20000100800 */
[----:B-1----:R-:W-:-:S05]  /*23770*/  MOV R3, R129 ;  /* 0x0000008100037202 */ /* 0x002fca0000000f00 */
[----:B------:R1:W-:Y:S04]  /*23780*/  STL [R1+0x5bc], R3 ;  /* 0x0005bc0301007387 */ /* 0x0003e80000100800 */
[----:B------:R4:W-:Y:S01]  /*23790*/  STL [R1+0x5c8], R130 ;  /* 0x0005c88201007387 */ /* 0x0009e20000100800 */
[----:B-1----:R-:W-:-:S03]  /*237a0*/  IMAD.MOV.U32 R3, RZ, RZ, R131 ;  /* 0x000000ffff037224 */ /* 0x002fc600078e0083 */
[----:B----4-:R-:W4:Y:S04]  /*237b0*/  LDL.LU.64 R130, [R1+0x930] ;  /* 0x0009300001827983 */ /* 0x010f280000300a00 */
[----:B------:R1:W-:Y:S04]  /*237c0*/  STL [R1+0x5c4], R3 ;  /* 0x0005c40301007387 */ /* 0x0003e80000100800 */
[----:B------:R1:W-:Y:S02]  /*237d0*/  STL [R1+0x5d0], R132 ;  /* 0x0005d08401007387 */ /* 0x0003e40000100800 */
[----:B-1----:R-:W-:-:S02]  /*237e0*/  IMAD.MOV.U32 R3, RZ, RZ, R133 ;  /* 0x000000ffff037224 */ /* 0x002fc400078e0085 */
[----:B------:R-:W4:Y:S04]  /*237f0*/  LDL.LU.64 R132, [R1+0x808] ;  /* 0x0008080001847983 */ /* 0x000f280000300a00 */
[----:B------:R1:W-:Y:S04]  /*23800*/  STL [R1+0x5cc], R3 ;  /* 0x0005cc0301007387 */ /* 0x0003e80000100800 */
[----:B------:R1:W-:Y:S02]  /*23810*/  STL [R1+0x5d8], R142 ;  /* 0x0005d88e01007387 */ /* 0x0003e40000100800 */
[----:B-1----:R-:W-:-:S02]  /*23820*/  IMAD.MOV.U32 R3, RZ, RZ, R143 ;  /* 0x000000ffff037224 */ /* 0x002fc400078e008f */
[----:B------:R-:W4:Y:S04]  /*23830*/  LDL.LU.64 R142, [R1+0x6e0] ;  /* 0x0006e000018e7983 */ /* 0x000f280000300a00 */
[----:B------:R1:W-:Y:S04]  /*23840*/  STL [R1+0x5d4], R3 ;  /* 0x0005d40301007387 */ /* 0x0003e80000100800 */
[----:B---3--:R3:W-:Y:S01]  /*23850*/  STL [R1+0x5e0], R144 ;  /* 0x0005e09001007387 */ /* 0x0087e20000100800 */
        /* <DEDUP_REMOVED lines=15> */
[----:B--2---:R2:W-:Y:S01]  /*23950*/  STL [R1+0x600], R150 ;  /* 0x0006009601007387 */ /* 0x0045e20000100800 */
        /* <DEDUP_REMOVED lines=8> */
[----:B-1----:R-:W-:-:S02]  /*239e0*/  MOV R3, R139 ;  /* 0x0000008b00037202 */ /* 0x002fc40000000f00 */
[----:B------:R-:W2:Y:S04]  /*239f0*/  LDL.LU.64 R138, [R1+0x848] ;  /* 0x00084800018a7983 */ /* 0x000ea80000300a00 */
[----:B------:R1:W-:Y:S04]  /*23a00*/  STL [R1+0x60c], R3 ;  /* 0x00060c0301007387 */ /* 0x0003e80000100800 */
[----:B------:R1:W-:Y:S02]  /*23a10*/  STL [R1+0x618], R140 ;  /* 0x0006188c01007387 */ /* 0x0003e40000100800 */
[----:B-1----:R-:W-:-:S02]  /*23a20*/  IMAD.MOV.U32 R3, RZ, RZ, R141 ;  /* 0x000000ffff037224 */ /* 0x002fc400078e008d */
[----:B------:R-:W2:Y:S04]  /*23a30*/  LDL.LU.64 R140, [R1+0x720] ;  /* 0x00072000018c7983 */ /* 0x000ea80000300a00 */
        /* <DEDUP_REMOVED lines=74> */
[----:B-1----:R-:W-:-:S03]  /*23ee0*/  MOV R3, R151 ;  /* 0x0000009700037202 */ /* 0x002fc60000000f00 */
        /* <DEDUP_REMOVED lines=39> */
[----:B-1----:R-:W-:-:S02]  /*24160*/  MOV R3, R135 ;  /* 0x0000008700037202 */ /* 0x002fc40000000f00 */
        /* <DEDUP_REMOVED lines=22> */
[----:B------:R-:W-:Y:S04]  /*242d0*/  STL [R1+0x730], R132 ;  /* 0x0007308401007387 */ /* 0x000fe80000100800 */
[----:B------:R-:W4:Y:S01]  /*242e0*/  LDL.LU.64 R128, [R1+0x968] ;  /* 0x0009680001807983 */ /* 0x000f220000300a00 */
[----:B-1----:R-:W-:-:S05]  /*242f0*/  IMAD.MOV.U32 R3, RZ, RZ, R133 ;  /* 0x000000ffff037224 */ /* 0x002fca00078e0085 */
[----:B------:R1:W-:Y:S04]  /*24300*/  STL [R1+0x72c], R3 ;  /* 0x00072c0301007387 */ /* 0x0003e80000100800 */
[----:B------:R1:W-:Y:S02]  /*24310*/  STL [R1+0x738], R142 ;  /* 0x0007388e01007387 */ /* 0x0003e40000100800 */
[----:B-1----:R-:W-:Y:S02]  /*24320*/  IMAD.MOV.U32 R3, RZ, RZ, R143 ;  /* 0x000000ffff037224 */ /* 0x002fe400078e008f */
        /* <DEDUP_REMOVED lines=14> */
[----:B------:R-:W-:Y:S04]  /*24410*/  STL [R1+0x758], R134 ;  /* 0x0007588601007387 */ /* 0x000fe80000100800 */
[----:B------:R-:W3:Y:S01]  /*24420*/  LDL.LU.64 R132, [R1+0x860] ;  /* 0x0008600001847983 */ /* 0x000ee20000300a00 */
[----:B-1----:R-:W-:-:S05]  /*24430*/  IMAD.MOV.U32 R3, RZ, RZ, R135 ;  /* 0x000000ffff037224 */ /* 0x002fca00078e0087 */
[----:B------:R2:W-:Y:S02]  /*24440*/  STL [R1+0x754], R3 ;  /* 0x0007540301007387 */ /* 0x0005e40000100800 */
[----:B--2---:R-:W-:Y:S02]  /*24450*/  IMAD.MOV.U32 R3, RZ, RZ, R151 ;  /* 0x000000ffff037224 */ /* 0x004fe400078e0097 */
[----:B------:R1:W-:Y:S04]  /*24460*/  STL [R1+0x760], R150 ;  /* 0x0007609601007387 */ /* 0x0003e80000100800 */
[----:B-1----:R-:W2:Y:S04]  /*24470*/  LDL.LU.64 R150, [R1+0x7b8] ;  /* 0x0007b80001967983 */ /* 0x002ea80000300a00 */
[----:B------:R1:W-:Y:S04]  /*24480*/  STL [R1+0x75c], R3 ;  /* 0x00075c0301007387 */ /* 0x0003e80000100800 */
[----:B------:R1:W-:Y:S04]  /*24490*/  STL [R1+0x768], R136 ;  /* 0x0007688801007387 */ /* 0x0003e80000100800 */
[----:B------:R-:W2:Y:S01]  /*244a0*/  LDL.LU.64 R134, [R1+0xa40] ;  /* 0x000a400001867983 */ /* 0x000ea20000300a00 */
[----:B-1----:R-:W-:-:S03]  /*244b0*/  IMAD.MOV.U32 R3, RZ, RZ, R137 ;  /* 0x000000ffff037224 */ /* 0x002fc600078e0089 */
[----:B------:R-:W-:Y:S04]  /*244c0*/  STL [R1+0x770], R138 ;  /* 0x0007708a01007387 */ /* 0x000fe80000100800 */
[----:B------:R1:W-:Y:S04]  /*244d0*/  STL [R1+0x764], R3 ;  /* 0x0007640301007387 */ /* 0x0003e80000100800 */
[----:B------:R-:W2:Y:S01]  /*244e0*/  LDL.LU.64 R136, [R1+0x998] ;  /* 0x0009980001887983 */ /* 0x000ea20000300a00 */
[----:B-1----:R-:W-:-:S03]  /*244f0*/  IMAD.MOV.U32 R3, RZ, RZ, R139 ;  /* 0x000000ffff037224 */ /* 0x002fc600078e008b */
[----:B------:R-:W-:Y:S04]  /*24500*/  STL [R1+0x778], R140 ;  /* 0x0007788c01007387 */ /* 0x000fe80000100800 */
[----:B------:R1:W-:Y:S04]  /*24510*/  STL [R1+0x76c], R3 ;  /* 0x00076c0301007387 */ /* 0x0003e80000100800 */
[----:B------:R-:W2:Y:S01]  /*24520*/  LDL.LU.64 R138, [R1+0x880] ;  /* 0x00088000018a7983 */ /* 0x000ea20000300a00 */
[----:B-1----:R-:W-:-:S03]  /*24530*/  IMAD.MOV.U32 R3, RZ, RZ, R141 ;  /* 0x000000ffff037224 */ /* 0x002fc600078e008d */
[----:B----4-:R-:W-:Y:S04]  /*24540*/  STL [R1+0x780], R130 ;  /* 0x0007808201007387 */ /* 0x010fe80000100800 */
[----:B------:R1:W-:Y:S04]  /*24550*/  STL [R1+0x774], R3 ;  /* 0x0007740301007387 */ /* 0x0003e80000100800 */
[----:B------:R-:W4:Y:S01]  /*24560*/  LDL.LU.64 R140, [R1+0x7d8] ;  /* 0x0007d800018c7983 */ /* 0x000f220000300a00 */
[----:B-1----:R-:W-:-:S03]  /*24570*/  IMAD.MOV.U32 R3, RZ, RZ, R131 ;  /* 0x000000ffff037224 */ /* 0x002fc600078e0083 */
[----:B------:R-:W-:Y:S04]  /*24580*/  STL [R1+0x788], R128 ;  /* 0x0007888001007387 */ /* 0x000fe80000100800 */
[----:B------:R1:W-:Y:S04]  /*24590*/  STL [R1+0x77c], R3 ;  /* 0x00077c0301007387 */ /* 0x0003e80000100800 */
[----:B------:R-:W4:Y:S01]  /*245a0*/  LDL.LU.64 R130, [R1+0xa50] ;  /* 0x000a500001827983 */ /* 0x000f220000300a00 */
[----:B-1----:R-:W-:-:S03]  /*245b0*/  IMAD.MOV.U32 R3, RZ, RZ, R129 ;  /* 0x000000ffff037224 */ /* 0x002fc600078e0081 */
[----:B------:R-:W-:Y:S04]  /*245c0*/  STL [R1+0x790], R142 ;  /* 0x0007908e01007387 */ /* 0x000fe80000100800 */
        /* <DEDUP_REMOVED lines=9> */
[----:B-1----:R-:W-:-:S02]  /*24660*/  MOV R3, R147 ;  /* 0x0000009300037202 */ /* 0x002fc40000000f00 */
        /* <DEDUP_REMOVED lines=12> */
[----:B------:R-:W-:Y:S04]  /*24730*/  STL [R1+0x7c0], R134 ;  /* 0x0007c08601007387 */ /* 0x000fe80000100800 */
[----:B------:R1:W-:Y:S04]  /*24740*/  STL [R1+0x7b4], R3 ;  /* 0x0007b40301007387 */ /* 0x0003e80000100800 */
[----:B--2---:R-:W2:Y:S01]  /*24750*/  LDL.LU.64 R150, [R1+0x8c0] ;  /* 0x0008c00001967983 */ /* 0x004ea20000300a00 */
        /* <DEDUP_REMOVED lines=15> */
[----:B------:R-:W4:Y:S04]  /*24850*/  LDL.LU.64 R140, [R1+0x8e0] ;  /* 0x0008e000018c7983 */ /* 0x000f280000300a00 */
        /* <DEDUP_REMOVED lines=8> */
[----:B-1----:R-:W-:-:S03]  /*248e0*/  MOV R3, R145 ;  /* 0x0000009100037202 */ /* 0x002fc60000000f00 */
[----:B---3--:R-:W3:Y:S04]  /*248f0*/  LDL.LU.64 R144, [R1+0x9e8] ;  /* 0x0009e80001907983 */ /* 0x008ee80000300a00 */
[----:B------:R1:W-:Y:S04]  /*24900*/  STL [R1+0x7ec], R3 ;  /* 0x0007ec0301007387 */ /* 0x0003e80000100800 */
[----:B------:R1:W-:Y:S04]  /*24910*/  STL [R1+0x7f8], R146 ;  /* 0x0007f89201007387 */ /* 0x0003e80000100800 */
[----:B------:R-:W3:Y:S01]  /*24920*/  LDL.LU.64 R130, [R1+0x900] ;  /* 0x0009000001827983 */ /* 0x000ee20000300a00 */
[----:B-1----:R-:W-:-:S03]  /*24930*/  IMAD.MOV.U32 R3, RZ, RZ, R147 ;  /* 0x000000ffff037224 */ /* 0x002fc600078e0093 */
[----:B------:R-:W-:Y:S04]  /*24940*/  STL [R1+0x800], R148 ;  /* 0x0008009401007387 */ /* 0x000fe80000100800 */
[----:B------:R1:W-:Y:S04]  /*24950*/  STL [R1+0x7f4], R3 ;  /* 0x0007f40301007387 */ /* 0x0003e80000100800 */
[----:B------:R-:W3:Y:S01]  /*24960*/  LDL.LU.64 R146, [R1+0x858] ;  /* 0x0008580001927983 */ /* 0x000ee20000300a00 */
[----:B-1----:R-:W-:-:S03]  /*24970*/  IMAD.MOV.U32 R3, RZ, RZ, R149 ;  /* 0x000000ffff037224 */ /* 0x002fc600078e0095 */
[----:B------:R-:W-:Y:S04]  /*24980*/  STL [R1+0x808], R132 ;  /* 0x0008088401007387 */ /* 0x000fe80000100800 */
[----:B------:R1:W-:Y:S04]  /*24990*/  STL [R1+0x7fc], R3 ;  /* 0x0007fc0301007387 */ /* 0x0003e80000100800 */
[----:B------:R-:W3:Y:S01]  /*249a0*/  LDL.LU.64 R148, [R1+0xa78] ;  /* 0x000a780001947983 */ /* 0x000ee20000300a00 */
[----:B-1----:R-:W-:-:S03]  /*249b0*/  IMAD.MOV.U32 R3, RZ, RZ, R133 ;  /* 0x000000ffff037224 */ /* 0x002fc600078e0085 */
        /* <DEDUP_REMOVED lines=20> */
[----:B------:R-:W-:Y:S04]  /*24b00*/  STL [R1+0x838], R128 ;  /* 0x0008388001007387 */ /* 0x000fe80000100800 */
[----:B------:R1:W-:Y:S04]  /*24b10*/  STL [R1+0x82c], R3 ;  /* 0x00082c0301007387 */ /* 0x0003e80000100800 */
[----:B------:R-:W4:Y:S01]  /*24b20*/  LDL.LU.64 R140, [R1+0x948] ;  /* 0x00094800018c7983 */ /* 0x000f220000300a00 */
[----:B-1----:R-:W-:-:S03]  /*24b30*/  IMAD.MOV.U32 R3, RZ, RZ, R129 ;  /* 0x000000ffff037224 */ /* 0x002fc600078e0081 */
[----:B------:R-:W-:Y:S04]  /*24b40*/  STL [R1+0x840], R142 ;  /* 0x0008408e01007387 */ /* 0x000fe80000100800 */
[----:B------:R1:W-:Y:S02]  /*24b50*/  STL [R1+0x834], R3 ;  /* 0x0008340301007387 */ /* 0x0003e40000100800 */
[----:B-1----:R-:W-:Y:S02]  /*24b60*/  MOV R3, R143 ;  /* 0x0000008f00037202 */ /* 0x002fe40000000f00 */
[----:B------:R-:W4:Y:S04]  /*24b70*/  LDL.LU.64 R142, [R1+0x898] ;  /* 0x00089800018e7983 */ /* 0x000f280000300a00 */
[----:B------:R1:W-:Y:S04]  /*24b80*/  STL [R1+0x83c], R3 ;  /* 0x00083c0301007387 */ /* 0x0003e80000100800 */
[----:B---3--:R3:W-:Y:S01]  /*24b90*/  STL [R1+0x848], R144 ;  /* 0x0008489001007387 */ /* 0x0087e20000100800 */
[----:B-1----:R-:W-:-:S03]  /*24ba0*/  IMAD.MOV.U32 R3, RZ, RZ, R145 ;  /* 0x000000ffff037224 */ /* 0x002fc600078e0091 */
[----:B------:R-:W-:Y:S04]  /*24bb0*/  STL [R1+0x850], R130 ;  /* 0x0008508201007387 */ /* 0x000fe80000100800 */
[----:B------:R1:W-:Y:S04]  /*24bc0*/  STL [R1+0x844], R3 ;  /* 0x0008440301007387 */ /* 0x0003e80000100800 */
[----:B---3--:R-:W3:Y:S01]  /*24bd0*/  LDL.LU.64 R144, [R1+0xa88] ;  /* 0x000a880001907983 */ /* 0x008ee20000300a00 */
[----:B-1----:R-:W-:-:S03]  /*24be0*/  IMAD.MOV.U32 R3, RZ, RZ, R131 ;  /* 0x000000ffff037224 */ /* 0x002fc600078e0083 */
[----:B------:R-:W-:Y:S04]  /*24bf0*/  STL [R1+0x858], R146 ;  /* 0x0008589201007387 */ /* 0x000fe80000100800 */
[----:B------:R1:W-:Y:S02]  /*24c00*/  STL [R1+0x84c], R3 ;  /* 0x00084c0301007387 */ /* 0x0003e40000100800 */
[----:B-1----:R-:W-:Y:S02]  /*24c10*/  IMAD.MOV.U32 R3, RZ, RZ, R147 ;  /* 0x000000ffff037224 */ /* 0x002fe400078e0093 */
[----:B------:R-:W3:Y:S04]  /*24c20*/  LDL.LU.64 R146, [R1+0xa18] ;  /* 0x000a180001927983 */ /* 0x000ee80000300a00 */
[----:B------:R1:W-:Y:S04]  /*24c30*/  STL [R1+0x854], R3 ;  /* 0x0008540301007387 */ /* 0x0003e80000100800 */
[----:B------:R1:W-:Y:S02]  /*24c40*/  STL [R1+0x860], R148 ;  /* 0x0008609401007387 */ /* 0x0003e40000100800 */
[----:B-1----:R-:W-:-:S02]  /*24c50*/  IMAD.MOV.U32 R3, RZ, RZ, R149 ;  /* 0x000000ffff037224 */ /* 0x002fc400078e0095 */
[----:B------:R-:W-:Y:S04]  /*24c60*/  STL [R1+0x868], R132 ;  /* 0x0008688401007387 */ /* 0x000fe80000100800 */
[----:B------:R1:W-:Y:S04]  /*24c70*/  STL [R1+0x85c], R3 ;  /* 0x00085c0301007387 */ /* 0x0003e80000100800 */
[----:B------:R-:W3:Y:S01]  /*24c80*/  LDL.LU.64 R148, [R1+0x960] ;  /* 0x0009600001947983 */ /* 0x000ee20000300a00 */
[----:B-1----:R-:W-:-:S03]  /*24c90*/  IMAD.MOV.U32 R3, RZ, RZ, R133 ;  /* 0x000000ffff037224 */ /* 0x002fc600078e0085 */
[----:B--2---:R-:W-:Y:S04]  /*24ca0*/  STL [R1+0x870], R150 ;  /* 0x0008709601007387 */ /* 0x004fe80000100800 */
[----:B------:R1:W-:Y:S02]  /*24cb0*/  STL [R1+0x864], R3 ;  /* 0x0008640301007387 */ /* 0x0003e40000100800 */
[----:B-1----:R-:W-:Y:S02]  /*24cc0*/  IMAD.MOV.U32 R3, RZ, RZ, R151 ;  /* 0x000000ffff037224 */ /* 0x002fe400078e0097 */
[----:B------:R-:W2:Y:S04]  /*24cd0*/  LDL.LU.64 R150, [R1+0x8b8] ;  /* 0x0008b80001967983 */ /* 0x000ea80000300a00 */
[----:B------:R1:W-:Y:S04]  /*24ce0*/  STL [R1+0x86c], R3 ;  /* 0x00086c0301007387 */ /* 0x0003e80000100800 */
[----:B------:R-:W-:Y:S04]  /*24cf0*/  STL [R1+0x878], R134 ;  /* 0x0008788601007387 */ /* 0x000fe80000100800 */
[----:B------:R-:W2:Y:S01]  /*24d00*/  LDL.LU.64 R120, [R1+0xa90] ;  /* 0x000a900001787983 */ /* 0x000ea20000300a00 */
[----:B-1----:R-:W-:-:S05]  /*24d10*/  IMAD.MOV.U32 R3, RZ, RZ, R135 ;  /* 0x000000ffff037224 */ /* 0x002fca00078e0087 */
[----:B------:R1:W-:Y:S04]  /*24d20*/  STL [R1+0x874], R3 ;  /* 0x0008740301007387 */ /* 0x0003e80000100800 */
[----:B------:R-:W-:Y:S01]  /*24d30*/  STL [R1+0x880], R136 ;  /* 0x0008808801007387 */ /* 0x000fe20000100800 */
[----:B-1----:R-:W-:-:S03]  /*24d40*/  IMAD.MOV.U32 R3, RZ, RZ, R137 ;  /* 0x000000ffff037224 */ /* 0x002fc600078e0089 */
[----:B------:R-:W2:Y:S04]  /*24d50*/  LDL.LU.64 R122, [R1+0xa28] ;  /* 0x000a2800017a7983 */ /* 0x000ea80000300a00 */
[----:B------:R1:W-:Y:S04]  /*24d60*/  STL [R1+0x87c], R3 ;  /* 0x00087c0301007387 */ /* 0x0003e80000100800 */
[----:B----4-:R-:W-:Y:S04]  /*24d70*/  STL [R1+0x888], R138 ;  /* 0x0008888a01007387 */ /* 0x010fe80000100800 */
[----:B------:R-:W4:Y:S01]  /*24d80*/  LDL.LU.64 R124, [R1+0x978] ;  /* 0x00097800017c7983 */ /* 0x000f220000300a00 */
[----:B-1----:R-:W-:-:S03]  /*24d90*/  IMAD.MOV.U32 R3, RZ, RZ, R139 ;  /* 0x000000ffff037224 */ /* 0x002fc600078e008b */
[----:B------:R-:W4:Y:S04]  /*24da0*/  LDL.LU.64 R126, [R1+0x8d8] ;  /* 0x0008d800017e7983 */ /* 0x000f280000300a00 */
[----:B------:R1:W-:Y:S04]  /*24db0*/  STL [R1+0x884], R3 ;  /* 0x0008840301007387 */ /* 0x0003e80000100800 */
[----:B------:R-:W-:Y:S04]  /*24dc0*/  STL [R1+0x890], R140 ;  /* 0x0008908c01007387 */ /* 0x000fe80000100800 */
[----:B------:R-:W4:Y:S01]  /*24dd0*/  LDL.LU.64 R128, [R1+0xa98] ;  /* 0x000a980001807983 */ /* 0x000f220000300a00 */
[----:B-1----:R-:W-:-:S03]  /*24de0*/  MOV R3, R141 ;  /* 0x0000008d00037202 */ /* 0x002fc60000000f00 */
[----:B------:R-:W4:Y:S04]  /*24df0*/  LDL.LU.64 R130, [R1+0xa38] ;  /* 0x000a380001827983 */ /* 0x000f280000300a00 */
[----:B------:R1:W-:Y:S04]  /*24e00*/  STL [R1+0x88c], R3 ;  /* 0x00088c0301007387 */ /* 0x0003e80000100800 */
[----:B------:R-:W-:Y:S04]  /*24e10*/  STL [R1+0x898], R142 ;  /* 0x0008988e01007387 */ /* 0x000fe80000100800 */
[----:B------:R-:W4:Y:S01]  /*24e20*/  LDL.LU.64 R132, [R1+0x990] ;  /* 0x0009900001847983 */ /* 0x000f220000300a00 */
[----:B-1----:R-:W-:-:S03]  /*24e30*/  IMAD.MOV.U32 R3, RZ, RZ, R143 ;  /* 0x000000ffff037224 */ /* 0x002fc600078e008f */
[----:B------:R-:W4:Y:S04]  /*24e40*/  LDL.LU.64 R134, [R1+0x8f8] ;  /* 0x0008f80001867983 */ /* 0x000f280000300a00 */
[----:B------:R1:W-:Y:S04]  /*24e50*/  STL [R1+0x894], R3 ;  /* 0x0008940301007387 */ /* 0x0003e80000100800 */
[----:B---3--:R-:W-:Y:S04]  /*24e60*/  STL [R1+0x8a0], R144 ;  /* 0x0008a09001007387 */ /* 0x008fe80000100800 */
[----:B------:R-:W3:Y:S01]  /*24e70*/  LDL.LU.64 R136, [R1+0xaa0] ;  /* 0x000aa00001887983 */ /* 0x000ee20000300a00 */
[----:B-1----:R-:W-:-:S03]  /*24e80*/  IMAD.MOV.U32 R3, RZ, RZ, R145 ;  /* 0x000000ffff037224 */ /* 0x002fc600078e0091 */
[----:B------:R-:W3:Y:S04]  /*24e90*/  LDL.LU.64 R138, [R1+0xa48] ;  /* 0x000a4800018a7983 */ /* 0x000ee80000300a00 */
[----:B------:R1:W-:Y:S04]  /*24ea0*/  STL [R1+0x89c], R3 ;  /* 0x00089c0301007387 */ /* 0x0003e80000100800 */
[----:B------:R-:W-:Y:S04]  /*24eb0*/  STL [R1+0x8a8], R146 ;  /* 0x0008a89201007387 */ /* 0x000fe80000100800 */
[----:B------:R-:W3:Y:S01]  /*24ec0*/  LDL.LU.64 R140, [R1+0x9a8] ;  /* 0x0009a800018c7983 */ /* 0x000ee20000300a00 */
[----:B-1----:R-:W-:-:S03]  /*24ed0*/  IMAD.MOV.U32 R3, RZ, RZ, R147 ;  /* 0x000000ffff037224 */ /* 0x002fc600078e0093 */
[----:B------:R-:W3:Y:S04]  /*24ee0*/  LDL.LU.64 R142, [R1+0x918] ;  /* 0x00091800018e7983 */ /* 0x000ee80000300a00 */
[----:B------:R1:W-:Y:S04]  /*24ef0*/  STL [R1+0x8a4], R3 ;  /* 0x0008a40301007387 */ /* 0x0003e80000100800 */
[----:B------:R-:W-:Y:S01]  /*24f00*/  STL [R1+0x8b0], R148 ;  /* 0x0008b09401007387 */ /* 0x000fe20000100800 */
[----:B-1----:R-:W-:-:S03]  /*24f10*/  IMAD.MOV.U32 R3, RZ, RZ, R149 ;  /* 0x000000ffff037224 */ /* 0x002fc600078e0095 */
[----:B------:R-:W3:Y:S04]  /*24f20*/  LDL.LU.64 R144, [R1+0xaa8] ;  /* 0x000aa80001907983 */ /* 0x000ee80000300a00 */
[----:B------:R-:W3:Y:S04]  /*24f30*/  LDL.LU.64 R146, [R1+0xa58] ;  /* 0x000a580001927983 */ /* 0x000ee80000300a00 */
[----:B------:R2:W-:Y:S02]  /*24f40*/  STL [R1+0x8ac], R3 ;  /* 0x0008ac0301007387 */ /* 0x0005e40000100800 */
[----:B--2---:R-:W-:-:S02]  /*24f50*/  IMAD.MOV.U32 R3, RZ, RZ, R151 ;  /* 0x000000ffff037224 */ /* 0x004fc400078e0097 */
[----:B------:R1:W-:Y:S04]  /*24f60*/  STL [R1+0x8b8], R150 ;  /* 0x0008b89601007387 */ /* 0x0003e80000100800 */
[----:B------:R-:W2:Y:S04]  /*24f70*/  LDL.LU.64 R148, [R1+0x9c0] ;  /* 0x0009c00001947983 */ /* 0x000ea80000300a00 */
[----:B------:R-:W-:Y:S04]  /*24f80*/  STL [R1+0x8c0], R120 ;  /* 0x0008c07801007387 */ /* 0x000fe80000100800 */
[----:B------:R1:W-:Y:S04]  /*24f90*/  STL [R1+0x8b4], R3 ;  /* 0x0008b40301007387 */ /* 0x0003e80000100800 */
[----:B-1----:R-:W2:Y:S01]  /*24fa0*/  LDL.64 R150, [R1+0x940] ;  /* 0x0009400001967983 */ /* 0x002ea20000100a00 */
[----:B------:R-:W-:-:S03]  /*24fb0*/  IMAD.MOV.U32 R3, RZ, RZ, R121 ;  /* 0x000000ffff037224 */ /* 0x000fc600078e0079 */
[----:B------:R-:W-:Y:S04]  /*24fc0*/  STL [R1+0x8c8], R122 ;  /* 0x0008c87a01007387 */ /* 0x000fe80000100800 */
[----:B------:R1:W-:Y:S02]  /*24fd0*/  STL [R1+0x8bc], R3 ;  /* 0x0008bc0301007387 */ /* 0x0003e40000100800 */
[----:B-1----:R-:W-:Y:S02]  /*24fe0*/  IMAD.MOV.U32 R3, RZ, RZ, R123 ;  /* 0x000000ffff037224 */ /* 0x002fe400078e007b */
[----:B----4-:R-:W-:Y:S04]  /*24ff0*/  STL [R1+0x8d0], R124 ;  /* 0x0008d07c01007387 */ /* 0x010fe80000100800 */
[----:B------:R1:W-:Y:S04]  /*25000*/  STL [R1+0x8c4], R3 ;  /* 0x0008c40301007387 */ /* 0x0003e80000100800 */
[----:B------:R-:W-:Y:S01]  /*25010*/  STL [R1+0x8d8], R126 ;  /* 0x0008d87e01007387 */ /* 0x000fe20000100800 */
[----:B-1----:R-:W-:-:S05]  /*25020*/  IMAD.MOV.U32 R3, RZ, RZ, R125 ;  /* 0x000000ffff037224 */ /* 0x002fca00078e007d */
[----:B------:R1:W-:Y:S04]  /*25030*/  STL [R1+0x8cc], R3 ;  /* 0x0008cc0301007387 */ /* 0x0003e80000100800 */
[----:B------:R-:W-:Y:S01]  /*25040*/  STL [R1+0x8e0], R128 ;  /* 0x0008e08001007387 */ /* 0x000fe20000100800 */
[----:B-1----:R-:W-:-:S05]  /*25050*/  IMAD.MOV.U32 R3, RZ, RZ, R127 ;  /* 0x000000ffff037224 */ /* 0x002fca00078e007f */
[----:B------:R1:W-:Y:S04]  /*25060*/  STL [R1+0x8d4], R3 ;  /* 0x0008d40301007387 */ /* 0x0003e80000100800 */
[----:B------:R-:W-:Y:S01]  /*25070*/  STL [R1+0x8e8], R130 ;  /* 0x0008e88201007387 */ /* 0x000fe20000100800 */
[----:B-1----:R-:W-:-:S05]  /*25080*/  MOV R3, R129 ;  /* 0x0000008100037202 */ /* 0x002fca0000000f00 */
[----:B------:R1:W-:Y:S02]  /*25090*/  STL [R1+0x8dc], R3 ;  /* 0x0008dc0301007387 */ /* 0x0003e40000100800 */
[----:B-1----:R-:W-:Y:S02]  /*250a0*/  IMAD.MOV.U32 R3, RZ, RZ, R131 ;  /* 0x000000ffff037224 */ /* 0x002fe400078e0083 */
[----:B------:R-:W-:Y:S04]  /*250b0*/  STL [R1+0x8f0], R132 ;  /* 0x0008f08401007387 */ /* 0x000fe80000100800 */
[----:B------:R1:W-:Y:S04]  /*250c0*/  STL [R1+0x8e4], R3 ;  /* 0x0008e40301007387 */ /* 0x0003e80000100800 */
[----:B------:R-:W-:Y:S01]  /*250d0*/  STL [R1+0x8f8], R134 ;  /* 0x0008f88601007387 */ /* 0x000fe20000100800 */
[----:B-1----:R-:W-:-:S05]  /*250e0*/  IMAD.MOV.U32 R3, RZ, RZ, R133 ;  /* 0x000000ffff037224 */ /* 0x002fca00078e0085 */
[----:B------:R1:W-:Y:S02]  /*250f0*/  STL [R1+0x8ec], R3 ;  /* 0x0008ec0301007387 */ /* 0x0003e40000100800 */
[----:B-1----:R-:W-:Y:S02]  /*25100*/  IMAD.MOV.U32 R3, RZ, RZ, R135 ;  /* 0x000000ffff037224 */ /* 0x002fe400078e0087 */
[----:B---3--:R-:W-:Y:S04]  /*25110*/  STL [R1+0x900], R136 ;  /* 0x0009008801007387 */ /* 0x008fe80000100800 */
[----:B------:R1:W-:Y:S04]  /*25120*/  STL [R1+0x8f4], R3 ;  /* 0x0008f40301007387 */ /* 0x0003e80000100800 */
[----:B------:R-:W-:Y:S01]  /*25130*/  STL [R1+0x908], R138 ;  /* 0x0009088a01007387 */ /* 0x000fe20000100800 */
[----:B-1----:R-:W-:-:S05]  /*25140*/  IMAD.MOV.U32 R3, RZ, RZ, R137 ;  /* 0x000000ffff037224 */ /* 0x002fca00078e0089 */
[----:B------:R1:W-:Y:S02]  /*25150*/  STL [R1+0x8fc], R3 ;  /* 0x0008fc0301007387 */ /* 0x0003e40000100800 */
[----:B-1----:R-:W-:Y:S02]  /*25160*/  IMAD.MOV.U32 R3, RZ, RZ, R139 ;  /* 0x000000ffff037224 */ /* 0x002fe400078e008b */
[----:B------:R-:W-:Y:S04]  /*25170*/  STL [R1+0x910], R140 ;  /* 0x0009108c01007387 */ /* 0x000fe80000100800 */
        /* <DEDUP_REMOVED lines=8> */
[----:B-1----:R-:W-:-:S05]  /*25200*/  IMAD.MOV.U32 R3, RZ, RZ, R145 ;  /* 0x000000ffff037224 */ /* 0x002fca00078e0091 */
[----:B------:R1:W-:Y:S01]  /*25210*/  STL [R1+0x91c], R3 ;  /* 0x00091c0301007387 */ /* 0x0003e20000100800 */
[----:B--2---:R-:W-:Y:S01]  /*25220*/  MOV R4, R149 ;  /* 0x0000009500047202 */ /* 0x004fe20000000f00 */
[----:B-1----:R-:W-:Y:S02]  /*25230*/  IMAD.MOV.U32 R3, RZ, RZ, R147 ;  /* 0x000000ffff037224 */ /* 0x002fe400078e0093 */
[----:B------:R-:W-:Y:S04]  /*25240*/  STL [R1+0x930], R148 ;  /* 0x0009309401007387 */ /* 0x000fe80000100800 */
[----:B------:R-:W-:Y:S04]  /*25250*/  STL [R1+0x924], R3 ;  /* 0x0009240301007387 */ /* 0x000fe80000100800 */
[----:B------:R-:W-:Y:S04]  /*25260*/  STL [R1+0x938], R150 ;  /* 0x0009389601007387 */ /* 0x000fe80000100800 */
[----:B------:R1:W-:Y:S02]  /*25270*/  STL [R1+0x92c], R4 ;  /* 0x00092c0401007387 */ /* 0x0003e40000100800 */
[----:B-1----:R-:W-:-:S05]  /*25280*/  IMAD.MOV.U32 R4, RZ, RZ, R151 ;  /* 0x000000ffff047224 */ /* 0x002fca00078e0097 */
[----:B------:R1:W-:Y:S04]  /*25290*/  STL [R1+0x934], R4 ;  /* 0x0009340401007387 */ /* 0x0003e80000100800 */
[----:B------:R2:W-:Y:S04]  /*252a0*/  STL [R1], RZ ;  /* 0x000000ff01007387 */ /* 0x0005e80000100800 */
        /* <DEDUP_REMOVED lines=126> */
[----:B------:R2:W-:Y:S01]  /*25a90*/  STL [R1+0x1fc], RZ ;  /* 0x0001fcff01007387 */ /* 0x0005e20000100800 */
[----:B------:R-:W-:-:S04]  /*25aa0*/  SHF.R.S32.HI R3, RZ, 0x1f, R0 ;  /* 0x0000001fff037819 */ /* 0x000fc80000011400 */
[----:B------:R-:W-:Y:S01]  /*25ab0*/  LEA.HI R3, R3, R0, RZ, 0x6 ;  /* 0x0000000003037211 */ /* 0x000fe200078f30ff */
[----:B------:R-:W-:Y:S01]  /*25ac0*/  IMAD.MOV.U32 R157, RZ, RZ, R204 ;  /* 0x000000ffff9d7224 */ /* 0x000fe200078e00cc */
[----:B-1----:R-:W-:Y:S01]  /*25ad0*/  SHF.R.S32.HI R4, RZ, 0x1f, R5 ;  /* 0x0000001fff047819 */ /* 0x002fe20000011405 */
[----:B------:R-:W-:Y:S01]  /*25ae0*/  IMAD.MOV.U32 R156, RZ, RZ, R205 ;  /* 0x000000ffff9c7224 */ /* 0x000fe200078e00cd */
[----:B------:R-:W-:Y:S02]  /*25af0*/  SHF.R.S32.HI R0, RZ, 0x1f, R2 ;  /* 0x0000001fff007819 */ /* 0x000fe40000011402 */
[----:B------:R-:W-:Y:S01]  /*25b00*/  SHF.R.S32.HI R3, RZ, 0x6, R3 ;  /* 0x00000006ff037819 */ /* 0x000fe20000011403 */
[----:B------:R-:W-:Y:S02]  /*25b10*/  IMAD.MOV.U32 R205, RZ, RZ, R206 ;  /* 0x000000ffffcd7224 */ /* 0x000fe400078e00ce */
[----:B------:R-:W-:Y:S01]  /*25b20*/  IMAD.MOV.U32 R204, RZ, RZ, R207 ;  /* 0x000000ffffcc7224 */ /* 0x000fe200078e00cf */
[----:B------:R-:W-:Y:S01]  /*25b30*/  MOV R207, R208 ;  /* 0x000000d000cf7202 */ /* 0x000fe20000000f00 */
[----:B------:R-:W-:Y:S01]  /*25b40*/  IMAD.MOV.U32 R206, RZ, RZ, R209 ;  /* 0x000000ffffce7224 */ /* 0x000fe200078e00d1 */
[C---:B------:R-:W-:Y:S01]  /*25b50*/  SHF.L.U64.HI R4, R5.reuse, 0x2, R4 ;  /* 0x0000000205047819 */ /* 0x040fe20000010204 */
[----:B------:R-:W-:Y:S01]  /*25b60*/  IMAD.MOV.U32 R209, RZ, RZ, R210 ;  /* 0x000000ffffd17224 */ /* 0x000fe200078e00d2 */
[C---:B------:R-:W-:Y:S01]  /*25b70*/  SHF.L.U64.HI R0, R2.reuse, 0x2, R0 ;  /* 0x0000000202007819 */ /* 0x040fe20000010200 */
[----:B------:R-:W-:Y:S01]  /*25b80*/  IMAD.MOV.U32 R208, RZ, RZ, R211 ;  /* 0x000000ffffd07224 */ /* 0x000fe200078e00d3 */
[----:B------:R-:W-:Y:S01]  /*25b90*/  CS2R R24, SRZ ;  /* 0x0000000000187805 */ /* 0x000fe2000001ff00 */
[----:B------:R-:W-:Y:S01]  /*25ba0*/  IMAD.MOV.U32 R211, RZ, RZ, R8 ;  /* 0x000000ffffd37224 */ /* 0x000fe200078e0008 */
[----:B------:R-:W-:Y:S01]  /*25bb0*/  CS2R R26, SRZ ;  /* 0x00000000001a7805 */ /* 0x000fe2000001ff00 */
[----:B------:R-:W-:Y:S01]  /*25bc0*/  IMAD.MOV.U32 R210, RZ, RZ, R9 ;  /* 0x000000ffffd27224 */ /* 0x000fe200078e0009 */
[----:B------:R-:W-:Y:S01]  /*25bd0*/  CS2R R28, SRZ ;  /* 0x00000000001c7805 */ /* 0x000fe2000001ff00 */
[----:B------:R-:W-:Y:S01]  /*25be0*/  IMAD.SHL.U32 R5, R5, 0x4, RZ ;  /* 0x0000000405057824 */ /* 0x000fe200078e00ff */
[----:B------:R-:W-:Y:S01]  /*25bf0*/  CS2R R30, SRZ ;  /* 0x00000000001e7805 */ /* 0x000fe2000001ff00 */
[----:B------:R-:W-:Y:S01]  /*25c00*/  IMAD.SHL.U32 R2, R2, 0x4, RZ ;  /* 0x0000000402027824 */ /* 0x000fe200078e00ff */
        /* <DEDUP_REMOVED lines=59> */
[----:B------:R-:W-:Y:S01]  /*25fc0*/  CS2R R150, SRZ ;  /* 0x0000000000967805 */ /* 0x000fe2000001ff00 */
[----:B------:R-:W-:Y:S01]  /*25fd0*/  VIADD R3, R3, 0xfffffffe ;  /* 0xfffffffe03037836 */ /* 0x000fe20000000000 */
[----:B------:R-:W-:Y:S01]  /*25fe0*/  UIADD3 UR40, UR40, -0x80, URZ ;  /* 0xffffff8028287890 */ /* 0x000fe2000fffe03f */
[----:B------:R-:W-:Y:S01]  /*25ff0*/  UMOV UR42, 0x1 ;  /* 0x00000001002a7882 */ /* 0x000fe20000000000 */
[----:B------:R-:W-:Y:S01]  /*26000*/  UMOV UR41, 0xffffffff ;  /* 0xffffffff00297882 */ /* 0x000fe20000000000 */
[----:B--2---:R-:W-:-:S09]  /*26010*/  UMOV UR4, URZ ;  /* 0x0000003f00047c82 */ /* 0x004fd20008000000 */
.L_x_1:
[----:B------:R-:W-:Y:S01]  /*26020*/  STL.64 [R1+0x1150], R238 ;  /* 0x001150ee01007387 */ /* 0x000fe20000100a00 */
[----:B------:R-:W-:Y:S01]  /*26030*/  UIADD3 UR41, UR41, 0x1, URZ ;  /* 0x0000000129297890 */ /* 0x000fe2000fffe03f */
[----:B------:R-:W-:-:S04]  /*26040*/  DEPBAR.LE SB0, 0x2 ;  /* 0x000080800000791a */ /* 0x000fc80000000000 */
[----:B------:R-:W-:Y:S01]  /*26050*/  STL.64 [R1+0x1148], R236 ;  /* 0x001148ec01007387 */ /* 0x000fe20000100a00 */
[----:B------:R-:W-:Y:S01]  /*26060*/  UMOV UR11, 0x40000040 ;  /* 0x40000040000b7882 */ /* 0x000fe20000000000 */
[----:B------:R-:W-:Y:S01]  /*26070*/  UMOV UR9, 0x40000040 ;  /* 0x4000004000097882 */ /* 0x000fe20000000000 */
[----:B------:R-:W1:Y:S01]  /*26080*/  LDC R3, c[0x0][0x230] ;  /* 0x00008c00ff037b82 */ /* 0x000e620000000800 */
        /* <DEDUP_REMOVED lines=42> */
[----:B-----5:R-:W-:Y:S04]  /*26330*/  STL.64 [R1+0xff0], R150 ;  /* 0x000ff09601007387 */ /* 0x020fe80000100a00 */
        /* <DEDUP_REMOVED lines=19> */
[----:B--2---:R-:W2:Y:S04]  /*26470*/  LDL.LU.64 R112, [R1] ;  /* 0x0000000001707983 */ /* 0x004ea80000300a00 */
[----:B------:R-:W2:Y:S04]  /*26480*/  LDL.LU.64 R114, [R1+0x8] ;  /* 0x0000080001727983 */ /* 0x000ea80000300a00 */
        /* <DEDUP_REMOVED lines=61> */
[----:B------:R-:W2:Y:S01]  /*26860*/  LDL.LU.64 R238, [R1+0x1f8] ;  /* 0x0001f80001ee7983 */ /* 0x000ea20000300a00 */
[----:B------:R-:W-:Y:S01]  /*26870*/  UISETP.GT.AND UP0, UPT, UR41, 0x2, UPT ;  /* 0x000000022900788c */ /* 0x000fe2000bf04270 */
[----:B------:R-:W-:Y:S03]  /*26880*/  BAR.SYNC.DEFER_BLOCKING 0x0 ;  /* 0x0000000000007b1d */ /* 0x000fe60000010000 */
[----:B------:R-:W-:-:S04]  /*26890*/  USEL UR41, UR41, URZ, !UP0 ;  /* 0x0000003f29297287 */ /* 0x000fc8000c000000 */
[----:B------:R-:W-:Y:S02]  /*268a0*/  ULEA UR5, UR41, UR7, 0xe ;  /* 0x0000000729057291 */ /* 0x000fe4000f8e703f */
[----:B------:R-:W-:Y:S01]  /*268b0*/  ULEA UR6, UR41, UR7, 0x11 ;  /* 0x0000000729067291 */ /* 0x000fe2000f8e883f */
[----:B------:R-:W-:Y:S01]  /*268c0*/  STL [R1+0xf54], R242 ;  /* 0x000f54f201007387 */ /* 0x000fe20000100800 */
[----:B------:R-:W-:Y:S02]  /*268d0*/  UIADD3 UR5, UR5, 0x60000, URZ ;  /* 0x0006000005057890 */ /* 0x000fe4000fffe03f */
[----:B------:R-:W-:Y:S01]  /*268e0*/  USHF.R.U32.HI UR6, URZ, 0x4, UR6 ;  /* 0x000000043f067899 */ /* 0x000fe20008011606 */
[----:B------:R-:W-:Y:S01]  /*268f0*/  STL [R1+0xf50], R250 ;  /* 0x000f50fa01007387 */ /* 0x000fe20000100800 */
[----:B------:R-:W-:Y:S02]  /*26900*/  USHF.R.U32.HI UR5, URZ, 0x4, UR5 ;  /* 0x000000043f057899 */ /* 0x000fe40008011605 */
[----:B------:R-:W-:Y:S01]  /*26910*/  USGXT.U32 UR10, UR6, 0xe ;  /* 0x0000000e060a789a */ /* 0x000fe20008000000 */
[----:B-----5:R-:W-:Y:S01]  /*26920*/  STL [R1+0xf38], R6 ;  /* 0x000f380601007387 */ /* 0x020fe20000100800 */
[----:B------:R-:W-:-:S02]  /*26930*/  USGXT.U32 UR8, UR5, 0xe ;  /* 0x0000000e0508789a */ /* 0x000fc40008000000 */
[----:B------:R-:W-:Y:S02]  /*26940*/  UIADD3 UR14, UP1, UR10, 0x2, URZ ;  /* 0x000000020a0e7890 */ /* 0x000fe4000ff3e03f */
[----:B------:R-:W-:Y:S01]  /*26950*/  UIADD3 UR12, UP0, UR8, 0x2, URZ ;  /* 0x00000002080c7890 */ /* 0x000fe2000ff1e03f */
[----:B------:R-:W-:Y:S01]  /*26960*/  UMOV UR5, URZ ;  /* 0x0000003f00057c82 */ /* 0x000fe20008000000 */
[----:B------:R-:W-:Y:S02]  /*26970*/  UMOV UR6, URZ ;  /* 0x0000003f00067c82 */ /* 0x000fe40008000000 */
[----:B------:R-:W-:Y:S02]  /*26980*/  UIADD3.X UR13, UR5, 0x40000040, URZ, UP0, !UPT ;  /* 0x40000040050d7890 */ /* 0x000fe400087fe43f */
[----:B------:R-:W-:Y:S02]  /*26990*/  UIADD3.X UR15, UR6, 0x40000040, URZ, UP1, !UPT ;  /* 0x40000040060f7890 */ /* 0x000fe40008ffe43f */
[----:B------:R-:W-:-:S02]  /*269a0*/  UIADD3.64 UR16, UR12, 0x2, URZ ;  /* 0x000000020c107897 */ /* 0x000fc4000fffe03f */
[----:B------:R-:W-:Y:S02]  /*269b0*/  UIADD3.64 UR18, UR14, 0x2, URZ ;  /* 0x000000020e127897 */ /* 0x000fe4000fffe03f */
[----:B------:R-:W-:Y:S02]  /*269c0*/  UIADD3.64 UR22, UR14, 0x4, URZ ;  /* 0x000000040e167897 */ /* 0x000fe4000fffe03f */
[----:B------:R-:W-:Y:S02]  /*269d0*/  UIADD3.64 UR20, UR12, 0x4, URZ ;  /* 0x000000040c147897 */ /* 0x000fe4000fffe03f */
[----:B------:R-:W-:Y:S02]  /*269e0*/  UIADD3.64 UR26, UR14, 0x7fe, URZ ;  /* 0x000007fe0e1a7897 */ /* 0x000fe4000fffe03f */
[----:B------:R-:W-:Y:S02]  /*269f0*/  UIADD3.64 UR24, UR12, 0x1fe, URZ ;  /* 0x000001fe0c187897 */ /* 0x000fe4000fffe03f */
[----:B------:R-:W-:-:S02]  /*26a00*/  UIADD3.64 UR30, UR14, 0x800, URZ ;  /* 0x000008000e1e7897 */ /* 0x000fc4000fffe03f */
[----:B------:R-:W-:Y:S02]  /*26a10*/  UIADD3.64 UR28, UR12, 0x200, URZ ;  /* 0x000002000c1c7897 */ /* 0x000fe4000fffe03f */
[----:B------:R-:W-:Y:S02]  /*26a20*/  UIADD3.64 UR34, UR14, 0x802, URZ ;  /* 0x000008020e227897 */ /* 0x000fe4000fffe03f */
[----:B------:R-:W-:Y:S02]  /*26a30*/  UIADD3.64 UR32, UR12, 0x202, URZ ;  /* 0x000002020c207897 */ /* 0x000fe4000fffe03f */
[----:B------:R-:W-:Y:S02]  /*26a40*/  UIADD3.64 UR38, UR14, 0x804, URZ ;  /* 0x000008040e267897 */ /* 0x000fe4000fffe03f */
[----:B------:R-:W-:Y:S01]  /*26a50*/  UIADD3.64 UR36, UR12, 0x204, URZ ;  /* 0x000002040c247897 */ /* 0x000fe2000fffe03f */
[----:B--2---:R-:W-:-:S06]  /*26a60*/  WARPGROUP.ARRIVE ;  /* 0x00000000000079c5 */ /* 0x004fcc0000000000 */
[----:B------:R-:W-:Y:S03]  /*26a70*/  HGMMA.64x256x8.F32.TF32 R112, gdesc[UR8], R112, gsb0 ;  /* 0x07e00000087079f0 */ /* 0x000fe60008002870 */
[----:B------:R-:W-:Y:S02]  /*26a80*/  WARPGROUP.DEPBAR.LE gsb0, 0x0 ;  /* 0x00008000000079c5 */ /* 0x000fe40000010000 */
[----:B------:R-:W-:-:S15]  /*26a90*/  WARPGROUP.ARRIVE ;  /* 0x00000000000079c5 */ /* 0x000fde0000000000 */
[----:B------:R-:W-:-:S08]  /*26aa0*/  NOP ;  /* 0x0000000000007918 */ /* 0x000fd00000000000 */
        /* <DEDUP_REMOVED lines=26> */
[----:B------:R-:W-:Y:S04]  /*26c50*/  STL.64 [R1], R112 ;  /* 0x0000007001007387 */ /* 0x000fe80000100a00 */
        /* <DEDUP_REMOVED lines=63> */
[----:B--2---:R-:W2:Y:S04]  /*27050*/  LDL.LU.64 R238, [R1+0x1150] ;  /* 0x0011500001ee7983 */ /* 0x004ea80000300a00 */
[----:B------:R-:W3:Y:S04]  /*27060*/  LDL.LU.64 R236, [R1+0x1148] ;  /* 0x0011480001ec7983 */ /* 0x000ee80000300a00 */
[----:B------:R-:W4:Y:S04]  /*27070*/  LDL.LU.64 R234, [R1+0x1140] ;  /* 0x0011400001ea7983 */ /* 0x000f280000300a00 */
[----:B------:R-:W4:Y:S04]  /*27080*/  LDL.LU.64 R232, [R1+0x1138] ;  /* 0x0011380001e87983 */ /* 0x000f280000300a00 */
[----:B------:R-:W2:Y:S04]  /*27090*/  LDL.LU.64 R230, [R1+0x1130] ;  /* 0x0011300001e67983 */ /* 0x000ea80000300a00 */
        /* <DEDUP_REMOVED lines=12> */
[----:B------:R-:W4:Y:S04]  /*27160*/  LDL.LU.64 R204, [R1+0x10c8] ;  /* 0x0010c80001cc7983 */ /* 0x000f280000300a00 */
[----:B------:R-:W3:Y:S04]  /*27170*/  LDL.LU.64 R202, [R1+0x10c0] ;  /* 0x0010c00001ca7983 */ /* 0x000ee80000300a00 */
        /* <DEDUP_REMOVED lines=45> */
[----:B------:R-:W-:Y:S01]  /*27450*/  UIADD3.64 UR10, UR14, 0xffe, URZ ;  /* 0x00000ffe0e0a7897 */ /* 0x000fe2000fffe03f */
[----:B-1----:R-:W-:Y:S01]  /*27460*/  VIADD R7, R3, 0x3f ;  /* 0x0000003f03077836 */ /* 0x002fe20000000000 */
[----:B------:R-:W-:Y:S01]  /*27470*/  UIADD3.64 UR18, UR14, 0x1002, URZ ;  /* 0x000010020e127897 */ /* 0x000fe2000fffe03f */
[----:B------:R-:W2:Y:S01]  /*27480*/  LDL R6, [R1+0xf34] ;  /* 0x000f340001067983 */ /* 0x000ea20000100800 */
[----:B------:R-:W-:-:S02]  /*27490*/  UIADD3.64 UR22, UR14, 0x1004, URZ ;  /* 0x000010040e167897 */ /* 0x000fc4000fffe03f */
[----:B------:R-:W-:Y:S01]  /*274a0*/  UIADD3.64 UR26, UR14, 0x17fe, URZ ;  /* 0x000017fe0e1a7897 */ /* 0x000fe2000fffe03f */
[----:B------:R-:W-:Y:S01]  /*274b0*/  SHF.R.S32.HI R3, RZ, 0x1f, R7 ;  /* 0x0000001fff037819 */ /* 0x000fe20000011407 */
[----:B------:R-:W-:Y:S02]  /*274c0*/  UIADD3.64 UR30, UR14, 0x1800, URZ ;  /* 0x000018000e1e7897 */ /* 0x000fe4000fffe03f */
[----:B------:R-:W-:Y:S01]  /*274d0*/  UIADD3.64 UR34, UR14, 0x1802, URZ ;  /* 0x000018020e227897 */ /* 0x000fe2000fffe03f */
[----:B------:R-:W-:Y:S01]  /*274e0*/  LEA.HI R3, R3, R7, RZ, 0x6 ;  /* 0x0000000703037211 */ /* 0x000fe200078f30ff */
[----:B------:R-:W-:Y:S02]  /*274f0*/  UIADD3.64 UR38, UR14, 0x1804, URZ ;  /* 0x000018040e267897 */ /* 0x000fe4000fffe03f */
[----:B------:R-:W-:Y:S01]  /*27500*/  UIMAD UR5, UR4, -0x40, UR40 ;  /* 0xffffffc0040578a4 */ /* 0x000fe2000f8e0228 */
[----:B------:R-:W-:-:S05]  /*27510*/  SHF.R.S32.HI R3, RZ, 0x6, R3 ;  /* 0x00000006ff037819 */ /* 0x000fca0000011403 */
[----:B------:R-:W-:Y:S01]  /*27520*/  VIADD R3, R3, 0xfffffffe ;  /* 0xfffffffe03037836 */ /* 0x000fe20000000000 */
[----:B------:R-:W-:Y:S01]  /*27530*/  ISETP.GE.AND P1, PT, R10, UR5, PT ;  /* 0x000000050a007c0c */ /* 0x000fe2000bf26270 */
[----:B----4-:R-:W-:-:S03]  /*27540*/  WARPGROUP.ARRIVE ;  /* 0x00000000000079c5 */ /* 0x010fc60000000000 */
[----:B------:R-:W-:-:S03]  /*27550*/  ISETP.LE.AND P0, PT, R3, UR4, PT ;  /* 0x0000000403007c0c */ /* 0x000fc6000bf03270 */
[----:B------:R-:W-:Y:S01]  /*27560*/  HGMMA.64x256x8.F32.TF32 R24, gdesc[UR8], R24, gsb0 ;  /* 0x07e00000081879f0 */ /* 0x000fe20008002818 */
[----:B------:R-:W-:Y:S01]  /*27570*/  UIADD3.64 UR10, UR14, 0x1000, URZ ;  /* 0x000010000e0a7897 */ /* 0x000fe2000fffe03f */
[----:B------:R-:W-:Y:S01]  /*27580*/  UMOV UR8, UR12 ;  /* 0x0000000c00087c82 */ /* 0x000fe20008000000 */
[----:B------:R-:W-:Y:S01]  /*27590*/  UMOV UR9, UR13 ;  /* 0x0000000d00097c82 */ /* 0x000fe20008000000 */
[----:B------:R-:W-:Y:S02]  /*275a0*/  WARPGROUP.DEPBAR.LE gsb0, 0x0 ;  /* 0x00008000000079c5 */ /* 0x000fe40000010000 */
[----:B------:R-:W-:-:S15]  /*275b0*/  WARPGROUP.ARRIVE ;  /* 0x00000000000079c5 */ /* 0x000fde0000000000 */
[----:B------:R-:W-:-:S07]  /*275c0*/  NOP ;  /* 0x0000000000007918 */ /* 0x000fce0000000000 */
        /* <DEDUP_REMOVED lines=20> */
[----:B------:R-:W-:Y:S01]  /*27710*/  HGMMA.64x256x8.F32.TF32 R24, gdesc[UR32], R24, gsb0 ;  /* 0x07e00000201879f0 */ /* 0x000fe20008002818 */
[----:B------:R-:W-:Y:S01]  /*27720*/  SEL R3, RZ, 0x4, P1 ;  /* 0x00000004ff037807 */ /* 0x000fe20000800000 */
[----:B------:R-:W-:Y:S01]  /*27730*/  UIADD3 UR42, UR42, 0x1, URZ ;  /* 0x000000012a2a7890 */ /* 0x000fe2000fffe03f */
[----:B------:R-:W-:Y:S02]  /*27740*/  LOP3.LUT R7, R10, 0x2, RZ, 0xfc, !PT ;  /* 0x000000020a077812 */ /* 0x000fe400078efcff */
[----:B------:R-:W-:Y:S01]  /*27750*/  SEL R3, R3, RZ, !P0 ;  /* 0x000000ff03037207 */ /* 0x000fe20004000000 */
[----:B------:R-:W-:Y:S01]  /*27760*/  UISETP.GT.AND UP0, UPT, UR42, 0x2, UPT ;  /* 0x000000022a00788c */ /* 0x000fe2000bf04270 */
[----:B------:R-:W-:Y:S02]  /*27770*/  ISETP.GE.AND P1, PT, R7, UR5, PT ;  /* 0x0000000507007c0c */ /* 0x000fe4000bf26270 */
[----:B------:R-:W-:Y:S01]  /*27780*/  ISETP.NE.U32.AND P2, PT, R3, RZ, PT ;  /* 0x000000ff0300720c */ /* 0x000fe20003f45070 */
[----:B------:R-:W-:Y:S01]  /*27790*/  USEL UR42, UR42, URZ, !UP0 ;  /* 0x0000003f2a2a7287 */ /* 0x000fe2000c000000 */
[----:B------:R-:W-:-:S02]  /*277a0*/  SEL R3, RZ, 0x4, P1 ;  /* 0x00000004ff037807 */ /* 0x000fc40000800000 */
[-C--:B------:R-:W-:Y:S01]  /*277b0*/  IADD3 R13, P3, R13, R5.reuse, RZ ;  /* 0x000000050d0d7210 */ /* 0x080fe20007f7e0ff */
[----:B------:R-:W-:Y:S01]  /*277c0*/  ULEA UR6, UR42, UR7, 0xe ;  /* 0x000000072a067291 */ /* 0x000fe2000f8e703f */
[----:B------:R-:W-:Y:S02]  /*277d0*/  SEL R3, R3, RZ, !P0 ;  /* 0x000000ff03037207 */ /* 0x000fe40004000000 */
[----:B------:R-:W-:Y:S01]  /*277e0*/  IADD3 R15, P4, R15, R5, RZ ;  /* 0x000000050f0f7210 */ /* 0x000fe20007f9e0ff */
[----:B------:R-:W-:Y:S01]  /*277f0*/  IMAD.X R12, R12, 0x1, R4, P3 ;  /* 0x000000010c0c7824 */ /* 0x000fe200018e0604 */
[----:B------:R-:W-:Y:S01]  /*27800*/  ISETP.NE.U32.AND P1, PT, R3, RZ, PT ;  /* 0x000000ff0300720c */ /* 0x000fe20003f25070 */
[----:B------:R-:W-:Y:S01]  /*27810*/  VIADD R3, R11, UR6 ;  /* 0x000000060b037c36 */ /* 0x000fe20008000000 */
[----:B------:R-:W-:Y:S01]  /*27820*/  MOV R8, R13 ;  /* 0x0000000d00087202 */ /* 0x000fe20000000f00 */
[----:B------:R-:W-:Y:S02]  /*27830*/  IMAD.MOV.U32 R9, RZ, RZ, R12 ;  /* 0x000000ffff097224 */ /* 0x000fe400078e000c */
[----:B------:R-:W-:Y:S01]  /*27840*/  IMAD.X R14, R14, 0x1, R4, P4 ;  /* 0x000000010e0e7824 */ /* 0x000fe200020e0604 */
[----:B------:R-:W-:-:S02]  /*27850*/  LOP3.LUT R250, R10, 0x20, RZ, 0xfc, !PT ;  /* 0x000000200afa7812 */ /* 0x000fc400078efcff */
[----:B------:R-:W-:Y:S02]  /*27860*/  LOP3.LUT R242, R10, 0x22, RZ, 0xfc, !PT ;  /* 0x000000220af27812 */ /* 0x000fe400078efcff */
[-C--:B---3--:R-:W-:Y:S02]  /*27870*/  IADD3 R173, P3, R173, R5.reuse, RZ ;  /* 0x00000005adad7210 */ /* 0x088fe40007f7e0ff */
[----:B------:R-:W-:Y:S01]  /*27880*/  IADD3 R175, P4, R175, R5, RZ ;  /* 0x00000005afaf7210 */ /* 0x000fe20007f9e0ff */
[----:B------:R-:W-:Y:S02]  /*27890*/  WARPGROUP.DEPBAR.LE gsb0, 0x0 ;  /* 0x00008000000079c5 */ /* 0x000fe40000010000 */
[----:B------:R-:W-:-:S06]  /*278a0*/  WARPGROUP.ARRIVE ;  /* 0x00000000000079c5 */ /* 0x000fcc0000000000 */
[----:B------:R-:W-:Y:S01]  /*278b0*/  HGMMA.64x256x8.F32.TF32 R24, gdesc[UR36], R24, gsb0 ;  /* 0x07e00000241879f0 */ /* 0x000fe20008002818 */
[--C-:B------:R-:W-:Y:S02]  /*278c0*/  IMAD.X R172, R172, 0x1, R4.reuse, P3 ;  /* 0x00000001acac7824 */ /* 0x100fe400018e0604 */
[----:B------:R-:W-:Y:S01]  /*278d0*/  IMAD.X R174, R174, 0x1, R4, P4 ;  /* 0x00000001aeae7824 */ /* 0x000fe200020e0604 */
[----:B------:R-:W-:Y:S01]  /*278e0*/  STL [R1+0xf3c], R11 ;  /* 0x000f3c0b01007387 */ /* 0x000fe20000100800 */
[----:B------:R-:W-:Y:S02]  /*278f0*/  WARPGROUP.DEPBAR.LE gsb0, 0x0 ;  /* 0x00008000000079c5 */ /* 0x000fe40000010000 */
[----:B------:R-:W-:Y:S06]  /*27900*/  BAR.SYNC.DEFER_BLOCKING 0x0 ;  /* 0x0000000000007b1d */ /* 0x000fec0000010000 */
[----:B------:R-:W-:Y:S01]  /*27910*/  @!PT LDS RZ, [RZ] ;  /* 0x00000000fffff984 */ /* 0x000fe20000000800 */
[----:B------:R-:W-:Y:S01]  /*27920*/  @!PT LDS RZ, [RZ] ;  /* 0x00000000fffff984 */ /* 0x000fe20000000800 */
[----:B------:R-:W-:Y:S01]  /*27930*/  @!PT LDS RZ, [RZ] ;  /* 0x00000000fffff984 */ /* 0x000fe20000000800 */
[----:B------:R1:W-:Y:S02]  /*27940*/  LDGSTS.E [R3+0x60000], desc[UR44][R8.64], P2 ;  /* 0x6000000008037fae */ /* 0x0003e4000912186c */
[----:B-1----:R-:W-:-:S02]  /*27950*/  IMAD.MOV.U32 R8, RZ, RZ, R15 ;  /* 0x000000ffff087224 */ /* 0x002fc400078e000f */
[----:B------:R-:W-:-:S05]  /*27960*/  IMAD.MOV.U32 R9, RZ, RZ, R14 ;  /* 0x000000ffff097224 */ /* 0x000fca00078e000e */
[----:B------:R1:W-:Y:S01]  /*27970*/  LDGSTS.E [R3+0x60008], desc[UR44][R8.64], P1 ;  /* 0x6000800008037fae */ /* 0x0003e2000892186c */
[----:B------:R-:W-:-:S04]  /*27980*/  ISETP.GE.AND P1, PT, R250, UR5, PT ;  /* 0x00000005fa007c0c */ /* 0x000fc8000bf26270 */
[----:B------:R-:W-:Y:S02]  /*27990*/  SEL R7, RZ, 0x4, P1 ;  /* 0x00000004ff077807 */ /* 0x000fe40000800000 */
[----:B------:R-:W-:Y:S02]  /*279a0*/  ISETP.GE.AND P1, PT, R242, UR5, PT ;  /* 0x00000005f2007c0c */ /* 0x000fe4000bf26270 */
[----:B------:R-:W-:-:S04]  /*279b0*/  SEL R7, R7, RZ, !P0 ;  /* 0x000000ff07077207 */ /* 0x000fc80004000000 */
[----:B------:R-:W-:Y:S02]  /*279c0*/  ISETP.NE.U32.AND P2, PT, R7, RZ, PT ;  /* 0x000000ff0700720c */ /* 0x000fe40003f45070 */
[----:B------:R-:W-:-:S04]  /*279d0*/  SEL R7, RZ, 0x4, P1 ;  /* 0x00000004ff077807 */ /* 0x000fc80000800000 */
[----:B------:R-:W-:Y:S01]  /*279e0*/  SEL R7, R7, RZ, !P0 ;  /* 0x000000ff07077207 */ /* 0x000fe20004000000 */
[----:B-1----:R-:W-:-:S03]  /*279f0*/  IMAD.MOV.U32 R8, RZ, RZ, R173 ;  /* 0x000000ffff087224 */ /* 0x002fc600078e00ad */
[----:B------:R-:W-:Y:S01]  /*27a00*/  ISETP.NE.U32.AND P1, PT, R7, RZ, PT ;  /* 0x000000ff0700720c */ /* 0x000fe20003f25070 */
[----:B------:R-:W-:-:S05]  /*27a10*/  IMAD.MOV.U32 R9, RZ, RZ, R172 ;  /* 0x000000ffff097224 */ /* 0x000fca00078e00ac */
[----:B------:R1:W-:Y:S02]  /*27a20*/  LDGSTS.E [R3+0x62000], desc[UR44][R8.64], P2 ;  /* 0x6200000008037fae */ /* 0x0003e4000912186c */
[----:B-1----:R-:W-:Y:S02]  /*27a30*/  IMAD.MOV.U32 R8, RZ, RZ, R175 ;  /* 0x000000ffff087224 */ /* 0x002fe400078e00af */
[----:B------:R-:W-:-:S05]  /*27a40*/  IMAD.MOV.U32 R9, RZ, RZ, R174 ;  /* 0x000000ffff097224 */ /* 0x000fca00078e00ae */
[----:B------:R1:W-:Y:S02]  /*27a50*/  LDGSTS.E [R3+0x62008], desc[UR44][R8.64], P1 ;  /* 0x6200800008037fae */ /* 0x0003e4000892186c */
[----:B-1----:R-:W-:-:S04]  /*27a60*/  LOP3.LUT R3, R10, 0x4, RZ, 0xfc, !PT ;  /* 0x000000040a037812 */ /* 0x002fc800078efcff */
[----:B------:R-:W-:Y:S02]  /*27a70*/  ISETP.GE.AND P1, PT, R3, UR5, PT ;  /* 0x0000000503007c0c */ /* 0x000fe4000bf26270 */
[----:B------:R-:W-:-:S04]  /*27a80*/  LOP3.LUT R3, R10, 0x6, RZ, 0xfc, !PT ;  /* 0x000000060a037812 */ /* 0x000fc800078efcff */
[----:B------:R-:W-:-:S04]  /*27a90*/  ISETP.GE.AND P2, PT, R3, UR5, PT ;  /* 0x0000000503007c0c */ /* 0x000fc8000bf46270 */
[----:B------:R-:W-:Y:S01]  /*27aa0*/  SEL R3, RZ, 0x4, P2 ;  /* 0x00000004ff037807 */ /* 0x000fe20001000000 */
[----:B------:R1:W-:Y:S03]  /*27ab0*/  STL [R1+0xf4c], R148 ;  /* 0x000f4c9401007387 */ /* 0x0003e60000100800 */
[----:B------:R-:W-:Y:S01]  /*27ac0*/  SEL R3, R3, RZ, !P0 ;  /* 0x000000ff03037207 */ /* 0x000fe20004000000 */
[----:B------:R-:W-:Y:S03]  /*27ad0*/  STL [R1+0xf48], R149 ;  /* 0x000f489501007387 */ /* 0x000fe60000100800 */
[----:B------:R-:W-:Y:S01]  /*27ae0*/  ISETP.NE.U32.AND P2, PT, R3, RZ, PT ;  /* 0x000000ff0300720c */ /* 0x000fe20003f45070 */
[----:B------:R-:W-:Y:S01]  /*27af0*/  STL [R1+0xf44], R150 ;  /* 0x000f449601007387 */ /* 0x000fe20000100800 */
[----:B--2---:R-:W-:-:S03]  /*27b00*/  VIADD R3, R6, UR6 ;  /* 0x0000000606037c36 */ /* 0x004fc60008000000 */
[----:B------:R2:W-:Y:S04]  /*27b10*/  STL [R1+0xf40], R151 ;  /* 0x000f409701007387 */ /* 0x0005e80000100800 */
[----:B------:R-:W3:Y:S01]  /*27b20*/  LDL R6, [R1+0xf30] ;  /* 0x000f300001067983 */ /* 0x000ee20000100800 */
[----:B------:R-:W-:-:S04]  /*27b30*/  SEL R7, RZ, 0x4, P1 ;  /* 0x00000004ff077807 */ /* 0x000fc80000800000 */
[----:B------:R-:W-:Y:S02]  /*27b40*/  SEL R7, R7, RZ, !P0 ;  /* 0x000000ff07077207 */ /* 0x000fe40004000000 */
[----:B------:R-:W-:Y:S02]  /*27b50*/  IADD3 R17, P3, R17, R5, RZ ;  /* 0x0000000511117210 */ /* 0x000fe40007f7e0ff */
[----:B------:R-:W-:Y:S02]  /*27b60*/  ISETP.NE.U32.AND P1, PT, R7, RZ, PT ;  /* 0x000000ff0700720c */ /* 0x000fe40003f25070 */
[----:B------:R-:W-:Y:S01]  /*27b70*/  IADD3.X R16, R16, R4, RZ, P3, !PT ;  /* 0x0000000410107210 */ /* 0x000fe20001ffe4ff */
[----:B------:R-:W-:Y:S01]  /*27b80*/  IMAD.MOV.U32 R8, RZ, RZ, R17 ;  /* 0x000000ffff087224 */ /* 0x000fe200078e0011 */
[----:B-1----:R-:W-:-:S03]  /*27b90*/  LOP3.LUT R148, R10, 0x24, RZ, 0xfc, !PT ;  /* 0x000000240a947812 */ /* 0x002fc600078efcff */
[----:B------:R-:W-:Y:S01]  /*27ba0*/  IMAD.MOV.U32 R9, RZ, RZ, R16 ;  /* 0x000000ffff097224 */ /* 0x000fe200078e0010 */
[----:B------:R-:W-:-:S05]  /*27bb0*/  IADD3 R19, P4, R19, R5, RZ ;  /* 0x0000000513137210 */ /* 0x000fca0007f9e0ff */
[----:B------:R1:W-:Y:S01]  /*27bc0*/  LDGSTS.E [R3+0x60000], desc[UR44][R8.64], P1 ;  /* 0x6000000008037fae */ /* 0x0003e2000892186c */
[----:B------:R-:W-:Y:S01]  /*27bd0*/  ISETP.GE.AND P1, PT, R148, UR5, PT ;  /* 0x0000000594007c0c */ /* 0x000fe2000bf26270 */
[----:B------:R-:W-:Y:S01]  /*27be0*/  IMAD.X R18, R18, 0x1, R4, P4 ;  /* 0x0000000112127824 */ /* 0x000fe200020e0604 */
[----:B------:R-:W-:Y:S02]  /*27bf0*/  LOP3.LUT R11, R10, 0x26, RZ, 0xfc, !PT ;  /* 0x000000260a0b7812 */ /* 0x000fe400078efcff */
[----:B------:R-:W-:Y:S02]  /*27c00*/  SEL R7, RZ, 0x4, P1 ;  /* 0x00000004ff077807 */ /* 0x000fe40000800000 */
[----:B------:R-:W-:Y:S02]  /*27c10*/  ISETP.GE.AND P1, PT, R11, UR5, PT ;  /* 0x000000050b007c0c */ /* 0x000fe4000bf26270 */
[----:B------:R-:W-:Y:S01]  /*27c20*/  SEL R7, R7, RZ, !P0 ;  /* 0x000000ff07077207 */ /* 0x000fe20004000000 */
[----:B-1----:R-:W-:-:S02]  /*27c30*/  IMAD.MOV.U32 R8, RZ, RZ, R19 ;  /* 0x000000ffff087224 */ /* 0x002fc400078e0013 */
[----:B------:R-:W-:Y:S01]  /*27c40*/  IMAD.MOV.U32 R9, RZ, RZ, R18 ;  /* 0x000000ffff097224 */ /* 0x000fe200078e0012 */
[----:B------:R-:W-:-:S04]  /*27c50*/  IADD3 R177, P3, R177, R5, RZ ;  /* 0x00000005b1b17210 */ /* 0x000fc80007f7e0ff */
[----:B------:R1:W-:Y:S01]  /*27c60*/  LDGSTS.E [R3+0x60008], desc[UR44][R8.64], P2 ;  /* 0x6000800008037fae */ /* 0x0003e2000912186c */
[----:B------:R-:W-:Y:S02]  /*27c70*/  ISETP.NE.U32.AND P2, PT, R7, RZ, PT ;  /* 0x000000ff0700720c */ /* 0x000fe40003f45070 */
[----:B------:R-:W-:Y:S01]  /*27c80*/  SEL R7, RZ, 0x4, P1 ;  /* 0x00000004ff077807 */ /* 0x000fe20000800000 */
[----:B------:R-:W-:-:S03]  /*27c90*/  IMAD.X R176, R176, 0x1, R4, P3 ;  /* 0x00000001b0b07824 */ /* 0x000fc600018e0604 */
[----:B------:R-:W-:Y:S02]  /*27ca0*/  SEL R7, R7, RZ, !P0 ;  /* 0x000000ff07077207 */ /* 0x000fe40004000000 */
[----:B------:R-:W-:Y:S02]  /*27cb0*/  IADD3 R179, P4, R179, R5, RZ ;  /* 0x00000005b3b37210 */ /* 0x000fe40007f9e0ff */
[----:B------:R-:W-:Y:S01]  /*27cc0*/  ISETP.NE.U32.AND P1, PT, R7, RZ, PT ;  /* 0x000000ff0700720c */ /* 0x000fe20003f25070 */
[----:B-1----:R-:W-:Y:S01]  /*27cd0*/  IMAD.MOV.U32 R8, RZ, RZ, R177 ;  /* 0x000000ffff087224 */ /* 0x002fe200078e00b1 */
[----:B------:R-:W-:Y:S01]  /*27ce0*/  MOV R9, R176 ;  /* 0x000000b000097202 */ /* 0x000fe20000000f00 */
[----:B------:R-:W-:-:S04]  /*27cf0*/  IMAD.X R178, R178, 0x1, R4, P4 ;  /* 0x00000001b2b27824 */ /* 0x000fc800020e0604 */
        /* <DEDUP_REMOVED lines=8> */
[----:B------:R-:W-:-:S04]  /*27d80*/  SEL R3, RZ, 0x4, P2 ;  /* 0x00000004ff037807 */ /* 0x000fc80001000000 */
[----:B------:R-:W-:-:S04]  /*27d90*/  SEL R3, R3, RZ, !P0 ;  /* 0x000000ff03037207 */ /* 0x000fc80004000000 */
[----:B------:R-:W-:Y:S01]  /*27da0*/  ISETP.NE.U32.AND P2, PT, R3, RZ, PT ;  /* 0x000000ff0300720c */ /* 0x000fe20003f45070 */
[----:B---3--:R-:W-:Y:S02]  /*27db0*/  VIADD R3, R6, UR6 ;  /* 0x0000000606037c36 */ /* 0x008fe40008000000 */
[----:B------:R-:W3:Y:S01]  /*27dc0*/  LDL R6, [R1+0xf2c] ;  /* 0x000f2c0001067983 */ /* 0x000ee20000100800 */
[----:B------:R-:W-:-:S04]  /*27dd0*/  SEL R7, RZ, 0x4, P1 ;  /* 0x00000004ff077807 */ /* 0x000fc80000800000 */
[----:B------:R-:W-:Y:S02]  /*27de0*/  SEL R7, R7, RZ, !P0 ;  /* 0x000000ff07077207 */ /* 0x000fe40004000000 */
[----:B------:R-:W-:Y:S02]  /*27df0*/  IADD3 R21, P3, R21, R5, RZ ;  /* 0x0000000515157210 */ /* 0x000fe40007f7e0ff */
[----:B------:R-:W-:-:S03]  /*27e00*/  ISETP.NE.U32.AND P1, PT, R7, RZ, PT ;  /* 0x000000ff0700720c */ /* 0x000fc60003f25070 */
[----:B------:R-:W-:Y:S02]  /*27e10*/  IMAD.X R20, R20, 0x1, R4, P3 ;  /* 0x0000000114147824 */ /* 0x000fe400018e0604 */
[----:B------:R-:W-:Y:S02]  /*27e20*/  IMAD.MOV.U32 R8, RZ, RZ, R21 ;  /* 0x000000ffff087224 */ /* 0x000fe400078e0015 */
[----:B------:R-:W-:Y:S01]  /*27e30*/  IMAD.MOV.U32 R9, RZ, RZ, R20 ;  /* 0x000000ffff097224 */ /* 0x000fe200078e0014 */
[----:B------:R-:W-:Y:S02]  /*27e40*/  LOP3.LUT R148, R10, 0x28, RZ, 0xfc, !PT ;  /* 0x000000280a947812 */ /* 0x000fe400078efcff */
[----:B------:R-:W-:-:S03]  /*27e50*/  IADD3 R23, P4, R23, R5, RZ ;  /* 0x0000000517177210 */ /* 0x000fc60007f9e0ff */
        /* <DEDUP_REMOVED lines=12> */
[----:B------:R-:W-:Y:S02]  /*27f20*/  SEL R7, RZ, 0x4, P1 ;  /* 0x00000004ff077807 */ /* 0x000fe40000800000 */
[----:B------:R-:W-:Y:S02]  /*27f30*/  IADD3.X R180, R180, R4, RZ, P3, !PT ;  /* 0x00000004b4b47210 */ /* 0x000fe40001ffe4ff */
[----:B------:R-:W-:Y:S02]  /*27f40*/  SEL R7, R7, RZ, !P0 ;  /* 0x000000ff07077207 */ /* 0x000fe40004000000 */
[----:B------:R-:W-:Y:S02]  /*27f50*/  IADD3 R183, P4, R183, R5, RZ ;  /* 0x00000005b7b77210 */ /* 0x000fe40007f9e0ff */
[----:B------:R-:W-:Y:S01]  /*27f60*/  ISETP.NE.U32.AND P1, PT, R7, RZ, PT ;  /* 0x000000ff0700720c */ /* 0x000fe20003f25070 */
[----:B-1----:R-:W-:-:S02]  /*27f70*/  IMAD.MOV.U32 R8, RZ, RZ, R181 ;  /* 0x000000ffff087224 */ /* 0x002fc400078e00b5 */
[----:B------:R-:W-:Y:S02]  /*27f80*/  IMAD.MOV.U32 R9, RZ, RZ, R180 ;  /* 0x000000ffff097224 */ /* 0x000fe400078e00b4 */
[----:B------:R-:W-:-:S03]  /*27f90*/  IMAD.X R182, R182, 0x1, R4, P4 ;  /* 0x00000001b6b67824 */ /* 0x000fc600020e0604 */
        /* <DEDUP_REMOVED lines=13> */
[----:B------:R-:W-:Y:S02]  /*28070*/  SEL R7, RZ, 0x4, P1 ;  /* 0x00000004ff077807 */ /* 0x000fe40000800000 */
[----:B------:R-:W-:Y:S02]  /*28080*/  IADD3 R153, P3, R153, R5, RZ ;  /* 0x0000000599997210 */ /* 0x000fe40007f7e0ff */
[----:B------:R-:W-:-:S04]  /*28090*/  SEL R7, R7, RZ, !P0 ;  /* 0x000000ff07077207 */ /* 0x000fc80004000000 */
[----:B------:R-:W-:Y:S01]  /*280a0*/  ISETP.NE.U32.AND P1, PT, R7, RZ, PT ;  /* 0x000000ff0700720c */ /* 0x000fe20003f25070 */
[----:B------:R-:W-:Y:S02]  /*280b0*/  IMAD.X R152, R152, 0x1, R4, P3 ;  /* 0x0000000198987824 */ /* 0x000fe400018e0604 */
[----:B------:R-:W-:Y:S01]  /*280c0*/  IMAD.MOV.U32 R8, RZ, RZ, R153 ;  /* 0x000000ffff087224 */ /* 0x000fe200078e0099 */
[----:B------:R-:W-:Y:S02]  /*280d0*/  LOP3.LUT R148, R10, 0x2c, RZ, 0xfc, !PT ;  /* 0x0000002c0a947812 */ /* 0x000fe400078efcff */
[----:B------:R-:W-:Y:S02]  /*280e0*/  MOV R9, R152 ;  /* 0x0000009800097202 */ /* 0x000fe40000000f00 */
        /* <DEDUP_REMOVED lines=18> */
[----:B-1----:R-:W-:Y:S02]  /*28210*/  IMAD.MOV.U32 R8, RZ, RZ, R185 ;  /* 0x000000ffff087224 */ /* 0x002fe400078e00b9 */
[----:B------:R-:W-:Y:S02]  /*28220*/  IMAD.MOV.U32 R9, RZ, RZ, R184 ;  /* 0x000000ffff097224 */ /* 0x000fe400078e00b8 */
[----:B------:R-:W-:-:S03]  /*28230*/  IMAD.X R186, R186, 0x1, R4, P4 ;  /* 0x00000001baba7824 */ /* 0x000fc600020e0604 */
[----:B------:R1:W-:Y:S01]  /*28240*/  LDGSTS.E [R3+0x62000], desc[UR44][R8.64], P2 ;  /* 0x6200000008037fae */ /* 0x0003e2000912186c */
[----:B------:R-:W-:-:S04]  /*28250*/  LOP3.LUT R11, R10, 0x12, RZ, 0xfc, !PT ;  /* 0x000000120a0b7812 */ /* 0x000fc800078efcff */
[----:B------:R-:W-:Y:S01]  /*28260*/  ISETP.GE.AND P2, PT, R11, UR5, PT ;  /* 0x000000050b007c0c */ /* 0x000fe2000bf46270 */
[----:B-1----:R-:W-:Y:S02]  /*28270*/  IMAD.MOV.U32 R8, RZ, RZ, R187 ;  /* 0x000000ffff087224 */ /* 0x002fe400078e00bb */
[----:B------:R-:W-:-:S05]  /*28280*/  IMAD.MOV.U32 R9, RZ, RZ, R186 ;  /* 0x000000ffff097224 */ /* 0x000fca00078e00ba */
[----:B------:R1:W-:Y:S02]  /*28290*/  LDGSTS.E [R3+0x62008], desc[UR44][R8.64], P1 ;  /* 0x6200800008037fae */ /* 0x0003e4000892186c */
[----:B-1----:R-:W-:-:S04]  /*282a0*/  LOP3.LUT R3, R10, 0x10, RZ, 0xfc, !PT ;  /* 0x000000100a037812 */ /* 0x002fc800078efcff */
[----:B------:R-:W-:Y:S02]  /*282b0*/  ISETP.GE.AND P1, PT, R3, UR5, PT ;  /* 0x0000000503007c0c */ /* 0x000fe4000bf26270 */
[----:B------:R-:W-:-:S04]  /*282c0*/  SEL R3, RZ, 0x4, P2 ;  /* 0x00000004ff037807 */ /* 0x000fc80001000000 */
[----:B------:R-:W-:-:S04]  /*282d0*/  SEL R3, R3, RZ, !P0 ;  /* 0x000000ff03037207 */ /* 0x000fc80004000000 */
[----:B------:R-:W-:Y:S01]  /*282e0*/  ISETP.NE.U32.AND P2, PT, R3, RZ, PT ;  /* 0x000000ff0300720c */ /* 0x000fe20003f45070 */
[----:B---3--:R-:W-:Y:S02]  /*282f0*/  VIADD R3, R6, UR6 ;  /* 0x0000000606037c36 */ /* 0x008fe40008000000 */
[----:B------:R-:W3:Y:S01]  /*28300*/  LDL R6, [R1+0xf24] ;  /* 0x000f240001067983 */ /* 0x000ee20000100800 */
[----:B------:R-:W1:Y:S01]  /*28310*/  S2R R242, SR_TID.X ;  /* 0x0000000000f27919 */ /* 0x000e620000002100 */
[----:B------:R-:W-:-:S04]  /*28320*/  SEL R7, RZ, 0x4, P1 ;  /* 0x00000004ff077807 */ /* 0x000fc80000800000 */
[----:B------:R-:W-:Y:S02]  /*28330*/  SEL R7, R7, RZ, !P0 ;  /* 0x000000ff07077207 */ /* 0x000fe40004000000 */
[----:B------:R-:W-:Y:S02]  /*28340*/  IADD3 R157, P3, R157, R5, RZ ;  /* 0x000000059d9d7210 */ /* 0x000fe40007f7e0ff */
[----:B------:R-:W-:-:S03]  /*28350*/  ISETP.NE.U32.AND P1, PT, R7, RZ, PT ;  /* 0x000000ff0700720c */ /* 0x000fc60003f25070 */
[----:B------:R-:W-:Y:S02]  /*28360*/  IMAD.X R156, R156, 0x1, R4, P3 ;  /* 0x000000019c9c7824 */ /* 0x000fe400018e0604 */
[----:B------:R-:W-:Y:S02]  /*28370*/  IMAD.MOV.U32 R8, RZ, RZ, R157 ;  /* 0x000000ffff087224 */ /* 0x000fe400078e009d */
[----:B------:R-:W-:Y:S01]  /*28380*/  IMAD.MOV.U32 R9, RZ, RZ, R156 ;  /* 0x000000ffff097224 */ /* 0x000fe200078e009c */
[----:B------:R-:W-:-:S05]  /*28390*/  IADD3 R159, P4, R159, R5, RZ ;  /* 0x000000059f9f7210 */ /* 0x000fca0007f9e0ff */
[----:B------:R4:W-:Y:S01]  /*283a0*/  LDGSTS.E [R3+0x60000], desc[UR44][R8.64], P1 ;  /* 0x6000000008037fae */ /* 0x0009e2000892186c */
[--C-:B-1----:R-:W-:Y:S02]  /*283b0*/  SHF.R.U32.HI R148, RZ, 0x6, R242.reuse ;  /* 0x00000006ff947819 */ /* 0x102fe400000116f2 */
[----:B------:R-:W-:Y:S02]  /*283c0*/  SHF.R.U32.HI R11, RZ, 0x6, R242 ;  /* 0x00000006ff0b7819 */ /* 0x000fe400000116f2 */
[----:B------:R-:W1:Y:S01]  /*283d0*/  S2R R242, SR_TID.X ;  /* 0x0000000000f27919 */ /* 0x000e620000002100 */
[----:B------:R-:W-:-:S04]  /*283e0*/  SGXT.U32 R148, R148, 0x1 ;  /* 0x000000019494781a */ /* 0x000fc80000000000 */
[----:B------:R-:W-:Y:S02]  /*283f0*/  LOP3.LUT R148, R148, 0x30, RZ, 0xfc, !PT ;  /* 0x0000003094947812 */ /* 0x000fe400078efcff */
[----:B------:R-:W-:Y:S02]  /*28400*/  IADD3.X R158, R158, R4, RZ, P4, !PT ;  /* 0x000000049e9e7210 */ /* 0x000fe400027fe4ff */
[----:B------:R-:W-:Y:S02]  /*28410*/  ISETP.GE.AND P1, PT, R148, UR5, PT ;  /* 0x0000000594007c0c */ /* 0x000fe4000bf26270 */
[----:B------:R-:W-:Y:S02]  /*28420*/  SGXT.U32 R11, R11, 0x1 ;  /* 0x000000010b0b781a */ /* 0x000fe40000000000 */
[----:B------:R-:W-:Y:S01]  /*28430*/  SEL R7, RZ, 0x4, P1 ;  /* 0x00000004ff077807 */ /* 0x000fe20000800000 */
[----:B----4-:R-:W-:Y:S01]  /*28440*/  IMAD.MOV.U32 R8, RZ, RZ, R159 ;  /* 0x000000ffff087224 */ /* 0x010fe200078e009f */
[----:B------:R-:W-:Y:S01]  /*28450*/  LOP3.LUT R11, R11, 0x32, RZ, 0xfc, !PT ;  /* 0x000000320b0b7812 */ /* 0x000fe200078efcff */
[----:B------:R-:W-:Y:S01]  /*28460*/  IMAD.MOV.U32 R9, RZ, RZ, R158 ;  /* 0x000000ffff097224 */ /* 0x000fe200078e009e */
[----:B------:R-:W-:-:S02]  /*28470*/  SEL R7, R7, RZ, !P0 ;  /* 0x000000ff07077207 */ /* 0x000fc40004000000 */
[----:B------:R-:W-:Y:S02]  /*28480*/  ISETP.GE.AND P1, PT, R11, UR5, PT ;  /* 0x000000050b007c0c */ /* 0x000fe4000bf26270 */
[----:B------:R4:W-:Y:S01]  /*28490*/  LDGSTS.E [R3+0x60008], desc[UR44][R8.64], P2 ;  /* 0x6000800008037fae */ /* 0x0009e2000912186c */
[----:B------:R-:W-:Y:S02]  /*284a0*/  ISETP.NE.U32.AND P2, PT, R7, RZ, PT ;  /* 0x000000ff0700720c */ /* 0x000fe40003f45070 */
[----:B------:R-:W-:Y:S02]  /*284b0*/  SEL R7, RZ, 0x4, P1 ;  /* 0x00000004ff077807 */ /* 0x000fe40000800000 */
[-C--:B------:R-:W-:Y:S02]  /*284c0*/  IADD3 R189, P3, R189, R5.reuse, RZ ;  /* 0x00000005bdbd7210 */ /* 0x080fe40007f7e0ff */
[----:B------:R-:W-:Y:S02]  /*284d0*/  SEL R7, R7, RZ, !P0 ;  /* 0x000000ff07077207 */ /* 0x000fe40004000000 */
[----:B------:R-:W-:Y:S01]  /*284e0*/  IADD3 R191, P4, R191, R5, RZ ;  /* 0x00000005bfbf7210 */ /* 0x000fe20007f9e0ff */
[----:B------:R-:W-:Y:S01]  /*284f0*/  IMAD.X R188, R188, 0x1, R4, P3 ;  /* 0x00000001bcbc7824 */ /* 0x000fe200018e0604 */
[----:B-1----:R-:W-:-:S02]  /*28500*/  SHF.R.U32.HI R10, RZ, 0x6, R242 ;  /* 0x00000006ff0a7819 */ /* 0x002fc400000116f2 */
[----:B------:R-:W-:Y:S01]  /*28510*/  ISETP.NE.U32.AND P1, PT, R7, RZ, PT ;  /* 0x000000ff0700720c */ /* 0x000fe20003f25070 */
[----:B----4-:R-:W-:Y:S01]  /*28520*/  IMAD.MOV.U32 R8, RZ, RZ, R189 ;  /* 0x000000ffff087224 */ /* 0x010fe200078e00bd */
[----:B------:R-:W-:Y:S01]  /*28530*/  SGXT.U32 R10, R10, 0x1 ;  /* 0x000000010a0a781a */ /* 0x000fe20000000000 */
[----:B------:R-:W-:Y:S02]  /*28540*/  IMAD.MOV.U32 R9, RZ, RZ, R188 ;  /* 0x000000ffff097224 */ /* 0x000fe400078e00bc */
[----:B------:R-:W-:Y:S01]  /*28550*/  IMAD.X R190, R190, 0x1, R4, P4 ;  /* 0x00000001bebe7824 */ /* 0x000fe200020e0604 */
[----:B------:R-:W-:Y:S02]  /*28560*/  LOP3.LUT R10, R10, 0x16, RZ, 0xfc, !PT ;  /* 0x000000160a0a7812 */ /* 0x000fe400078efcff */
[----:B------:R1:W-:Y:S02]  /*28570*/  LDGSTS.E [R3+0x62000], desc[UR44][R8.64], P2 ;  /* 0x6200000008037fae */ /* 0x0003e4000912186c */
[----:B------:R-:W-:-:S02]  /*28580*/  ISETP.GE.AND P2, PT, R10, UR5, PT ;  /* 0x000000050a007c0c */ /* 0x000fc4000bf46270 */
[----:B-1----:R-:W-:Y:S01]  /*28590*/  MOV R8, R191 ;  /* 0x000000bf00087202 */ /* 0x002fe20000000f00 */
[----:B------:R-:W-:-:S05]  /*285a0*/  IMAD.MOV.U32 R9, RZ, RZ, R190 ;  /* 0x000000ffff097224 */ /* 0x000fca00078e00be */
[----:B------:R1:W-:Y:S02]  /*285b0*/  LDGSTS.E [R3+0x62008], desc[UR44][R8.64], P1 ;  /* 0x6200800008037fae */ /* 0x0003e4000892186c */
[----:B-1----:R-:W-:-:S04]  /*285c0*/  SEL R3, RZ, 0x4, P2 ;  /* 0x00000004ff037807 */ /* 0x002fc80001000000 */
[----:B------:R-:W-:-:S04]  /*285d0*/  SEL R3, R3, RZ, !P0 ;  /* 0x000000ff03037207 */ /* 0x000fc80004000000 */
[----:B------:R-:W-:Y:S01]  /*285e0*/  ISETP.NE.U32.AND P2, PT, R3, RZ, PT ;  /* 0x000000ff0300720c */ /* 0x000fe20003f45070 */
[----:B---3--:R-:W-:Y:S02]  /*285f0*/  VIADD R3, R6, UR6 ;  /* 0x0000000606037c36 */ /* 0x008fe40008000000 */
[----:B------:R-:W3:Y:S01]  /*28600*/  LDL R6, [R1+0xf20] ;  /* 0x000f200001067983 */ /* 0x000ee20000100800 */
[----:B------:R-:W-:Y:S02]  /*28610*/  SHF.R.U32.HI R11, RZ, 0x6, R242 ;  /* 0x00000006ff0b7819 */ /* 0x000fe400000116f2 */
[----:B------:R-:W1:Y:S02]  /*28620*/  S2R R242, SR_TID.X ;  /* 0x0000000000f27919 */ /* 0x000e640000002100 */
[----:B------:R-:W-:-:S04]  /*28630*/  SGXT.U32 R11, R11, 0x1 ;  /* 0x000000010b0b781a */ /* 0x000fc80000000000 */
[----:B------:R-:W-:-:S04]  /*28640*/  LOP3.LUT R11, R11, 0x14, RZ, 0xfc, !PT ;  /* 0x000000140b0b7812 */ /* 0x000fc800078efcff */
[----:B------:R-:W-:-:S04]  /*28650*/  ISETP.GE.AND P1, PT, R11, UR5, PT ;  /* 0x000000050b007c0c */ /* 0x000fc8000bf26270 */
[----:B------:R-:W-:-:S04]  /*28660*/  SEL R7, RZ, 0x4, P1 ;  /* 0x00000004ff077807 */ /* 0x000fc80000800000 */
[----:B------:R-:W-:Y:S02]  /*28670*/  SEL R7, R7, RZ, !P0 ;  /* 0x000000ff07077207 */ /* 0x000fe40004000000 */
[----:B------:R-:W-:Y:S02]  /*28680*/  IADD3 R161, P3, R161, R5, RZ ;  /* 0x00000005a1a17210 */ /* 0x000fe40007f7e0ff */
[----:B------:R-:W-:-:S03]  /*28690*/  ISETP.NE.U32.AND P1, PT, R7, RZ, PT ;  /* 0x000000ff0700720c */ /* 0x000fc60003f25070 */
[----:B------:R-:W-:Y:S01]  /*286a0*/  IMAD.X R160, R160, 0x1, R4, P3 ;  /* 0x00000001a0a07824 */ /* 0x000fe200018e0604 */
[--C-:B-1----:R-:W-:Y:S02]  /*286b0*/  SHF.R.U32.HI R11, RZ, 0x6, R242.reuse ;  /* 0x00000006ff0b7819 */ /* 0x102fe400000116f2 */
[----:B------:R-:W-:Y:S02]  /*286c0*/  SHF.R.U32.HI R10, RZ, 0x6, R242 ;  /* 0x00000006ff0a7819 */ /* 0x000fe400000116f2 */
[----:B------:R-:W1:Y:S01]  /*286d0*/  S2R R242, SR_TID.X ;  /* 0x0000000000f27919 */ /* 0x000e620000002100 */
[----:B------:R-:W-:Y:S01]  /*286e0*/  SGXT.U32 R11, R11, 0x1 ;  /* 0x000000010b0b781a */ /* 0x000fe20000000000 */
[----:B------:R-:W-:Y:S02]  /*286f0*/  IMAD.MOV.U32 R8, RZ, RZ, R161 ;  /* 0x000000ffff087224 */ /* 0x000fe400078e00a1 */
[----:B------:R-:W-:Y:S01]  /*28700*/  IMAD.MOV.U32 R9, RZ, RZ, R160 ;  /* 0x000000ffff097224 */ /* 0x000fe200078e00a0 */
[----:B------:R-:W-:-:S02]  /*28710*/  LOP3.LUT R11, R11, 0x34, RZ, 0xfc, !PT ;  /* 0x000000340b0b7812 */ /* 0x000fc400078efcff */
[----:B------:R-:W-:Y:S02]  /*28720*/  IADD3 R163, P4, R163, R5, RZ ;  /* 0x00000005a3a37210 */ /* 0x000fe40007f9e0ff */
[----:B------:R4:W-:Y:S01]  /*28730*/  LDGSTS.E [R3+0x60000], desc[UR44][R8.64], P1 ;  /* 0x6000000008037fae */ /* 0x0009e2000892186c */
[----:B------:R-:W-:Y:S02]  /*28740*/  ISETP.GE.AND P1, PT, R11, UR5, PT ;  /* 0x000000050b007c0c */ /* 0x000fe4000bf26270 */
[----:B------:R-:W-:Y:S01]  /*28750*/  SGXT.U32 R10, R10, 0x1 ;  /* 0x000000010a0a781a */ /* 0x000fe20000000000 */
[----:B------:R-:W-:Y:S01]  /*28760*/  IMAD.X R162, R162, 0x1, R4, P4 ;  /* 0x00000001a2a27824 */ /* 0x000fe200020e0604 */
[----:B------:R-:W-:Y:S02]  /*28770*/  SEL R7, RZ, 0x4, P1 ;  /* 0x00000004ff077807 */ /* 0x000fe40000800000 */
[----:B------:R-:W-:Y:S02]  /*28780*/  LOP3.LUT R10, R10, 0x36, RZ, 0xfc, !PT ;  /* 0x000000360a0a7812 */ /* 0x000fe400078efcff */
[----:B------:R-:W-:Y:S01]  /*28790*/  SEL R7, R7, RZ, !P0 ;  /* 0x000000ff07077207 */ /* 0x000fe20004000000 */
[----:B----4-:R-:W-:-:S02]  /*287a0*/  IMAD.MOV.U32 R8, RZ, RZ, R163 ;  /* 0x000000ffff087224 */ /* 0x010fc400078e00a3 */
[----:B------:R-:W-:Y:S01]  /*287b0*/  IMAD.MOV.U32 R9, RZ, RZ, R162 ;  /* 0x000000ffff097224 */ /* 0x000fe200078e00a2 */
[----:B------:R-:W-:-:S04]  /*287c0*/  ISETP.GE.AND P1, PT, R10, UR5, PT ;  /* 0x000000050a007c0c */ /* 0x000fc8000bf26270 */
[----:B------:R4:W-:Y:S01]  /*287d0*/  LDGSTS.E [R3+0x60008], desc[UR44][R8.64], P2 ;  /* 0x6000800008037fae */ /* 0x0009e2000912186c */
[----:B------:R-:W-:Y:S02]  /*287e0*/  ISETP.NE.U32.AND P2, PT, R7, RZ, PT ;  /* 0x000000ff0700720c */ /* 0x000fe40003f45070 */
[----:B------:R-:W-:Y:S02]  /*287f0*/  SEL R7, RZ, 0x4, P1 ;  /* 0x00000004ff077807 */ /* 0x000fe40000800000 */
[-C--:B------:R-:W-:Y:S02]  /*28800*/  IADD3 R193, P3, R193, R5.reuse, RZ ;  /* 0x00000005c1c17210 */ /* 0x080fe40007f7e0ff */
[----:B------:R-:W-:Y:S02]  /*28810*/  SEL R7, R7, RZ, !P0 ;  /* 0x000000ff07077207 */ /* 0x000fe40004000000 */
[----:B-1----:R-:W-:Y:S01]  /*28820*/  SHF.R.U32.HI R10, RZ, 0x6, R242 ;  /* 0x00000006ff0a7819 */ /* 0x002fe200000116f2 */
[----:B------:R-:W-:Y:S01]  /*28830*/  IMAD.X R192, R192, 0x1, R4, P3 ;  /* 0x00000001c0c07824 */ /* 0x000fe200018e0604 */
[----:B------:R-:W-:-:S02]  /*28840*/  IADD3 R195, P4, R195, R5, RZ ;  /* 0x00000005c3c37210 */ /* 0x000fc40007f9e0ff */
[----:B------:R-:W-:Y:S01]  /*28850*/  ISETP.NE.U32.AND P1, PT, R7, RZ, PT ;  /* 0x000000ff0700720c */ /* 0x000fe20003f25070 */
[----:B----4-:R-:W-:Y:S01]  /*28860*/  IMAD.MOV.U32 R8, RZ, RZ, R193 ;  /* 0x000000ffff087224 */ /* 0x010fe200078e00c1 */
[----:B------:R-:W-:Y:S01]  /*28870*/  SGXT.U32 R10, R10, 0x1 ;  /* 0x000000010a0a781a */ /* 0x000fe20000000000 */
[----:B------:R-:W-:Y:S01]  /*28880*/  IMAD.MOV.U32 R9, RZ, RZ, R192 ;  /* 0x000000ffff097224 */ /* 0x000fe200078e00c0 */
[----:B------:R-:W-:Y:S02]  /*28890*/  IADD3.X R194, R194, R4, RZ, P4, !PT ;  /* 0x00000004c2c27210 */ /* 0x000fe400027fe4ff */
[----:B------:R-:W-:Y:S02]  /*288a0*/  LOP3.LUT R10, R10, 0x1a, RZ, 0xfc, !PT ;  /* 0x0000001a0a0a7812 */ /* 0x000fe400078efcff */
[----:B------:R1:W-:Y:S02]  /*288b0*/  LDGSTS.E [R3+0x62000], desc[UR44][R8.64], P2 ;  /* 0x6200000008037fae */ /* 0x0003e4000912186c */
[----:B------:R-:W-:Y:S01]  /*288c0*/  ISETP.GE.AND P2, PT, R10, UR5, PT ;  /* 0x000000050a007c0c */ /* 0x000fe2000bf46270 */
[----:B-1----:R-:W-:-:S02]  /*288d0*/  IMAD.MOV.U32 R8, RZ, RZ, R195 ;  /* 0x000000ffff087224 */ /* 0x002fc400078e00c3 */
        /* <DEDUP_REMOVED lines=31> */
[----:B------:R-:W-:-:S02]  /*28ad0*/  SEL R7, R7, RZ, !P0 ;  /* 0x000000ff07077207 */ /* 0x000fc40004000000 */
[----:B----4-:R-:W-:Y:S01]  /*28ae0*/  MOV R8, R167 ;  /* 0x000000a700087202 */ /* 0x010fe20000000f00 */
[----:B------:R-:W-:Y:S01]  /*28af0*/  IMAD.MOV.U32 R9, RZ, RZ, R166 ;  /* 0x000000ffff097224 */ /* 0x000fe200078e00a6 */
[----:B------:R-:W-:-:S04]  /*28b00*/  ISETP.GE.AND P1, PT, R10, UR5, PT ;  /* 0x000000050a007c0c */ /* 0x000fc8000bf26270 */
[----:B------:R4:W-:Y:S01]  /*28b10*/  LDGSTS.E [R3+0x60008], desc[UR44][R8.64], P2 ;  /* 0x6000800008037fae */ /* 0x0009e2000912186c */
[----:B------:R-:W-:Y:S02]  /*28b20*/  ISETP.NE.U32.AND P2, PT, R7, RZ, PT ;  /* 0x000000ff0700720c */ /* 0x000fe40003f45070 */
[----:B------:R-:W-:Y:S02]  /*28b30*/  SEL R7, RZ, 0x4, P1 ;  /* 0x00000004ff077807 */ /* 0x000fe40000800000 */
[-C--:B------:R-:W-:Y:S02]  /*28b40*/  IADD3 R197, P3, R197, R5.reuse, RZ ;  /* 0x00000005c5c57210 */ /* 0x080fe40007f7e0ff */
[--C-:B-1----:R-:W-:Y:S02]  /*28b50*/  SHF.R.U32.HI R10, RZ, 0x6, R242.reuse ;  /* 0x00000006ff0a7819 */ /* 0x102fe400000116f2 */
[----:B------:R-:W-:Y:S02]  /*28b60*/  SHF.R.U32.HI R11, RZ, 0x6, R242 ;  /* 0x00000006ff0b7819 */ /* 0x000fe400000116f2 */
[----:B------:R-:W-:Y:S01]  /*28b70*/  SEL R7, R7, RZ, !P0 ;  /* 0x000000ff07077207 */ /* 0x000fe20004000000 */
[----:B------:R-:W1:Y:S01]  /*28b80*/  S2R R242, SR_TID.X ;  /* 0x0000000000f27919 */ /* 0x000e620000002100 */
[----:B------:R-:W-:Y:S01]  /*28b90*/  IMAD.X R196, R196, 0x1, R4, P3 ;  /* 0x00000001c4c47824 */ /* 0x000fe200018e0604 */
[----:B------:R-:W-:-:S02]  /*28ba0*/  IADD3 R199, P4, R199, R5, RZ ;  /* 0x00000005c7c77210 */ /* 0x000fc40007f9e0ff */
[----:B------:R-:W-:Y:S01]  /*28bb0*/  ISETP.NE.U32.AND P1, PT, R7, RZ, PT ;  /* 0x000000ff0700720c */ /* 0x000fe20003f25070 */
[----:B----4-:R-:W-:Y:S02]  /*28bc0*/  IMAD.MOV.U32 R8, RZ, RZ, R197 ;  /* 0x000000ffff087224 */ /* 0x010fe400078e00c5 */
[----:B------:R-:W-:Y:S02]  /*28bd0*/  IMAD.MOV.U32 R9, RZ, RZ, R196 ;  /* 0x000000ffff097224 */ /* 0x000fe400078e00c4 */
[----:B------:R-:W-:Y:S01]  /*28be0*/  IMAD.X R198, R198, 0x1, R4, P4 ;  /* 0x00000001c6c67824 */ /* 0x000fe200020e0604 */
[----:B------:R-:W-:Y:S02]  /*28bf0*/  SGXT.U32 R11, R11, 0x1 ;  /* 0x000000010b0b781a */ /* 0x000fe40000000000 */
[----:B------:R4:W-:Y:S02]  /*28c00*/  LDGSTS.E [R3+0x62000], desc[UR44][R8.64], P2 ;  /* 0x6200000008037fae */ /* 0x0009e4000912186c */
[----:B------:R-:W-:-:S02]  /*28c10*/  LOP3.LUT R11, R11, 0x1c, RZ, 0xfc, !PT ;  /* 0x0000001c0b0b7812 */ /* 0x000fc400078efcff */
[----:B------:R-:W-:Y:S01]  /*28c20*/  SGXT.U32 R10, R10, 0x1 ;  /* 0x000000010a0a781a */ /* 0x000fe20000000000 */
[----:B----4-:R-:W-:Y:S02]  /*28c30*/  IMAD.MOV.U32 R8, RZ, RZ, R199 ;  /* 0x000000ffff087224 */ /* 0x010fe400078e00c7 */
[----:B------:R-:W-:Y:S01]  /*28c40*/  IMAD.MOV.U32 R9, RZ, RZ, R198 ;  /* 0x000000ffff097224 */ /* 0x000fe200078e00c6 */
[----:B------:R-:W-:-:S04]  /*28c50*/  LOP3.LUT R10, R10, 0x1e, RZ, 0xfc, !PT ;  /* 0x0000001e0a0a7812 */ /* 0x000fc800078efcff */
[----:B------:R4:W-:Y:S01]  /*28c60*/  LDGSTS.E [R3+0x62008], desc[UR44][R8.64], P1 ;  /* 0x6200800008037fae */ /* 0x0009e2000892186c */
[----:B------:R-:W-:-:S04]  /*28c70*/  ISETP.GE.AND P1, PT, R11, UR5, PT ;  /* 0x000000050b007c0c */ /* 0x000fc8000bf26270 */
[----:B------:R-:W-:Y:S02]  /*28c80*/  SEL R7, RZ, 0x4, P1 ;  /* 0x00000004ff077807 */ /* 0x000fe40000800000 */
[----:B------:R-:W-:Y:S02]  /*28c90*/  ISETP.GE.AND P2, PT, R10, UR5, PT ;  /* 0x000000050a007c0c */ /* 0x000fe4000bf46270 */
[----:B------:R-:W-:Y:S02]  /*28ca0*/  SEL R7, R7, RZ, !P0 ;  /* 0x000000ff07077207 */ /* 0x000fe40004000000 */
[----:B------:R-:W-:Y:S02]  /*28cb0*/  IADD3 R169, P3, R169, R5, RZ ;  /* 0x00000005a9a97210 */ /* 0x000fe40007f7e0ff */
[----:B----4-:R-:W-:Y:S02]  /*28cc0*/  SEL R3, RZ, 0x4, P2 ;  /* 0x00000004ff037807 */ /* 0x010fe40001000000 */
[----:B------:R-:W-:-:S02]  /*28cd0*/  ISETP.NE.U32.AND P1, PT, R7, RZ, PT ;  /* 0x000000ff0700720c */ /* 0x000fc40003f25070 */
[----:B-1----:R-:W-:Y:S01]  /*28ce0*/  SHF.R.U32.HI R11, RZ, 0x6, R242 ;  /* 0x00000006ff0b7819 */ /* 0x002fe200000116f2 */
[----:B------:R-:W-:Y:S01]  /*28cf0*/  IMAD.X R168, R168, 0x1, R4, P3 ;  /* 0x00000001a8a87824 */ /* 0x000fe200018e0604 */
[----:B------:R-:W-:Y:S02]  /*28d00*/  SEL R3, R3, RZ, !P0 ;  /* 0x000000ff03037207 */ /* 0x000fe40004000000 */
[----:B------:R-:W-:Y:S02]  /*28d10*/  SGXT.U32 R11, R11, 0x1 ;  /* 0x000000010b0b781a */ /* 0x000fe40000000000 */
[----:B------:R-:W-:Y:S01]  /*28d20*/  SHF.R.U32.HI R10, RZ, 0x6, R242 ;  /* 0x00000006ff0a7819 */ /* 0x000fe200000116f2 */
[----:B------:R-:W-:Y:S01]  /*28d30*/  IMAD.MOV.U32 R8, RZ, RZ, R169 ;  /* 0x000000ffff087224 */ /* 0x000fe200078e00a9 */
[----:B------:R-:W-:Y:S01]  /*28d40*/  ISETP.NE.U32.AND P2, PT, R3, RZ, PT ;  /* 0x000000ff0300720c */ /* 0x000fe20003f45070 */
[----:B------:R-:W-:Y:S01]  /*28d50*/  IMAD.MOV.U32 R9, RZ, RZ, R168 ;  /* 0x000000ffff097224 */ /* 0x000fe200078e00a8 */
[----:B------:R-:W-:-:S02]  /*28d60*/  LOP3.LUT R11, R11, 0x3c, RZ, 0xfc, !PT ;  /* 0x0000003c0b0b7812 */ /* 0x000fc400078efcff */
[----:B------:R-:W-:Y:S02]  /*28d70*/  SGXT.U32 R10, R10, 0x1 ;  /* 0x000000010a0a781a */ /* 0x000fe40000000000 */
[----:B------:R-:W-:Y:S02]  /*28d80*/  IADD3 R171, P4, R171, R5, RZ ;  /* 0x00000005abab7210 */ /* 0x000fe40007f9e0ff */
[----:B------:R-:W-:-:S03]  /*28d90*/  LOP3.LUT R10, R10, 0x3e, RZ, 0xfc, !PT ;  /* 0x0000003e0a0a7812 */ /* 0x000fc600078efcff */
[----:B------:R-:W-:Y:S01]  /*28da0*/  IMAD.X R170, R170, 0x1, R4, P4 ;  /* 0x00000001aaaa7824 */ /* 0x000fe200020e0604 */
[-C--:B------:R-:W-:Y:S02]  /*28db0*/  IADD3 R201, P3, R201, R5.reuse, RZ ;  /* 0x00000005c9c97210 */ /* 0x080fe40007f7e0ff */
[----:B------:R-:W-:-:S03]  /*28dc0*/  IADD3 R203, P4, R203, R5, RZ ;  /* 0x00000005cbcb7210 */ /* 0x000fc60007f9e0ff */
[--C-:B------:R-:W-:Y:S02]  /*28dd0*/  IMAD.X R200, R200, 0x1, R4.reuse, P3 ;  /* 0x00000001c8c87824 */ /* 0x100fe400018e0604 */
[----:B------:R-:W-:Y:S01]  /*28de0*/  IMAD.X R202, R202, 0x1, R4, P4 ;  /* 0x00000001caca7824 */ /* 0x000fe200020e0604 */
[----:B---3--:R-:W-:Y:S02]  /*28df0*/  IADD3 R3, R6, UR6, RZ ;  /* 0x0000000606037c10 */ /* 0x008fe4000fffe0ff */
[----:B------:R-:W3:Y:S04]  /*28e00*/  LDL R6, [R1+0x93c] ;  /* 0x00093c0001067983 */ /* 0x000ee80000100800 */
[----:B------:R1:W-:Y:S01]  /*28e10*/  LDGSTS.E [R3+0x60000], desc[UR44][R8.64], P1 ;  /* 0x6000000008037fae */ /* 0x0003e2000892186c */
[----:B------:R-:W-:-:S04]  /*28e20*/  ISETP.GE.AND P1, PT, R11, UR5, PT ;  /* 0x000000050b007c0c */ /* 0x000fc8000bf26270 */
[----:B------:R-:W-:Y:S02]  /*28e30*/  SEL R7, RZ, 0x4, P1 ;  /* 0x00000004ff077807 */ /* 0x000fe40000800000 */
[----:B------:R-:W-:Y:S02]  /*28e40*/  ISETP.GE.AND P1, PT, R10, UR5, PT ;  /* 0x000000050a007c0c */ /* 0x000fe4000bf26270 */
[----:B------:R-:W4:Y:S01]  /*28e50*/  S2R R10, SR_TID.X ;  /* 0x00000000000a7919 */ /* 0x000f220000002100 */
[----:B------:R-:W-:Y:S01]  /*28e60*/  SEL R7, R7, RZ, !P0 ;  /* 0x000000ff07077207 */ /* 0x000fe20004000000 */
[----:B-1----:R-:W-:Y:S02]  /*28e70*/  IMAD.MOV.U32 R8, RZ, RZ, R171 ;  /* 0x000000ffff087224 */ /* 0x002fe400078e00ab */
[----:B------:R-:W-:-:S05]  /*28e80*/  IMAD.MOV.U32 R9, RZ, RZ, R170 ;  /* 0x000000ffff097224 */ /* 0x000fca00078e00aa */
[----:B------:R1:W-:Y:S01]  /*28e90*/  LDGSTS.E [R3+0x60008], desc[UR44][R8.64], P2 ;  /* 0x6000800008037fae */ /* 0x0003e2000912186c */
[----:B------:R-:W-:Y:S02]  /*28ea0*/  ISETP.NE.U32.AND P2, PT, R7, RZ, PT ;  /* 0x000000ff0700720c */ /* 0x000fe40003f45070 */
[----:B------:R-:W-:-:S04]  /*28eb0*/  SEL R7, RZ, 0x4, P1 ;  /* 0x00000004ff077807 */ /* 0x000fc80000800000 */
[----:B------:R-:W-:-:S04]  /*28ec0*/  SEL R7, R7, RZ, !P0 ;  /* 0x000000ff07077207 */ /* 0x000fc80004000000 */
[----:B------:R-:W-:Y:S01]  /*28ed0*/  ISETP.NE.U32.AND P1, PT, R7, RZ, PT ;  /* 0x000000ff0700720c */ /* 0x000fe20003f25070 */
[----:B-1----:R-:W-:Y:S02]  /*28ee0*/  IMAD.MOV.U32 R8, RZ, RZ, R201 ;  /* 0x000000ffff087224 */ /* 0x002fe400078e00c9 */
[----:B------:R-:W-:-:S05]  /*28ef0*/  IMAD.MOV.U32 R9, RZ, RZ, R200 ;  /* 0x000000ffff097224 */ /* 0x000fca00078e00c8 */
[----:B------:R1:W-:Y:S02]  /*28f00*/  LDGSTS.E [R3+0x62000], desc[UR44][R8.64], P2 ;  /* 0x6200000008037fae */ /* 0x0003e4000912186c */
[----:B-1----:R-:W-:Y:S01]  /*28f10*/  IMAD.MOV.U32 R8, RZ, RZ, R203 ;  /* 0x000000ffff087224 */ /* 0x002fe200078e00cb */
[----:B------:R-:W-:-:S05]  /*28f20*/  MOV R9, R202 ;  /* 0x000000ca00097202 */ /* 0x000fca0000000f00 */
[----:B------:R4:W-:Y:S01]  /*28f30*/  LDGSTS.E [R3+0x62008], desc[UR44][R8.64], P1 ;  /* 0x6200800008037fae */ /* 0x0009e2000892186c */
[----:B------:R-:W-:-:S03]  /*28f40*/  IADD3 R213, P2, R213, R2, RZ ;  /* 0x00000002d5d57210 */ /* 0x000fc60007f5e0ff */
[----:B------:R-:W0:Y:S01]  /*28f50*/  LDGDEPBAR ;  /* 0x00000000000079af */ /* 0x000e220000000000 */
[----:B----4-:R-:W-:-:S03]  /*28f60*/  LOP3.LUT R3, R10, 0x3f, RZ, 0xc0, !PT ;  /* 0x0000003f0a037812 */ /* 0x010fc600078ec0ff */
[----:B------:R-:W4:Y:S04]  /*28f70*/  LDL.LU R10, [R1+0x200] ;  /* 0x00020000010a7983 */ /* 0x000f280000300800 */
[----:B--2---:R-:W2:Y:S04]  /*28f80*/  LDL.LU R151, [R1+0x21c] ;  /* 0x00021c0001977983 */ /* 0x004ea80000300800 */
[----:B------:R-:W2:Y:S01]  /*28f90*/  LDL.LU R150, [R1+0x220] ;  /* 0x0002200001967983 */ /* 0x000ea20000300800 */
[----:B------:R-:W-:Y:S01]  /*28fa0*/  ISETP.GE.AND P1, PT, R3, UR5, PT ;  /* 0x0000000503007c0c */ /* 0x000fe2000bf26270 */
[----:B------:R-:W-:-:S02]  /*28fb0*/  IMAD.X R212, R212, 0x1, R0, P2 ;  /* 0x00000001d4d47824 */ /* 0x000fc400010e0600 */
[----:B------:R-:W2:Y:S01]  /*28fc0*/  LDL.LU R11, [R1+0x23c] ;  /* 0x00023c00010b7983 */ /* 0x000ea20000300800 */
[----:B------:R-:W-:-:S04]  /*28fd0*/  SEL R3, RZ, 0x4, P1 ;  /* 0x00000004ff037807 */ /* 0x000fc80000800000 */
[----:B------:R-:W-:Y:S02]  /*28fe0*/  SEL R3, R3, RZ, !P0 ;  /* 0x000000ff03037207 */ /* 0x000fe40004000000 */
[-C--:B------:R-:W-:Y:S02]  /*28ff0*/  IADD3 R205, P1, R205, R2.reuse, RZ ;  /* 0x00000002cdcd7210 */ /* 0x080fe40007f3e0ff */
[----:B------:R-:W-:Y:S01]  /*29000*/  ISETP.NE.U32.AND P0, PT, R3, RZ, PT ;  /* 0x000000ff0300720c */ /* 0x000fe20003f05070 */
[----:B------:R-:W-:Y:S02]  /*29010*/  ULEA UR5, UR42, UR7, 0x11 ;  /* 0x000000072a057291 */ /* 0x000fe4000f8e883f */
[----:B------:R-:W-:Y:S02]  /*29020*/  IMAD.X R204, R204, 0x1, R0, P1 ;  /* 0x00000001cccc7824 */ /* 0x000fe400008e0600 */
[----:B------:R-:W-:Y:S02]  /*29030*/  IMAD.MOV.U32 R8, RZ, RZ, R205 ;  /* 0x000000ffff087224 */ /* 0x000fe400078e00cd */
[----:B------:R-:W-:Y:S01]  /*29040*/  IMAD.MOV.U32 R9, RZ, RZ, R204 ;  /* 0x000000ffff097224 */ /* 0x000fe200078e00cc */
[----:B------:R-:W-:-:S02]  /*29050*/  IADD3 R221, P1, R221, R2, RZ ;  /* 0x00000002dddd7210 */ /* 0x000fc40007f3e0ff */
[----:B------:R-:W-:-:S03]  /*29060*/  IADD3 R229, P2, R229, R2, RZ ;  /* 0x00000002e5e57210 */ /* 0x000fc60007f5e0ff */
[--C-:B------:R-:W-:Y:S01]  /*29070*/  IMAD.X R220, R220, 0x1, R0.reuse, P1 ;  /* 0x00000001dcdc7824 */ /* 0x100fe200008e0600 */
[-C--:B------:R-:W-:Y:S01]  /*29080*/  IADD3 R237, P1, R237, R2.reuse, RZ ;  /* 0x00000002eded7210 */ /* 0x080fe20007f3e0ff */
[----:B------:R-:W-:Y:S01]  /*29090*/  IMAD.X R228, R228, 0x1, R0, P2 ;  /* 0x00000001e4e47824 */ /* 0x000fe200010e0600 */
[----:B------:R-:W-:-:S03]  /*290a0*/  IADD3 R245, P2, R245, R2, RZ ;  /* 0x00000002f5f57210 */ /* 0x000fc60007f5e0ff */
[--C-:B------:R-:W-:Y:S02]  /*290b0*/  IMAD.X R236, R236, 0x1, R0.reuse, P1 ;  /* 0x00000001ecec7824 */ /* 0x100fe400008e0600 */
[----:B------:R-:W-:Y:S02]  /*290c0*/  IMAD.X R244, R244, 0x1, R0, P2 ;  /* 0x00000001f4f47824 */ /* 0x000fe400010e0600 */
[----:B---3--:R-:W-:Y:S02]  /*290d0*/  VIADD R3, R6, UR5 ;  /* 0x0000000506037c36 */ /* 0x008fe40008000000 */
[----:B------:R-:W3:Y:S04]  /*290e0*/  LDL.LU R6, [R1+0x240] ;  /* 0x0002400001067983 */ /* 0x000ee80000300800 */
[----:B------:R1:W-:Y:S04]  /*290f0*/  LDGSTS.E [R3], desc[UR44][R8.64], P0 ;  /* 0x0000000008037fae */ /* 0x0003e8000812186c */
[----:B------:R-:W3:Y:S04]  /*29100*/  LDL.LU R149, [R1+0x25c] ;  /* 0x00025c0001957983 */ /* 0x000ee80000300800 */
[----:B------:R-:W3:Y:S01]  /*29110*/  LDL.LU R7, [R1+0x260] ;  /* 0x0002600001077983 */ /* 0x000ee20000300800 */
[----:B-1----:R-:W-:-:S02]  /*29120*/  IMAD.MOV.U32 R8, RZ, RZ, R213 ;  /* 0x000000ffff087224 */ /* 0x002fc400078e00d5 */
[----:B------:R-:W-:-:S05]  /*29130*/  IMAD.MOV.U32 R9, RZ, RZ, R212 ;  /* 0x000000ffff097224 */ /* 0x000fca00078e00d4 */
[----:B------:R1:W-:Y:S02]  /*29140*/  LDGSTS.E [R3+0x400], desc[UR44][R8.64], P0 ;  /* 0x0040000008037fae */ /* 0x0003e4000812186c */
[----:B-1----:R-:W-:Y:S01]  /*29150*/  MOV R8, R221 ;  /* 0x000000dd00087202 */ /* 0x002fe20000000f00 */
[----:B------:R-:W-:-:S05]  /*29160*/  IMAD.MOV.U32 R9, RZ, RZ, R220 ;  /* 0x000000ffff097224 */ /* 0x000fca00078e00dc */
[----:B------:R1:W-:Y:S02]  /*29170*/  LDGSTS.E [R3+0x800], desc[UR44][R8.64], P0 ;  /* 0x0080000008037fae */ /* 0x0003e4000812186c */
[----:B-1----:R-:W-:Y:S02]  /*29180*/  IMAD.MOV.U32 R8, RZ, RZ, R229 ;  /* 0x000000ffff087224 */ /* 0x002fe400078e00e5 */
[----:B------:R-:W-:-:S05]  /*29190*/  IMAD.MOV.U32 R9, RZ, RZ, R228 ;  /* 0x000000ffff097224 */ /* 0x000fca00078e00e4 */
[----:B------:R1:W-:Y:S02]  /*291a0*/  LDGSTS.E [R3+0xc00], desc[UR44][R8.64], P0 ;  /* 0x00c0000008037fae */ /* 0x0003e4000812186c */
[----:B-1----:R-:W-:Y:S02]  /*291b0*/  IMAD.MOV.U32 R8, RZ, RZ, R237 ;  /* 0x000000ffff087224 */ /* 0x002fe400078e00ed */
[----:B------:R-:W-:Y:S01]  /*291c0*/  IMAD.MOV.U32 R9, RZ, RZ, R236 ;  /* 0x000000ffff097224 */ /* 0x000fe200078e00ec */
[----:B----4-:R-:W-:-:S04]  /*291d0*/  IADD3 R10, P1, R10, R2, RZ ;  /* 0x000000020a0a7210 */ /* 0x010fc80007f3e0ff */
[----:B------:R1:W-:Y:S01]  /*291e0*/  LDGSTS.E [R3+0x1000], desc[UR44][R8.64], P0 ;  /* 0x0100000008037fae */ /* 0x0003e2000812186c */
[----:B--2---:R-:W-:Y:S02]  /*291f0*/  IADD3 R150, P2, R150, R2, RZ ;  /* 0x0000000296967210 */ /* 0x004fe40007f5e0ff */
[----:B------:R-:W-:Y:S01]  /*29200*/  IADD3.X R252, R252, R0, RZ, P1, !PT ;  /* 0x00000000fcfc7210 */ /* 0x000fe20000ffe4ff */
[----:B------:R2:W-:Y:S02]  /*29210*/  STL [R1+0x200], R10 ;  /* 0x0002000a01007387 */ /* 0x0005e40000100800 */
[----:B------:R-:W-:Y:S02]  /*29220*/  IMAD.X R151, R151, 0x1, R0, P2 ;  /* 0x0000000197977824 */ /* 0x000fe400010e0600 */
[----:B-1----:R-:W-:Y:S02]  /*29230*/  IMAD.MOV.U32 R8, RZ, RZ, R245 ;  /* 0x000000ffff087224 */ /* 0x002fe400078e00f5 */
[----:B------:R-:W-:Y:S01]  /*29240*/  IMAD.MOV.U32 R9, RZ, RZ, R244 ;  /* 0x000000ffff097224 */ /* 0x000fe200078e00f4 */
[----:B------:R1:W-:Y:S04]  /*29250*/  STL [R1+0x220], R150 ;  /* 0x0002209601007387 */ /* 0x0003e80000100800 */
[----:B------:R4:W-:Y:S02]  /*29260*/  LDGSTS.E [R3+0x1400], desc[UR44][R8.64], P0 ;  /* 0x0140000008037fae */ /* 0x0009e4000812186c */
[----:B----4-:R-:W-:-:S02]  /*29270*/  IMAD.MOV.U32 R8, RZ, RZ, R10 ;  /* 0x000000ffff087224 */ /* 0x010fc400078e000a */
[----:B------:R-:W-:Y:S01]  /*29280*/  IMAD.MOV.U32 R9, RZ, RZ, R252 ;  /* 0x000000ffff097224 */ /* 0x000fe200078e00fc */
[----:B--2---:R-:W2:Y:S04]  /*29290*/  LDL.LU R10, [R1+0x280] ;  /* 0x00028000010a7983 */ /* 0x004ea80000300800 */
[----:B------:R4:W-:Y:S04]  /*292a0*/  STL [R1+0x21c], R151 ;  /* 0x00021c9701007387 */ /* 0x0009e80000100800 */
[----:B------:R1:W-:Y:S04]  /*292b0*/  LDGSTS.E [R3+0x1800], desc[UR44][R8.64], P0 ;  /* 0x0180000008037fae */ /* 0x0003e8000812186c */
[----:B------:R-:W2:Y:S01]  /*292c0*/  LDL.LU R148, [R1+0x2a0] ;  /* 0x0002a00001947983 */ /* 0x000ea20000300800 */
[----:B-1----:R-:W-:-:S03]  /*292d0*/  IMAD.MOV.U32 R8, RZ, RZ, R150 ;  /* 0x000000ffff087224 */ /* 0x002fc600078e0096 */
[----:B------:R-:W2:Y:S01]  /*292e0*/  LDL.LU R150, [R1+0x27c] ;  /* 0x00027c0001967983 */ /* 0x000ea20000300800 */
[----:B------:R-:W-:-:S03]  /*292f0*/  IMAD.MOV.U32 R9, RZ, RZ, R151 ;  /* 0x000000ffff097224 */ /* 0x000fc600078e0097 */
[----:B----4-:R-:W4:Y:S04]  /*29300*/  LDL.LU R151, [R1+0x29c] ;  /* 0x00029c0001977983 */ /* 0x010f280000300800 */
[----:B------:R1:W-:Y:S01]  /*29310*/  LDGSTS.E [R3+0x1c00], desc[UR44][R8.64], P0 ;  /* 0x01c0000008037fae */ /* 0x0003e2000812186c */
[----:B---3--:R-:W-:-:S05]  /*29320*/  IADD3 R6, P1, R6, R2, RZ ;  /* 0x0000000206067210 */ /* 0x008fca0007f3e0ff */
[----:B------:R-:W-:Y:S01]  /*29330*/  IMAD.X R11, R11, 0x1, R0, P1 ;  /* 0x000000010b0b7824 */ /* 0x000fe200008e0600 */
[----:B------:R3:W-:Y:S01]  /*29340*/  STL [R1+0x240], R6 ;  /* 0x0002400601007387 */ /* 0x0007e20000100800 */
[----:B-1----:R-:W-:Y:S01]  /*29350*/  IMAD.MOV.U32 R8, RZ, RZ, R6 ;  /* 0x000000ffff087224 */ /* 0x002fe200078e0006 */
[----:B------:R-:W-:Y:S02]  /*29360*/  IADD3 R7, P2, R7, R2, RZ ;  /* 0x0000000207077210 */ /* 0x000fe40007f5e0ff */
[----:B------:R1:W-:Y:S01]  /*29370*/  STL [R1+0x23c], R11 ;  /* 0x00023c0b01007387 */ /* 0x0003e20000100800 */
[----:B------:R-:W-:Y:S02]  /*29380*/  IMAD.MOV.U32 R9, RZ, RZ, R11 ;  /* 0x000000ffff097224 */ /* 0x000fe400078e000b */
[----:B------:R-:W-:Y:S01]  /*29390*/  IMAD.X R149, R149, 0x1, R0, P2 ;  /* 0x0000000195957824 */ /* 0x000fe200010e0600 */
[----:B------:R1:W-:Y:S04]  /*293a0*/  STL [R1+0x260], R7 ;  /* 0x0002600701007387 */ /* 0x0003e80000100800 */
[----:B---3--:R-:W3:Y:S04]  /*293b0*/  LDL.LU R6, [R1+0x2c0] ;  /* 0x0002c00001067983 */ /* 0x008ee80000300800 */
[----:B------:R1:W-:Y:S04]  /*293c0*/  STL [R1+0x25c], R149 ;  /* 0x00025c9501007387 */ /* 0x0003e80000100800 */
[----:B------:R1:W-:Y:S04]  /*293d0*/  LDGSTS.E [R3+0x2000], desc[UR44][R8.64], P0 ;  /* 0x0200000008037fae */ /* 0x0003e8000812186c */
[----:B-1----:R-:W3:Y:S01]  /*293e0*/  LDL.LU R11, [R1+0x2e0] ;  /* 0x0002e000010b7983 */ /* 0x002ee20000300800 */
[----:B------:R-:W-:-:S03]  /*293f0*/  MOV R8, R7 ;  /* 0x0000000700087202 */ /* 0x000fc60000000f00 */
[----:B------:R-:W3:Y:S01]  /*29400*/  LDL.LU R7, [R1+0x2bc] ;  /* 0x0002bc0001077983 */ /* 0x000ee20000300800 */
[----:B------:R-:W-:-:S03]  /*29410*/  IMAD.MOV.U32 R9, RZ, RZ, R149 ;  /* 0x000000ffff097224 */ /* 0x000fc600078e0095 */
[----:B------:R-:W3:Y:S04]  /*29420*/  LDL.LU R149, [R1+0x2dc] ;  /* 0x0002dc0001957983 */ /* 0x000ee80000300800 */
[----:B------:R1:W-:Y:S01]  /*29430*/  LDGSTS.E [R3+0x2400], desc[UR44][R8.64], P0 ;  /* 0x0240000008037fae */ /* 0x0003e2000812186c */
[----:B--2---:R-:W-:-:S05]  /*29440*/  IADD3 R10, P1, R10, R2, RZ ;  /* 0x000000020a0a7210 */ /* 0x004fca0007f3e0ff */
[----:B------:R2:W-:Y:S01]  /*29450*/  STL [R1+0x280], R10 ;  /* 0x0002800a01007387 */ /* 0x0005e20000100800 */
[----:B-1----:R-:W-:Y:S01]  /*29460*/  IMAD.MOV.U32 R8, RZ, RZ, R10 ;  /* 0x000000ffff087224 */ /* 0x002fe200078e000a */
[----:B------:R-:W-:Y:S01]  /*29470*/  IADD3 R148, P2, R148, R2, RZ ;  /* 0x0000000294947210 */ /* 0x000fe20007f5e0ff */
[----:B------:R-:W-:-:S04]  /*29480*/  IMAD.X R150, R150, 0x1, R0, P1 ;  /* 0x0000000196967824 */ /* 0x000fc800008e0600 */
[----:B----4-:R-:W-:Y:S01]  /*29490*/  IMAD.X R151, R151, 0x1, R0, P2 ;  /* 0x0000000197977824 */ /* 0x010fe200010e0600 */
[----:B------:R1:W-:Y:S01]  /*294a0*/  STL [R1+0x27c], R150 ;  /* 0x00027c9601007387 */ /* 0x0003e20000100800 */
[----:B------:R-:W-:-:S03]  /*294b0*/  IMAD.MOV.U32 R9, RZ, RZ, R150 ;  /* 0x000000ffff097224 */ /* 0x000fc600078e0096 */
[----:B------:R4:W-:Y:S04]  /*294c0*/  STL [R1+0x2a0], R148 ;  /* 0x0002a09401007387 */ /* 0x0009e80000100800 */
[----:B--2---:R-:W2:Y:S04]  /*294d0*/  LDL.LU R10, [R1+0x300] ;  /* 0x00030000010a7983 */ /* 0x004ea80000300800 */
[----:B------:R4:W-:Y:S04]  /*294e0*/  STL [R1+0x29c], R151 ;  /* 0x00029c9701007387 */ /* 0x0009e80000100800 */
[----:B------:R4:W-:Y:S04]  /*294f0*/  LDGSTS.E [R3+0x2800], desc[UR44][R8.64], P0 ;  /* 0x0280000008037fae */ /* 0x0009e8000812186c */
[----:B-1----:R-:W2:Y:S01]  /*29500*/  LDL.LU R150, [R1+0x320] ;  /* 0x0003200001967983 */ /* 0x002ea20000300800 */
[----:B----4-:R-:W-:-:S03]  /*29510*/  IMAD.MOV.U32 R8, RZ, RZ, R148 ;  /* 0x000000ffff087224 */ /* 0x010fc600078e0094 */
[----:B------:R-:W4:Y:S01]  /*29520*/  LDL.LU R148, [R1+0x2fc] ;  /* 0x0002fc0001947983 */ /* 0x000f220000300800 */
[----:B------:R-:W-:-:S03]  /*29530*/  IMAD.MOV.U32 R9, RZ, RZ, R151 ;  /* 0x000000ffff097224 */ /* 0x000fc600078e0097 */
[----:B------:R-:W4:Y:S04]  /*29540*/  LDL.LU R151, [R1+0x31c] ;  /* 0x00031c0001977983 */ /* 0x000f280000300800 */
[----:B------:R1:W-:Y:S01]  /*29550*/  LDGSTS.E [R3+0x2c00], desc[UR44][R8.64], P0 ;  /* 0x02c0000008037fae */ /* 0x0003e2000812186c */
[----:B---3--:R-:W-:-:S04]  /*29560*/  IADD3 R6, P1, R6, R2, RZ ;  /* 0x0000000206067210 */ /* 0x008fc80007f3e0ff */
[----:B-1----:R-:W-:Y:S01]  /*29570*/  MOV R8, R6 ;  /* 0x0000000600087202 */ /* 0x002fe20000000f00 */
[----:B------:R1:W-:Y:S01]  /*29580*/  STL [R1+0x2c0], R6 ;  /* 0x0002c00601007387 */ /* 0x0003e20000100800 */
[----:B------:R-:W-:Y:S01]  /*29590*/  IADD3 R11, P2, R11, R2, RZ ;  /* 0x000000020b0b7210 */ /* 0x000fe20007f5e0ff */
[----:B------:R-:W-:-:S04]  /*295a0*/  IMAD.X R7, R7, 0x1, R0, P1 ;  /* 0x0000000107077824 */ /* 0x000fc800008e0600 */
[----:B------:R-:W-:Y:S01]  /*295b0*/  IMAD.X R149, R149, 0x1, R0, P2 ;  /* 0x0000000195957824 */ /* 0x000fe200010e0600 */
[----:B------:R3:W-:Y:S01]  /*295c0*/  STL [R1+0x2bc], R7 ;  /* 0x0002bc0701007387 */ /* 0x0007e20000100800 */
[----:B------:R-:W-:-:S03]  /*295d0*/  IMAD.MOV.U32 R9, RZ, RZ, R7 ;  /* 0x000000ffff097224 */ /* 0x000fc600078e0007 */
[----:B------:R3:W-:Y:S04]  /*295e0*/  STL [R1+0x2e0], R11 ;  /* 0x0002e00b01007387 */ /* 0x0007e80000100800 */
[----:B-1----:R-:W4:Y:S04]  /*295f0*/  LDL.LU R6, [R1+0x340] ;  /* 0x0003400001067983 */ /* 0x002f280000300800 */
[----:B------:R1:W-:Y:S04]  /*29600*/  STL [R1+0x2dc], R149 ;  /* 0x0002dc9501007387 */ /* 0x0003e80000100800 */
[----:B------:R1:W-:Y:S04]  /*29610*/  LDGSTS.E [R3+0x3000], desc[UR44][R8.64], P0 ;  /* 0x0300000008037fae */ /* 0x0003e8000812186c */
[----:B---3--:R-:W3:Y:S01]  /*29620*/  LDL.LU R7, [R1+0x360] ;  /* 0x0003600001077983 */ /* 0x008ee20000300800 */
[----:B-1----:R-:W-:-:S03]  /*29630*/  IMAD.MOV.U32 R8, RZ, RZ, R11 ;  /* 0x000000ffff087224 */ /* 0x002fc600078e000b */
        /* <DEDUP_REMOVED lines=8> */
[----:B----4-:R-:W-:-:S04]  /*296c0*/  IMAD.X R148, R148, 0x1, R0, P1 ;  /* 0x0000000194947824 */ /* 0x010fc800008e0600 */
[----:B------:R-:W-:Y:S01]  /*296d0*/  IMAD.X R151, R151, 0x1, R0, P2 ;  /* 0x0000000197977824 */ /* 0x000fe200010e0600 */
        /* <DEDUP_REMOVED lines=12> */
[----:B------:R-:W-:-:S05]  /*297a0*/  IADD3 R6, P1, R6, R2, RZ ;  /* 0x0000000206067210 */ /* 0x000fca0007f3e0ff */
[----:B------:R3:W-:Y:S01]  /*297b0*/  STL [R1+0x340], R6 ;  /* 0x0003400601007387 */ /* 0x0007e20000100800 */
[----:B-1----:R-:W-:Y:S01]  /*297c0*/  IMAD.MOV.U32 R8, RZ, RZ, R6 ;  /* 0x000000ffff087224 */ /* 0x002fe200078e0006 */
[----:B---3--:R-:W-:Y:S02]  /*297d0*/  IADD3 R7, P2, R7, R2, RZ ;  /* 0x0000000207077210 */ /* 0x008fe40007f5e0ff */
[----:B------:R-:W-:-:S03]  /*297e0*/  IADD3.X R11, R11, R0, RZ, P1, !PT ;  /* 0x000000000b0b7210 */ /* 0x000fc60000ffe4ff */
[----:B------:R-:W-:Y:S02]  /*297f0*/  IMAD.X R149, R149, 0x1, R0, P2 ;  /* 0x0000000195957824 */ /* 0x000fe400010e0600 */
[----:B------:R1:W-:Y:S01]  /*29800*/  STL [R1+0x33c], R11 ;  /* 0x00033c0b01007387 */ /* 0x0003e20000100800 */
[----:B------:R-:W-:-:S03]  /*29810*/  IMAD.MOV.U32 R9, RZ, RZ, R11 ;  /* 0x000000ffff097224 */ /* 0x000fc600078e000b */
[----:B------:R3:W-:Y:S04]  /*29820*/  STL [R1+0x360], R7 ;  /* 0x0003600701007387 */ /* 0x0007e80000100800 */
[----:B------:R-:W4:Y:S04]  /*29830*/  LDL.LU R6, [R1+0x3c0] ;  /* 0x0003c00001067983 */ /* 0x000f280000300800 */
[----:B------:R3:W-:Y:S04]  /*29840*/  STL [R1+0x35c], R149 ;  /* 0x00035c9501007387 */ /* 0x0007e80000100800 */
[----:B------:R3:W-:Y:S04]  /*29850*/  LDGSTS.E [R3+0x4000], desc[UR44][R8.64], P0 ;  /* 0x0400000008037fae */ /* 0x0007e8000812186c */
[----:B-1----:R-:W4:Y:S01]  /*29860*/  LDL.LU R11, [R1+0x3e0] ;  /* 0x0003e000010b7983 */ /* 0x002f220000300800 */
[----:B---3--:R-:W-:-:S03]  /*29870*/  IMAD.MOV.U32 R8, RZ, RZ, R7 ;  /* 0x000000ffff087224 */ /* 0x008fc600078e0007 */
        /* <DEDUP_REMOVED lines=17> */
[----:B----4-:R-:W-:-:S03]  /*29990*/  MOV R8, R148 ;  /* 0x0000009400087202 */ /* 0x010fc60000000f00 */
[----:B------:R-:W4:Y:S01]  /*299a0*/  LDL.LU R148, [R1+0x3fc] ;  /* 0x0003fc0001947983 */ /* 0x000f220000300800 */
[----:B------:R-:W-:-:S03]  /*299b0*/  IMAD.MOV.U32 R9, RZ, RZ, R151 ;  /* 0x000000ffff097224 */ /* 0x000fc600078e0097 */
[----:B------:R-:W4:Y:S04]  /*299c0*/  LDL.LU R151, [R1+0x41c] ;  /* 0x00041c0001977983 */ /* 0x000f280000300800 */
[----:B------:R1:W-:Y:S01]  /*299d0*/  LDGSTS.E [R3+0x4c00], desc[UR44][R8.64], P0 ;  /* 0x04c0000008037fae */ /* 0x0003e2000812186c */
[----:B------:R-:W-:-:S05]  /*299e0*/  IADD3 R6, P1, R6, R2, RZ ;  /* 0x0000000206067210 */ /* 0x000fca0007f3e0ff */
[----:B------:R3:W-:Y:S01]  /*299f0*/  STL [R1+0x3c0], R6 ;  /* 0x0003c00601007387 */ /* 0x0007e20000100800 */
[----:B-1----:R-:W-:Y:S01]  /*29a00*/  IMAD.MOV.U32 R8, RZ, RZ, R6 ;  /* 0x000000ffff087224 */ /* 0x002fe200078e0006 */
[----:B------:R-:W-:Y:S01]  /*29a10*/  IADD3 R11, P2, R11, R2, RZ ;  /* 0x000000020b0b7210 */ /* 0x000fe20007f5e0ff */
[----:B---3--:R-:W-:-:S04]  /*29a20*/  IMAD.X R7, R7, 0x1, R0, P1 ;  /* 0x0000000107077824 */ /* 0x008fc800008e0600 */
[----:B------:R-:W-:Y:S01]  /*29a30*/  IMAD.X R149, R149, 0x1, R0, P2 ;  /* 0x0000000195957824 */ /* 0x000fe200010e0600 */
        /* <DEDUP_REMOVED lines=12> */
[----:B--2---:R-:W-:-:S04]  /*29b00*/  IADD3 R10, P1, R10, R2, RZ ;  /* 0x000000020a0a7210 */ /* 0x004fc80007f3e0ff */
[----:B-1----:R-:W-:Y:S01]  /*29b10*/  MOV R8, R10 ;  /* 0x0000000a00087202 */ /* 0x002fe20000000f00 */
[----:B------:R1:W-:Y:S01]  /*29b20*/  STL [R1+0x400], R10 ;  /* 0x0004000a01007387 */ /* 0x0003e20000100800 */
[----:B------:R-:W-:Y:S01]  /*29b30*/  IADD3 R150, P2, R150, R2, RZ ;  /* 0x0000000296967210 */ /* 0x000fe20007f5e0ff */
[----:B----4-:R-:W-:-:S04]  /*29b40*/  IMAD.X R148, R148, 0x1, R0, P1 ;  /* 0x0000000194947824 */ /* 0x010fc800008e0600 */
[----:B------:R-:W-:Y:S01]  /*29b50*/  IMAD.X R151, R151, 0x1, R0, P2 ;  /* 0x0000000197977824 */ /* 0x000fe200010e0600 */
[----:B------:R2:W-:Y:S01]  /*29b60*/  STL [R1+0x3fc], R148 ;  /* 0x0003fc9401007387 */ /* 0x0005e20000100800 */
[----:B------:R-:W-:-:S03]  /*29b70*/  IMAD.MOV.U32 R9, RZ, RZ, R148 ;  /* 0x000000ffff097224 */ /* 0x000fc600078e0094 */
[----:B------:R4:W-:Y:S04]  /*29b80*/  STL [R1+0x420], R150 ;  /* 0x0004209601007387 */ /* 0x0009e80000100800 */
[----:B-1----:R-:W3:Y:S04]  /*29b90*/  LDL.LU R10, [R1+0x480] ;  /* 0x00048000010a7983 */ /* 0x002ee80000300800 */
[----:B------:R1:W-:Y:S04]  /*29ba0*/  STL [R1+0x41c], R151 ;  /* 0x00041c9701007387 */ /* 0x0003e80000100800 */
[----:B------:R1:W-:Y:S04]  /*29bb0*/  LDGSTS.E [R3+0x5800], desc[UR44][R8.64], P0 ;  /* 0x0580000008037fae */ /* 0x0003e8000812186c */
[----:B--2---:R-:W2:Y:S01]  /*29bc0*/  LDL.LU R148, [R1+0x4a0] ;  /* 0x0004a00001947983 */ /* 0x004ea20000300800 */
[----:B-1----:R-:W-:-:S03]  /*29bd0*/  IMAD.MOV.U32 R8, RZ, RZ, R150 ;  /* 0x000000ffff087224 */ /* 0x002fc600078e0096 */
[----:B----4-:R-:W4:Y:S01]  /*29be0*/  LDL.LU R150, [R1+0x47c] ;  /* 0x00047c0001967983 */ /* 0x010f220000300800 */
        /* <DEDUP_REMOVED lines=21> */
[----:B------:R-:W-:-:S05]  /*29d40*/  IADD3 R10, P1, R10, R2, RZ ;  /* 0x000000020a0a7210 */ /* 0x000fca0007f3e0ff */
[----:B------:R4:W-:Y:S01]  /*29d50*/  STL [R1+0x480], R10 ;  /* 0x0004800a01007387 */ /* 0x0009e20000100800 */
[----:B-1----:R-:W-:Y:S01]  /*29d60*/  IMAD.MOV.U32 R8, RZ, RZ, R10 ;  /* 0x000000ffff087224 */ /* 0x002fe200078e000a */
[----:B--2---:R-:W-:Y:S02]  /*29d70*/  IADD3 R148, P2, R148, R2, RZ ;  /* 0x0000000294947210 */ /* 0x004fe40007f5e0ff */
[----:B----4-:R-:W-:-:S03]  /*29d80*/  IADD3.X R150, R150, R0, RZ, P1, !PT ;  /* 0x0000000096967210 */ /* 0x010fc60000ffe4ff */
        /* <DEDUP_REMOVED lines=8> */
[----:B--2---:R-:W-:-:S03]  /*29e10*/  IMAD.MOV.U32 R8, RZ, RZ, R148 ;  /* 0x000000ffff087224 */ /* 0x004fc600078e0094 */
[----:B------:R-:W2:Y:S01]  /*29e20*/  LDL.LU R148, [R1+0x4fc] ;  /* 0x0004fc0001947983 */ /* 0x000ea20000300800 */
[----:B------:R-:W-:-:S03]  /*29e30*/  IMAD.MOV.U32 R9, RZ, RZ, R151 ;  /* 0x000000ffff097224 */ /* 0x000fc600078e0097 */
[----:B------:R-:W2:Y:S04]  /*29e40*/  LDL.LU R151, [R1+0x51c] ;  /* 0x00051c0001977983 */ /* 0x000ea80000300800 */
        /* <DEDUP_REMOVED lines=10> */
[----:B------:R-:W2:Y:S04]  /*29ef0*/  LDL.LU R6, [R1+0x540] ;  /* 0x0005400001067983 */ /* 0x000ea80000300800 */
[----:B------:R3:W-:Y:S04]  /*29f00*/  STL [R1+0x4dc], R149 ;  /* 0x0004dc9501007387 */ /* 0x0007e80000100800 */
[----:B------:R3:W-:Y:S04]  /*29f10*/  LDGSTS.E [R3+0x7000], desc[UR44][R8.64], P0 ;  /* 0x0700000008037fae */ /* 0x0007e8000812186c */
[----:B-1----:R-:W2:Y:S01]  /*29f20*/  LDL.LU R7, [R1+0x560] ;  /* 0x0005600001077983 */ /* 0x002ea20000300800 */
[----:B---3--:R-:W-:-:S03]  /*29f30*/  MOV R8, R11 ;  /* 0x0000000b00087202 */ /* 0x008fc60000000f00 */
[----:B------:R-:W3:Y:S01]  /*29f40*/  LDL.LU R11, [R1+0x53c] ;  /* 0x00053c00010b7983 */ /* 0x000ee20000300800 */
[----:B------:R-:W-:-:S03]  /*29f50*/  IMAD.MOV.U32 R9, RZ, RZ, R149 ;  /* 0x000000ffff097224 */ /* 0x000fc600078e0095 */
[----:B------:R-:W3:Y:S04]  /*29f60*/  LDL.LU R149, [R1+0x55c] ;  /* 0x00055c0001957983 */ /* 0x000ee80000300800 */
[----:B------:R1:W-:Y:S01]  /*29f70*/  LDGSTS.E [R3+0x7400], desc[UR44][R8.64], P0 ;  /* 0x0740000008037fae */ /* 0x0003e2000812186c */
[----:B----4-:R-:W-:-:S05]  /*29f80*/  IADD3 R10, P1, R10, R2, RZ ;  /* 0x000000020a0a7210 */ /* 0x010fca0007f3e0ff */
[----:B------:R4:W-:Y:S01]  /*29f90*/  STL [R1+0x500], R10 ;  /* 0x0005000a01007387 */ /* 0x0009e20000100800 */
[----:B-1----:R-:W-:Y:S01]  /*29fa0*/  IMAD.MOV.U32 R8, RZ, RZ, R10 ;  /* 0x000000ffff087224 */ /* 0x002fe200078e000a */
[----:B------:R-:W-:Y:S01]  /*29fb0*/  IADD3 R150, P2, R150, R2, RZ ;  /* 0x0000000296967210 */ /* 0x000fe20007f5e0ff */
[----:B--2---:R-:W-:-:S04]  /*29fc0*/  IMAD.X R148, R148, 0x1, R0, P1 ;  /* 0x0000000194947824 */ /* 0x004fc800008e0600 */
[----:B------:R-:W-:Y:S01]  /*29fd0*/  IMAD.X R151, R151, 0x1, R0, P2 ;  /* 0x0000000197977824 */ /* 0x000fe200010e0600 */
[----:B------:R1:W-:Y:S01]  /*29fe0*/  STL [R1+0x4fc], R148 ;  /* 0x0004fc9401007387 */ /* 0x0003e20000100800 */
[----:B------:R-:W-:-:S03]  /*29ff0*/  IMAD.MOV.U32 R9, RZ, RZ, R148 ;  /* 0x000000ffff097224 */ /* 0x000fc600078e0094 */
[----:B------:R2:W-:Y:S04]  /*2a000*/  STL [R1+0x520], R150 ;  /* 0x0005209601007387 */ /* 0x0005e80000100800 */
[----:B----4-:R-:W4:Y:S04]  /*2a010*/  LDL.LU R10, [R1+0x580] ;  /* 0x00058000010a7983 */ /* 0x010f280000300800 */
        /* <DEDUP_REMOVED lines=8> */
[----:B------:R-:W-:-:S04]  /*2a0a0*/  IADD3 R6, P1, R6, R2, RZ ;  /* 0x0000000206067210 */ /* 0x000fc80007f3e0ff */
[----:B-1----:R-:W-:Y:S01]  /*2a0b0*/  MOV R8, R6 ;  /* 0x0000000600087202 */ /* 0x002fe20000000f00 */
[----:B------:R1:W-:Y:S01]  /*2a0c0*/  STL [R1+0x540], R6 ;  /* 0x0005400601007387 */ /* 0x0003e20000100800 */
[----:B------:R-:W-:Y:S01]  /*2a0d0*/  IADD3 R7, P2, R7, R2, RZ ;  /* 0x0000000207077210 */ /* 0x000fe20007f5e0ff */
[----:B---3--:R-:W-:-:S04]  /*2a0e0*/  IMAD.X R11, R11, 0x1, R0, P1 ;  /* 0x000000010b0b7824 */ /* 0x008fc800008e0600 */
[----:B------:R-:W-:Y:S01]  /*2a0f0*/  IMAD.X R149, R149, 0x1, R0, P2 ;  /* 0x0000000195957824 */ /* 0x000fe200010e0600 */
[----:B------:R3:W-:Y:S01]  /*2a100*/  STL [R1+0x53c], R11 ;  /* 0x00053c0b01007387 */ /* 0x0007e20000100800 */
[----:B------:R-:W-:-:S03]  /*2a110*/  IMAD.MOV.U32 R9, RZ, RZ, R11 ;  /* 0x000000ffff097224 */ /* 0x000fc600078e000b */
[----:B------:R3:W-:Y:S04]  /*2a120*/  STL [R1+0x560], R7 ;  /* 0x0005600701007387 */ /* 0x0007e80000100800 */
[----:B-1----:R-:W2:Y:S04]  /*2a130*/  LDL.LU R6, [R1+0x5c0] ;  /* 0x0005c00001067983 */ /* 0x002ea80000300800 */
        /* <DEDUP_REMOVED lines=35> */
[----:B------:R-:W2:Y:S04]  /*2a370*/  LDL.LU R6, [R1+0x640] ;  /* 0x0006400001067983 */ /* 0x000ea80000300800 */
[----:B------:R3:W-:Y:S04]  /*2a380*/  STL [R1+0x5dc], R149 ;  /* 0x0005dc9501007387 */ /* 0x0007e80000100800 */
[----:B------:R3:W-:Y:S04]  /*2a390*/  LDGSTS.E [R3+0x11000], desc[UR44][R8.64], P0 ;  /* 0x1100000008037fae */ /* 0x0007e8000812186c */
[----:B-1----:R-:W2:Y:S01]  /*2a3a0*/  LDL.LU R7, [R1+0x660] ;  /* 0x0006600001077983 */ /* 0x002ea20000300800 */
[----:B---3--:R-:W-:-:S03]  /*2a3b0*/  IMAD.MOV.U32 R8, RZ, RZ, R11 ;  /* 0x000000ffff087224 */ /* 0x008fc600078e000b */
        /* <DEDUP_REMOVED lines=17> */
[----:B--2---:R-:W-:-:S03]  /*2a4d0*/  MOV R8, R150 ;  /* 0x0000009600087202 */ /* 0x004fc60000000f00 */
        /* <DEDUP_REMOVED lines=22> */
[----:B----4-:R-:W-:-:S04]  /*2a640*/  IADD3 R10, P1, R10, R2, RZ ;  /* 0x000000020a0a7210 */ /* 0x010fc80007f3e0ff */
[----:B-1----:R-:W-:Y:S01]  /*2a650*/  MOV R8, R10 ;  /* 0x0000000a00087202 */ /* 0x002fe20000000f00 */
[----:B------:R1:W-:Y:S01]  /*2a660*/  STL [R1+0x680], R10 ;  /* 0x0006800a01007387 */ /* 0x0003e20000100800 */
[----:B------:R-:W-:Y:S01]  /*2a670*/  IADD3 R148, P2, R148, R2, RZ ;  /* 0x0000000294947210 */ /* 0x000fe20007f5e0ff */
[----:B--2---:R-:W-:-:S04]  /*2a680*/  IMAD.X R150, R150, 0x1, R0, P1 ;  /* 0x0000000196967824 */ /* 0x004fc800008e0600 */
        /* <DEDUP_REMOVED lines=8> */
[----:B----4-:R-:W-:-:S03]  /*2a710*/  IMAD.MOV.U32 R8, RZ, RZ, R148 ;  /* 0x000000ffff087224 */ /* 0x010fc600078e0094 */
[----:B------:R-:W4:Y:S01]  /*2a720*/  LDL.LU R148, [R1+0x6fc] ;  /* 0x0006fc0001947983 */ /* 0x000f220000300800 */
[----:B------:R-:W-:-:S03]  /*2a730*/  IMAD.MOV.U32 R9, RZ, RZ, R151 ;  /* 0x000000ffff097224 */ /* 0x000fc600078e0097 */
[----:B-1----:R-:W4:Y:S04]  /*2a740*/  LDL.LU R151, [R1+0x71c] ;  /* 0x00071c0001977983 */ /* 0x002f280000300800 */
        /* <DEDUP_REMOVED lines=56> */
[----:B------:R-:W-:Y:S01]  /*2aad0*/  STL [R1+0x780], R10 ;  /* 0x0007800a01007387 */ /* 0x000fe20000100800 */
[----:B-1----:R-:W-:Y:S01]  /*2aae0*/  IMAD.MOV.U32 R8, RZ, RZ, R10 ;  /* 0x000000ffff087224 */ /* 0x002fe200078e000a */
[----:B------:R-:W-:Y:S01]  /*2aaf0*/  IADD3 R148, P2, R148, R2, RZ ;  /* 0x0000000294947210 */ /* 0x000fe20007f5e0ff */
[----:B--2---:R-:W-:-:S04]  /*2ab00*/  IMAD.X R150, R150, 0x1, R0, P1 ;  /* 0x0000000196967824 */ /* 0x004fc800008e0600 */
[----:B------:R-:W-:Y:S01]  /*2ab10*/  IMAD.X R151, R151, 0x1, R0, P2 ;  /* 0x0000000197977824 */ /* 0x000fe200010e0600 */
[----:B------:R1:W-:Y:S01]  /*2ab20*/  STL [R1+0x77c], R150 ;  /* 0x00077c9601007387 */ /* 0x0003e20000100800 */
[----:B------:R-:W-:-:S03]  /*2ab30*/  IMAD.MOV.U32 R9, RZ, RZ, R150 ;  /* 0x000000ffff097224 */ /* 0x000fc600078e0096 */
[----:B------:R-:W-:Y:S04]  /*2ab40*/  STL [R1+0x7a0], R148 ;  /* 0x0007a09401007387 */ /* 0x000fe80000100800 */
[----:B------:R2:W-:Y:S04]  /*2ab50*/  LDGSTS.E [R3+0x14800], desc[UR44][R8.64], P0 ;  /* 0x1480000008037fae */ /* 0x0005e8000812186c */
[----:B-1----:R-:W4:Y:S04]  /*2ab60*/  LDL.LU R150, [R1+0x800] ;  /* 0x0008000001967983 */ /* 0x002f280000300800 */
[----:B------:R1:W-:Y:S04]  /*2ab70*/  STL [R1+0x79c], R151 ;  /* 0x00079c9701007387 */ /* 0x0003e80000100800 */
[----:B------:R-:W4:Y:S01]  /*2ab80*/  LDL.LU R10, [R1+0x820] ;  /* 0x00082000010a7983 */ /* 0x000f220000300800 */
[----:B--2---:R-:W-:-:S03]  /*2ab90*/  IMAD.MOV.U32 R9, RZ, RZ, R151 ;  /* 0x000000ffff097224 */ /* 0x004fc600078e0097 */
[----:B-1----:R-:W2:Y:S01]  /*2aba0*/  LDL.LU R151, [R1+0x7fc] ;  /* 0x0007fc0001977983 */ /* 0x002ea20000300800 */
        /* <DEDUP_REMOVED lines=11> */
[----:B------:R-:W-:Y:S04]  /*2ac60*/  STL [R1+0x7e0], R11 ;  /* 0x0007e00b01007387 */ /* 0x000fe80000100800 */
        /* <DEDUP_REMOVED lines=9> */
[-C--:B----4-:R-:W-:Y:S02]  /*2ad00*/  IADD3 R150, P1, R150, R2.reuse, RZ ;  /* 0x0000000296967210 */ /* 0x090fe40007f3e0ff */
[----:B------:R-:W-:-:S03]  /*2ad10*/  IADD3 R10, P2, R10, R2, RZ ;  /* 0x000000020a0a7210 */ /* 0x000fc60007f5e0ff */
[----:B-1----:R-:W-:Y:S02]  /*2ad20*/  IMAD.MOV.U32 R8, RZ, RZ, R150 ;  /* 0x000000ffff087224 */ /* 0x002fe400078e0096 */
[--C-:B--2---:R-:W-:Y:S01]  /*2ad30*/  IMAD.X R151, R151, 0x1, R0.reuse, P1 ;  /* 0x0000000197977824 */ /* 0x104fe200008e0600 */
[----:B------:R-:W-:Y:S03]  /*2ad40*/  STL [R1+0x800], R150 ;  /* 0x0008009601007387 */ /* 0x000fe60000100800 */
[----:B------:R-:W-:Y:S02]  /*2ad50*/  IMAD.MOV.U32 R9, RZ, RZ, R151 ;  /* 0x000000ffff097224 */ /* 0x000fe400078e0097 */
[----:B------:R-:W-:Y:S01]  /*2ad60*/  IMAD.X R148, R148, 0x1, R0, P2 ;  /* 0x0000000194947824 */ /* 0x000fe200010e0600 */
[----:B------:R-:W-:Y:S04]  /*2ad70*/  STL [R1+0x7fc], R151 ;  /* 0x0007fc9701007387 */ /* 0x000fe80000100800 */
[----:B------:R-:W-:Y:S04]  /*2ad80*/  STL [R1+0x820], R10 ;  /* 0x0008200a01007387 */ /* 0x000fe80000100800 */
[----:B------:R1:W-:Y:S04]  /*2ad90*/  LDGSTS.E [R3+0x15800], desc[UR44][R8.64], P0 ;  /* 0x1580000008037fae */ /* 0x0003e8000812186c */
[----:B------:R2:W-:Y:S01]  /*2ada0*/  STL [R1+0x81c], R148 ;  /* 0x00081c9401007387 */ /* 0x0005e20000100800 */
[----:B-1----:R-:W-:-:S02]  /*2adb0*/  IMAD.MOV.U32 R9, RZ, RZ, R148 ;  /* 0x000000ffff097224 */ /* 0x002fc400078e0094 */
[----:B------:R-:W-:Y:S01]  /*2adc0*/  IMAD.MOV.U32 R8, RZ, RZ, R10 ;  /* 0x000000ffff087224 */ /* 0x000fe200078e000a */
[----:B--2---:R-:W2:Y:S04]  /*2add0*/  LDL.LU R148, [R1+0x87c] ;  /* 0x00087c0001947983 */ /* 0x004ea80000300800 */
[----:B------:R-:W4:Y:S04]  /*2ade0*/  LDL.LU R10, [R1+0x880] ;  /* 0x00088000010a7983 */ /* 0x000f280000300800 */
[----:B------:R-:W2:Y:S04]  /*2adf0*/  LDL.LU R250, [R1+0x89c] ;  /* 0x00089c0001fa7983 */ /* 0x000ea80000300800 */
        /* <DEDUP_REMOVED lines=8> */
[----:B------:R1:W-:Y:S04]  /*2ae80*/  STL [R1+0x83c], R149 ;  /* 0x00083c9501007387 */ /* 0x0003e80000100800 */
[----:B------:R-:W-:Y:S01]  /*2ae90*/  STL [R1+0x860], R7 ;  /* 0x0008600701007387 */ /* 0x000fe20000100800 */
[----:B------:R-:W-:-:S03]  /*2aea0*/  IMAD.MOV.U32 R9, RZ, RZ, R149 ;  /* 0x000000ffff097224 */ /* 0x000fc600078e0095 */
[----:B------:R-:W3:Y:S04]  /*2aeb0*/  LDL.LU R6, [R1+0x8c0] ;  /* 0x0008c00001067983 */ /* 0x000ee80000300800 */
[----:B------:R1:W-:Y:S04]  /*2aec0*/  STL [R1+0x85c], R11 ;  /* 0x00085c0b01007387 */ /* 0x0003e80000100800 */
[----:B-1----:R-:W3:Y:S04]  /*2aed0*/  LDL.LU R149, [R1+0x8e0] ;  /* 0x0008e00001957983 */ /* 0x002ee80000300800 */
[----:B------:R-:W3:Y:S04]  /*2aee0*/  LDL.LU R151, [R1+0x8bc] ;  /* 0x0008bc0001977983 */ /* 0x000ee80000300800 */
[----:B------:R1:W-:Y:S04]  /*2aef0*/  LDGSTS.E [R3+0x16000], desc[UR44][R8.64], P0 ;  /* 0x1600000008037fae */ /* 0x0003e8000812186c */
[----:B------:R-:W3:Y:S01]  /*2af00*/  LDL.LU R150, [R1+0x8dc] ;  /* 0x0008dc0001967983 */ /* 0x000ee20000300800 */
[----:B-1----:R-:W-:-:S02]  /*2af10*/  IMAD.MOV.U32 R8, RZ, RZ, R7 ;  /* 0x000000ffff087224 */ /* 0x002fc400078e0007 */
[----:B------:R-:W-:Y:S02]  /*2af20*/  IMAD.MOV.U32 R9, RZ, RZ, R11 ;  /* 0x000000ffff097224 */ /* 0x000fe400078e000b */
[----:B------:R-:W3:Y:S04]  /*2af30*/  LDL.LU R11, [R1+0x900] ;  /* 0x00090000010b7983 */ /* 0x000ee80000300800 */
[----:B------:R-:W3:Y:S04]  /*2af40*/  LDL.LU R7, [R1+0x920] ;  /* 0x0009200001077983 */ /* 0x000ee80000300800 */
[----:B------:R1:W-:Y:S01]  /*2af50*/  LDGSTS.E [R3+0x16400], desc[UR44][R8.64], P0 ;  /* 0x1640000008037fae */ /* 0x0003e2000812186c */
[----:B----4-:R-:W-:-:S05]  /*2af60*/  IADD3 R10, P1, R10, R2, RZ ;  /* 0x000000020a0a7210 */ /* 0x010fca0007f3e0ff */
[----:B--2---:R-:W-:Y:S01]  /*2af70*/  IMAD.X R148, R148, 0x1, R0, P1 ;  /* 0x0000000194947824 */ /* 0x004fe200008e0600 */
[----:B------:R-:W-:Y:S01]  /*2af80*/  IADD3 R242, P2, R242, R2, RZ ;  /* 0x00000002f2f27210 */ /* 0x000fe20007f5e0ff */
[----:B------:R-:W-:Y:S02]  /*2af90*/  STL [R1+0x880], R10 ;  /* 0x0008800a01007387 */ /* 0x000fe40000100800 */
[----:B-1----:R-:W-:Y:S02]  /*2afa0*/  IMAD.MOV.U32 R9, RZ, RZ, R148 ;  /* 0x000000ffff097224 */ /* 0x002fe400078e0094 */
[----:B------:R-:W-:Y:S01]  /*2afb0*/  IMAD.X R250, R250, 0x1, R0, P2 ;  /* 0x00000001fafa7824 */ /* 0x000fe200010e0600 */
[----:B------:R1:W-:Y:S04]  /*2afc0*/  STL [R1+0x87c], R148 ;  /* 0x00087c9401007387 */ /* 0x0003e80000100800 */
[----:B------:R-:W-:Y:S01]  /*2afd0*/  STL [R1+0x8a0], R242 ;  /* 0x0008a0f201007387 */ /* 0x000fe20000100800 */
[----:B------:R-:W-:-:S03]  /*2afe0*/  IMAD.MOV.U32 R8, RZ, RZ, R10 ;  /* 0x000000ffff087224 */ /* 0x000fc600078e000a */
[----:B-1----:R-:W2:Y:S04]  /*2aff0*/  LDL.LU R148, [R1+0x8fc] ;  /* 0x0008fc0001947983 */ /* 0x002ea80000300800 */
[----:B------:R-:W-:Y:S04]  /*2b000*/  STL [R1+0x89c], R250 ;  /* 0x00089cfa01007387 */ /* 0x000fe80000100800 */
[----:B------:R-:W4:Y:S04]  /*2b010*/  LDL.LU R10, [R1+0x91c] ;  /* 0x00091c00010a7983 */ /* 0x000f280000300800 */
[----:B------:R1:W-:Y:S02]  /*2b020*/  LDGSTS.E [R3+0x16800], desc[UR44][R8.64], P0 ;  /* 0x1680000008037fae */ /* 0x0003e4000812186c */
[----:B-1----:R-:W-:Y:S01]  /*2b030*/  MOV R8, R242 ;  /* 0x000000f200087202 */ /* 0x002fe20000000f00 */
[----:B------:R-:W-:-:S05]  /*2b040*/  IMAD.MOV.U32 R9, RZ, RZ, R250 ;  /* 0x000000ffff097224 */ /* 0x000fca00078e00fa */
[----:B------:R1:W-:Y:S01]  /*2b050*/  LDGSTS.E [R3+0x16c00], desc[UR44][R8.64], P0 ;  /* 0x16c0000008037fae */ /* 0x0003e2000812186c */
[----:B---3--:R-:W-:-:S05]  /*2b060*/  IADD3 R6, P1, R6, R2, RZ ;  /* 0x0000000206067210 */ /* 0x008fca0007f3e0ff */
[----:B------:R3:W-:Y:S01]  /*2b070*/  STL [R1+0x8c0], R6 ;  /* 0x0008c00601007387 */ /* 0x0007e20000100800 */
[----:B------:R-:W-:Y:S01]  /*2b080*/  IADD3 R149, P2, R149, R2, RZ ;  /* 0x0000000295957210 */ /* 0x000fe20007f5e0ff */
[----:B------:R-:W-:Y:S02]  /*2b090*/  IMAD.X R151, R151, 0x1, R0, P1 ;  /* 0x0000000197977824 */ /* 0x000fe400008e0600 */
[----:B-1----:R-:W-:-:S03]  /*2b0a0*/  IMAD.MOV.U32 R8, RZ, RZ, R6 ;  /* 0x000000ffff087224 */ /* 0x002fc600078e0006 */
[----:B------:R-:W-:Y:S04]  /*2b0b0*/  STL [R1+0x8bc], R151 ;  /* 0x0008bc9701007387 */ /* 0x000fe80000100800 */
[----:B------:R-:W-:Y:S04]  /*2b0c0*/  STL [R1+0x8e0], R149 ;  /* 0x0008e09501007387 */ /* 0x000fe80000100800 */
[----:B---3--:R-:W3:Y:S01]  /*2b0d0*/  LDL R6, [R1+0xf18] ;  /* 0x000f180001067983 */ /* 0x008ee20000100800 */
[----:B------:R-:W-:Y:S02]  /*2b0e0*/  IMAD.MOV.U32 R9, RZ, RZ, R151 ;  /* 0x000000ffff097224 */ /* 0x000fe400078e0097 */
[----:B------:R-:W-:-:S03]  /*2b0f0*/  IMAD.X R150, R150, 0x1, R0, P2 ;  /* 0x0000000196967824 */ /* 0x000fc600010e0600 */
[----:B------:R1:W-:Y:S01]  /*2b100*/  LDGSTS.E [R3+0x17000], desc[UR44][R8.64], P0 ;  /* 0x1700000008037fae */ /* 0x0003e2000812186c */
[-C--:B------:R-:W-:Y:S02]  /*2b110*/  IADD3 R11, P1, R11, R2.reuse, RZ ;  /* 0x000000020b0b7210 */ /* 0x080fe40007f3e0ff */
[----:B------:R-:W-:Y:S01]  /*2b120*/  IADD3 R7, P2, R7, R2, RZ ;  /* 0x0000000207077210 */ /* 0x000fe20007f5e0ff */
[----:B-1----:R-:W-:Y:S02]  /*2b130*/  IMAD.MOV.U32 R8, RZ, RZ, R149 ;  /* 0x000000ffff087224 */ /* 0x002fe400078e0095 */
[----:B------:R-:W-:Y:S01]  /*2b140*/  IMAD.MOV.U32 R9, RZ, RZ, R150 ;  /* 0x000000ffff097224 */ /* 0x000fe200078e0096 */
[----:B------:R-:W-:Y:S04]  /*2b150*/  STL [R1+0x8dc], R150 ;  /* 0x0008dc9601007387 */ /* 0x000fe80000100800 */
[----:B------:R1:W-:Y:S04]  /*2b160*/  LDGSTS.E [R3+0x17400], desc[UR44][R8.64], P0 ;  /* 0x1740000008037fae */ /* 0x0003e8000812186c */
[----:B------:R-:W-:Y:S01]  /*2b170*/  STL [R1+0x900], R11 ;  /* 0x0009000b01007387 */ /* 0x000fe20000100800 */
[----:B-1----:R-:W-:Y:S01]  /*2b180*/  MOV R8, R11 ;  /* 0x0000000b00087202 */ /* 0x002fe20000000f00 */
[----:B--2---:R-:W-:-:S04]  /*2b190*/  IMAD.X R148, R148, 0x1, R0, P1 ;  /* 0x0000000194947824 */ /* 0x004fc800008e0600 */
[----:B------:R-:W-:Y:S01]  /*2b1a0*/  IMAD.MOV.U32 R9, RZ, RZ, R148 ;  /* 0x000000ffff097224 */ /* 0x000fe200078e0094 */
[----:B------:R1:W-:Y:S01]  /*2b1b0*/  STL [R1+0x8fc], R148 ;  /* 0x0008fc9401007387 */ /* 0x0003e20000100800 */
[----:B----4-:R-:W-:-:S03]  /*2b1c0*/  IMAD.X R10, R10, 0x1, R0, P2 ;  /* 0x000000010a0a7824 */ /* 0x010fc600010e0600 */
[----:B------:R-:W-:Y:S04]  /*2b1d0*/  STL [R1+0x920], R7 ;  /* 0x0009200701007387 */ /* 0x000fe80000100800 */
[----:B------:R2:W-:Y:S04]  /*2b1e0*/  LDGSTS.E [R3+0x17800], desc[UR44][R8.64], P0 ;  /* 0x1780000008037fae */ /* 0x0005e8000812186c */
[----:B------:R4:W-:Y:S04]  /*2b1f0*/  STL [R1+0x91c], R10 ;  /* 0x00091c0a01007387 */ /* 0x0009e80000100800 */
[----:B-1----:R-:W3:Y:S01]  /*2b200*/  LDL.LU R148, [R1+0x204] ;  /* 0x0002040001947983 */ /* 0x002ee20000300800 */
[----:B--2---:R-:W-:-:S03]  /*2b210*/  IMAD.MOV.U32 R9, RZ, RZ, R10 ;  /* 0x000000ffff097224 */ /* 0x004fc600078e000a */
[----:B----4-:R-:W2:Y:S04]  /*2b220*/  LDL.LU R10, [R1+0x208] ;  /* 0x00020800010a7983 */ /* 0x010ea80000300800 */
[----:B------:R-:W4:Y:S04]  /*2b230*/  LDL.LU R151, [R1+0x224] ;  /* 0x0002240001977983 */ /* 0x000f280000300800 */
[----:B------:R-:W4:Y:S01]  /*2b240*/  LDL.LU R150, [R1+0x228] ;  /* 0x0002280001967983 */ /* 0x000f220000300800 */
[-C--:B------:R-:W-:Y:S01]  /*2b250*/  IADD3 R207, P1, R207, R2.reuse, RZ ;  /* 0x00000002cfcf7210 */ /* 0x080fe20007f3e0ff */
[----:B------:R-:W-:Y:S01]  /*2b260*/  IMAD.MOV.U32 R8, RZ, RZ, R7 ;  /* 0x000000ffff087224 */ /* 0x000fe200078e0007 */
[----:B------:R-:W-:Y:S01]  /*2b270*/  IADD3 R215, P2, R215, R2, RZ ;  /* 0x00000002d7d77210 */ /* 0x000fe20007f5e0ff */
[----:B------:R-:W4:Y:S02]  /*2b280*/  LDL.LU R11, [R1+0x244] ;  /* 0x00024400010b7983 */ /* 0x000f240000300800 */
[----:B------:R-:W-:-:S02]  /*2b290*/  IMAD.X R206, R206, 0x1, R0, P1 ;  /* 0x00000001cece7824 */ /* 0x000fc400008e0600 */
[----:B------:R1:W-:Y:S01]  /*2b2a0*/  LDGSTS.E [R3+0x17c00], desc[UR44][R8.64], P0 ;  /* 0x17c0000008037fae */ /* 0x0003e2000812186c */
[----:B------:R-:W-:Y:S01]  /*2b2b0*/  IMAD.X R214, R214, 0x1, R0, P2 ;  /* 0x00000001d6d67824 */ /* 0x000fe200010e0600 */
[-C--:B------:R-:W-:Y:S01]  /*2b2c0*/  IADD3 R223, P1, R223, R2.reuse, RZ ;  /* 0x00000002dfdf7210 */ /* 0x080fe20007f3e0ff */
[----:B-1----:R-:W-:Y:S02]  /*2b2d0*/  IMAD.MOV.U32 R8, RZ, RZ, R207 ;  /* 0x000000ffff087224 */ /* 0x002fe400078e00cf */
[----:B------:R-:W-:Y:S01]  /*2b2e0*/  IMAD.MOV.U32 R9, RZ, RZ, R206 ;  /* 0x000000ffff097224 */ /* 0x000fe200078e00ce */
[-C--:B------:R-:W-:Y:S01]  /*2b2f0*/  IADD3 R231, P2, R231, R2.reuse, RZ ;  /* 0x00000002e7e77210 */ /* 0x080fe20007f5e0ff */
[----:B------:R-:W-:Y:S01]  /*2b300*/  IMAD.X R222, R222, 0x1, R0, P1 ;  /* 0x00000001dede7824 */ /* 0x000fe200008e0600 */
[----:B------:R-:W-:-:S03]  /*2b310*/  IADD3 R239, P1, R239, R2, RZ ;  /* 0x00000002efef7210 */ /* 0x000fc60007f3e0ff */
[--C-:B------:R-:W-:Y:S02]  /*2b320*/  IMAD.X R230, R230, 0x1, R0.reuse, P2 ;  /* 0x00000001e6e67824 */ /* 0x100fe400010e0600 */
[----:B------:R-:W-:Y:S01]  /*2b330*/  IMAD.X R238, R238, 0x1, R0, P1 ;  /* 0x00000001eeee7824 */ /* 0x000fe200008e0600 */
[----:B------:R-:W-:-:S05]  /*2b340*/  IADD3 R247, P2, R247, R2, RZ ;  /* 0x00000002f7f77210 */ /* 0x000fca0007f5e0ff */
[----:B------:R-:W-:Y:S02]  /*2b350*/  IMAD.X R246, R246, 0x1, R0, P2 ;  /* 0x00000001f6f67824 */ /* 0x000fe400010e0600 */
[----:B---3--:R-:W-:Y:S02]  /*2b360*/  VIADD R3, R6, UR5 ;  /* 0x0000000506037c36 */ /* 0x008fe40008000000 */
[----:B------:R-:W3:Y:S04]  /*2b370*/  LDL.LU R6, [R1+0x248] ;  /* 0x0002480001067983 */ /* 0x000ee80000300800 */
[----:B------:R1:W-:Y:S04]  /*2b380*/  LDGSTS.E [R3+0x100], desc[UR44][R8.64], P0 ;  /* 0x0010000008037fae */ /* 0x0003e8000812186c */
[----:B------:R-:W3:Y:S04]  /*2b390*/  LDL.LU R149, [R1+0x264] ;  /* 0x0002640001957983 */ /* 0x000ee80000300800 */
[----:B------:R-:W3:Y:S01]  /*2b3a0*/  LDL.LU R7, [R1+0x268] ;  /* 0x0002680001077983 */ /* 0x000ee20000300800 */
[----:B-1----:R-:W-:Y:S01]  /*2b3b0*/  IMAD.MOV.U32 R8, RZ, RZ, R215 ;  /* 0x000000ffff087224 */ /* 0x002fe200078e00d7 */
[----:B------:R-:W-:-:S05]  /*2b3c0*/  MOV R9, R214 ;  /* 0x000000d600097202 */ /* 0x000fca0000000f00 */
[----:B------:R1:W-:Y:S02]  /*2b3d0*/  LDGSTS.E [R3+0x500], desc[UR44][R8.64], P0 ;  /* 0x0050000008037fae */ /* 0x0003e4000812186c */
[----:B-1----:R-:W-:Y:S02]  /*2b3e0*/  IMAD.MOV.U32 R8, RZ, RZ, R223 ;  /* 0x000000ffff087224 */ /* 0x002fe400078e00df */
[----:B------:R-:W-:-:S05]  /*2b3f0*/  IMAD.MOV.U32 R9, RZ, RZ, R222 ;  /* 0x000000ffff097224 */ /* 0x000fca00078e00de */
[----:B------:R1:W-:Y:S02]  /*2b400*/  LDGSTS.E [R3+0x900], desc[UR44][R8.64], P0 ;  /* 0x0090000008037fae */ /* 0x0003e4000812186c */
[----:B-1----:R-:W-:Y:S02]  /*2b410*/  IMAD.MOV.U32 R8, RZ, RZ, R231 ;  /* 0x000000ffff087224 */ /* 0x002fe400078e00e7 */
[----:B------:R-:W-:-:S05]  /*2b420*/  IMAD.MOV.U32 R9, RZ, RZ, R230 ;  /* 0x000000ffff097224 */ /* 0x000fca00078e00e6 */
[----:B------:R1:W-:Y:S02]  /*2b430*/  LDGSTS.E [R3+0xd00], desc[UR44][R8.64], P0 ;  /* 0x00d0000008037fae */ /* 0x0003e4000812186c */
[----:B-1----:R-:W-:Y:S01]  /*2b440*/  IMAD.MOV.U32 R8, RZ, RZ, R239 ;  /* 0x000000ffff087224 */ /* 0x002fe200078e00ef */
[----:B------:R-:W-:-:S05]  /*2b450*/  MOV R9, R238 ;  /* 0x000000ee00097202 */ /* 0x000fca0000000f00 */
[----:B------:R1:W-:Y:S02]  /*2b460*/  LDGSTS.E [R3+0x1100], desc[UR44][R8.64], P0 ;  /* 0x0110000008037fae */ /* 0x0003e4000812186c */
[----:B-1----:R-:W-:Y:S02]  /*2b470*/  IMAD.MOV.U32 R8, RZ, RZ, R247 ;  /* 0x000000ffff087224 */ /* 0x002fe400078e00f7 */
[----:B------:R-:W-:-:S05]  /*2b480*/  IMAD.MOV.U32 R9, RZ, RZ, R246 ;  /* 0x000000ffff097224 */ /* 0x000fca00078e00f6 */
[----:B------:R1:W-:Y:S01]  /*2b490*/  LDGSTS.E [R3+0x1500], desc[UR44][R8.64], P0 ;  /* 0x0150000008037fae */ /* 0x0003e2000812186c */
[----:B--2---:R-:W-:-:S05]  /*2b4a0*/  IADD3 R10, P1, R10, R2, RZ ;  /* 0x000000020a0a7210 */ /* 0x004fca0007f3e0ff */
[----:B------:R-:W-:Y:S01]  /*2b4b0*/  IMAD.X R148, R148, 0x1, R0, P1 ;  /* 0x0000000194947824 */ /* 0x000fe200008e0600 */
[----:B----4-:R-:W-:Y:S01]  /*2b4c0*/  IADD3 R150, P2, R150, R2, RZ ;  /* 0x0000000296967210 */ /* 0x010fe20007f5e0ff */
[----:B------:R2:W-:Y:S01]  /*2b4d0*/  STL [R1+0x208], R10 ;  /* 0x0002080a01007387 */ /* 0x0005e20000100800 */
[----:B-1----:R-:W-:Y:S02]  /*2b4e0*/  IMAD.MOV.U32 R8, RZ, RZ, R10 ;  /* 0x000000ffff087224 */ /* 0x002fe400078e000a */
[----:B------:R-:W-:Y:S01]  /*2b4f0*/  IMAD.MOV.U32 R9, RZ, RZ, R148 ;  /* 0x000000ffff097224 */ /* 0x000fe200078e0094 */
[----:B------:R1:W-:Y:S01]  /*2b500*/  STL [R1+0x204], R148 ;  /* 0x0002049401007387 */ /* 0x0003e20000100800 */
[----:B------:R-:W-:-:S03]  /*2b510*/  IMAD.X R151, R151, 0x1, R0, P2 ;  /* 0x0000000197977824 */ /* 0x000fc600010e0600 */
        /* <DEDUP_REMOVED lines=10> */
[----:B---3--:R-:W-:-:S05]  /*2b5c0*/  IADD3 R6, P1, R6, R2, RZ ;  /* 0x0000000206067210 */ /* 0x008fca0007f3e0ff */
[----:B------:R-:W-:Y:S01]  /*2b5d0*/  IMAD.X R11, R11, 0x1, R0, P1 ;  /* 0x000000010b0b7824 */ /* 0x000fe200008e0600 */
[----:B------:R3:W-:Y:S01]  /*2b5e0*/  STL [R1+0x248], R6 ;  /* 0x0002480601007387 */ /* 0x0007e20000100800 */
[----:B-1----:R-:W-:Y:S01]  /*2b5f0*/  IMAD.MOV.U32 R8, RZ, RZ, R6 ;  /* 0x000000ffff087224 */ /* 0x002fe200078e0006 */
[----:B------:R-:W-:Y:S02]  /*2b600*/  IADD3 R7, P2, R7, R2, RZ ;  /* 0x0000000207077210 */ /* 0x000fe40007f5e0ff */
[----:B------:R1:W-:Y:S01]  /*2b610*/  STL [R1+0x244], R11 ;  /* 0x0002440b01007387 */ /* 0x0003e20000100800 */
[----:B------:R-:W-:Y:S01]  /*2b620*/  IMAD.MOV.U32 R9, RZ, RZ, R11 ;  /* 0x000000ffff097224 */ /* 0x000fe200078e000b */
[----:B------:R-:W-:Y:S02]  /*2b630*/  IADD3.X R149, R149, R0, RZ, P2, !PT ;  /* 0x0000000095957210 */ /* 0x000fe400017fe4ff */
[----:B------:R1:W-:Y:S04]  /*2b640*/  STL [R1+0x268], R7 ;  /* 0x0002680701007387 */ /* 0x0003e80000100800 */
[----:B---3--:R-:W3:Y:S04]  /*2b650*/  LDL.LU R6, [R1+0x2c8] ;  /* 0x0002c80001067983 */ /* 0x008ee80000300800 */
[----:B------:R1:W-:Y:S04]  /*2b660*/  STL [R1+0x264], R149 ;  /* 0x0002649501007387 */ /* 0x0003e80000100800 */
[----:B------:R1:W-:Y:S04]  /*2b670*/  LDGSTS.E [R3+0x2100], desc[UR44][R8.64], P0 ;  /* 0x0210000008037fae */ /* 0x0003e8000812186c */
[----:B-1----:R-:W3:Y:S01]  /*2b680*/  LDL.LU R11, [R1+0x2e8] ;  /* 0x0002e800010b7983 */ /* 0x002ee20000300800 */
[----:B------:R-:W-:-:S03]  /*2b690*/  IMAD.MOV.U32 R8, RZ, RZ, R7 ;  /* 0x000000ffff087224 */ /* 0x000fc600078e0007 */
        /* <DEDUP_REMOVED lines=19> */
[----:B------:R-:W-:-:S03]  /*2b7d0*/  MOV R9, R151 ;  /* 0x0000009700097202 */ /* 0x000fc60000000f00 */
[----:B------:R-:W4:Y:S04]  /*2b7e0*/  LDL.LU R151, [R1+0x324] ;  /* 0x0003240001977983 */ /* 0x000f280000300800 */
[----:B------:R1:W-:Y:S01]  /*2b7f0*/  LDGSTS.E [R3+0x2d00], desc[UR44][R8.64], P0 ;  /* 0x02d0000008037fae */ /* 0x0003e2000812186c */
[----:B---3--:R-:W-:-:S05]  /*2b800*/  IADD3 R6, P1, R6, R2, RZ ;  /* 0x0000000206067210 */ /* 0x008fca0007f3e0ff */
[----:B------:R3:W-:Y:S01]  /*2b810*/  STL [R1+0x2c8], R6 ;  /* 0x0002c80601007387 */ /* 0x0007e20000100800 */
[----:B-1----:R-:W-:Y:S01]  /*2b820*/  IMAD.MOV.U32 R8, RZ, RZ, R6 ;  /* 0x000000ffff087224 */ /* 0x002fe200078e0006 */
[----:B------:R-:W-:Y:S01]  /*2b830*/  IADD3 R11, P2, R11, R2, RZ ;  /* 0x000000020b0b7210 */ /* 0x000fe20007f5e0ff */
[----:B------:R-:W-:-:S04]  /*2b840*/  IMAD.X R7, R7, 0x1, R0, P1 ;  /* 0x0000000107077824 */ /* 0x000fc800008e0600 */
[----:B------:R-:W-:Y:S01]  /*2b850*/  IMAD.X R149, R149, 0x1, R0, P2 ;  /* 0x0000000195957824 */ /* 0x000fe200010e0600 */
[----:B------:R1:W-:Y:S01]  /*2b860*/  STL [R1+0x2c4], R7 ;  /* 0x0002c40701007387 */ /* 0x0003e20000100800 */
[----:B------:R-:W-:-:S03]  /*2b870*/  IMAD.MOV.U32 R9, RZ, RZ, R7 ;  /* 0x000000ffff097224 */ /* 0x000fc600078e0007 */
        /* <DEDUP_REMOVED lines=17> */
[----:B------:R-:W-:-:S03]  /*2b990*/  MOV R9, R148 ;  /* 0x0000009400097202 */ /* 0x000fc60000000f00 */
        /* <DEDUP_REMOVED lines=32> */
[----:B----4-:R-:W-:-:S03]  /*2bba0*/  IMAD.X R150, R150, 0x1, R0, P1 ;  /* 0x0000000196967824 */ /* 0x010fc600008e0600 */
[----:B------:R-:W-:Y:S02]  /*2bbb0*/  IADD3.X R151, R151, R0, RZ, P2, !PT ;  /* 0x0000000097977210 */ /* 0x000fe400017fe4ff */
        /* <DEDUP_REMOVED lines=27> */
[----:B------:R-:W-:-:S03]  /*2bd70*/  MOV R9, R149 ;  /* 0x0000009500097202 */ /* 0x000fc60000000f00 */
        /* <DEDUP_REMOVED lines=27> */
[----:B------:R-:W-:-:S03]  /*2bf30*/  MOV R9, R11 ;  /* 0x0000000b00097202 */ /* 0x000fc60000000f00 */
        /* <DEDUP_REMOVED lines=32> */
[----:B------:R-:W-:-:S03]  /*2c140*/  IMAD.X R7, R7, 0x1, R0, P1 ;  /* 0x0000000107077824 */ /* 0x000fc600008e0600 */
[----:B------:R-:W-:Y:S02]  /*2c150*/  IADD3.X R149, R149, R0, RZ, P2, !PT ;  /* 0x0000000095957210 */ /* 0x000fe400017fe4ff */
        /* <DEDUP_REMOVED lines=193> */
[----:B------:R-:W-:Y:S01]  /*2cd70*/  STL [R1+0x788], R10 ;  /* 0x0007880a01007387 */ /* 0x000fe20000100800 */
[----:B-1----:R-:W-:Y:S01]  /*2cd80*/  IMAD.MOV.U32 R8, RZ, RZ, R10 ;  /* 0x000000ffff087224 */ /* 0x002fe200078e000a */
[----:B------:R-:W-:Y:S01]  /*2cd90*/  IADD3 R148, P2, R148, R2, RZ ;  /* 0x0000000294947210 */ /* 0x000fe20007f5e0ff */
[----:B----4-:R-:W-:-:S03]  /*2cda0*/  IMAD.X R150, R150, 0x1, R0, P1 ;  /* 0x0000000196967824 */ /* 0x010fc600008e0600 */
[----:B------:R-:W-:Y:S02]  /*2cdb0*/  IADD3.X R151, R151, R0, RZ, P2, !PT ;  /* 0x0000000097977210 */ /* 0x000fe400017fe4ff */
        /* <DEDUP_REMOVED lines=12> */
[----:B---3--:R-:W-:-:S05]  /*2ce80*/  IADD3 R6, P1, R6, R2, RZ ;  /* 0x0000000206067210 */ /* 0x008fca0007f3e0ff */
[----:B------:R-:W-:Y:S01]  /*2ce90*/  STL [R1+0x7c8], R6 ;  /* 0x0007c80601007387 */ /* 0x000fe20000100800 */
[----:B-1----:R-:W-:Y:S01]  /*2cea0*/  IMAD.MOV.U32 R8, RZ, RZ, R6 ;  /* 0x000000ffff087224 */ /* 0x002fe200078e0006 */
[----:B------:R-:W-:Y:S01]  /*2ceb0*/  IADD3 R11, P2, R11, R2, RZ ;  /* 0x000000020b0b7210 */ /* 0x000fe20007f5e0ff */
[----:B------:R-:W-:-:S04]  /*2cec0*/  IMAD.X R7, R7, 0x1, R0, P1 ;  /* 0x0000000107077824 */ /* 0x000fc800008e0600 */
[----:B------:R-:W-:Y:S01]  /*2ced0*/  IMAD.X R149, R149, 0x1, R0, P2 ;  /* 0x0000000195957824 */ /* 0x000fe200010e0600 */
[----:B------:R1:W-:Y:S01]  /*2cee0*/  STL [R1+0x7c4], R7 ;  /* 0x0007c40701007387 */ /* 0x0003e20000100800 */
[----:B------:R-:W-:-:S03]  /*2cef0*/  IMAD.MOV.U32 R9, RZ, RZ, R7 ;  /* 0x000000ffff097224 */ /* 0x000fc600078e0007 */
[----:B------:R-:W-:Y:S04]  /*2cf00*/  STL [R1+0x7e8], R11 ;  /* 0x0007e80b01007387 */ /* 0x000fe80000100800 */
[----:B------:R3:W-:Y:S04]  /*2cf10*/  LDGSTS.E [R3+0x15100], desc[UR44][R8.64], P0 ;  /* 0x1510000008037fae */ /* 0x0007e8000812186c */
[----:B-1----:R-:W2:Y:S04]  /*2cf20*/  LDL.LU R7, [R1+0x848] ;  /* 0x0008480001077983 */ /* 0x002ea80000300800 */
[----:B------:R1:W-:Y:S04]  /*2cf30*/  STL [R1+0x7e4], R149 ;  /* 0x0007e49501007387 */ /* 0x0003e80000100800 */
[----:B------:R-:W2:Y:S01]  /*2cf40*/  LDL.LU R6, [R1+0x868] ;  /* 0x0008680001067983 */ /* 0x000ea20000300800 */
[----:B---3--:R-:W-:Y:S01]  /*2cf50*/  IMAD.MOV.U32 R9, RZ, RZ, R149 ;  /* 0x000000ffff097224 */ /* 0x008fe200078e0095 */
[----:B------:R-:W-:-:S02]  /*2cf60*/  MOV R8, R11 ;  /* 0x0000000b00087202 */ /* 0x000fc40000000f00 */
[----:B-1----:R-:W3:Y:S04]  /*2cf70*/  LDL.LU R149, [R1+0x844] ;  /* 0x0008440001957983 */ /* 0x002ee80000300800 */
        /* <DEDUP_REMOVED lines=22> */
[----:B------:R-:W-:Y:S01]  /*2d0e0*/  IADD3 R6, P2, R6, R2, RZ ;  /* 0x0000000206067210 */ /* 0x000fe20007f5e0ff */
[----:B---3--:R-:W-:Y:S02]  /*2d0f0*/  IMAD.X R149, R149, 0x1, R0, P1 ;  /* 0x0000000195957824 */ /* 0x008fe400008e0600 */
[----:B-1----:R-:W-:Y:S01]  /*2d100*/  IMAD.MOV.U32 R8, RZ, RZ, R7 ;  /* 0x000000ffff087224 */ /* 0x002fe200078e0007 */
[----:B------:R-:W-:Y:S02]  /*2d110*/  IADD3.X R11, R11, R0, RZ, P2, !PT ;  /* 0x000000000b0b7210 */ /* 0x000fe400017fe4ff */
        /* <DEDUP_REMOVED lines=19> */
[----:B------:R1:W-:Y:S01]  /*2d250*/  STL [R1+0x884], R148 ;  /* 0x0008849401007387 */ /* 0x0003e20000100800 */
[----:B------:R-:W-:-:S03]  /*2d260*/  IMAD.X R242, R242, 0x1, R0, P2 ;  /* 0x00000001f2f27824 */ /* 0x000fc600010e0600 */
[----:B------:R-:W-:Y:S01]  /*2d270*/  STL [R1+0x8a8], R250 ;  /* 0x0008a8fa01007387 */ /* 0x000fe20000100800 */
[----:B------:R-:W-:-:S03]  /*2d280*/  IMAD.MOV.U32 R8, RZ, RZ, R10 ;  /* 0x000000ffff087224 */ /* 0x000fc600078e000a */
[----:B-1----:R-:W2:Y:S04]  /*2d290*/  LDL.LU R148, [R1+0x904] ;  /* 0x0009040001947983 */ /* 0x002ea80000300800 */
[----:B------:R1:W-:Y:S04]  /*2d2a0*/  STL [R1+0x8a4], R242 ;  /* 0x0008a4f201007387 */ /* 0x0003e80000100800 */
[----:B------:R-:W4:Y:S04]  /*2d2b0*/  LDL.LU R10, [R1+0x924] ;  /* 0x00092400010a7983 */ /* 0x000f280000300800 */
[----:B------:R1:W-:Y:S02]  /*2d2c0*/  LDGSTS.E [R3+0x16900], desc[UR44][R8.64], P0 ;  /* 0x1690000008037fae */ /* 0x0003e4000812186c */
[----:B-1----:R-:W-:Y:S01]  /*2d2d0*/  MOV R8, R250 ;  /* 0x000000fa00087202 */ /* 0x002fe20000000f00 */
[----:B------:R-:W-:-:S02]  /*2d2e0*/  IMAD.MOV.U32 R9, RZ, RZ, R242 ;  /* 0x000000ffff097224 */ /* 0x000fc400078e00f2 */
[----:B------:R-:W4:Y:S04]  /*2d2f0*/  LDL.LU R242, [R1+0xf54] ;  /* 0x000f540001f27983 */ /* 0x000f280000300800 */
        /* <DEDUP_REMOVED lines=19> */
[----:B-1----:R-:W-:-:S02]  /*2d430*/  IMAD.MOV.U32 R8, RZ, RZ, R11 ;  /* 0x000000ffff087224 */ /* 0x002fc400078e000b */
[----:B--2---:R-:W-:-:S04]  /*2d440*/  IMAD.X R148, R148, 0x1, R0, P1 ;  /* 0x0000000194947824 */ /* 0x004fc800008e0600 */
[----:B------:R-:W-:Y:S01]  /*2d450*/  IMAD.MOV.U32 R9, RZ, RZ, R148 ;  /* 0x000000ffff097224 */ /* 0x000fe200078e0094 */
[----:B------:R-:W-:Y:S01]  /*2d460*/  STL [R1+0x904], R148 ;  /* 0x0009049401007387 */ /* 0x000fe20000100800 */
[----:B----4-:R-:W-:-:S03]  /*2d470*/  IADD3.X R10, R10, R0, RZ, P2, !PT ;  /* 0x000000000a0a7210 */ /* 0x010fc600017fe4ff */
[----:B------:R-:W-:Y:S04]  /*2d480*/  STL [R1+0x928], R6 ;  /* 0x0009280601007387 */ /* 0x000fe80000100800 */
[----:B------:R1:W-:Y:S04]  /*2d490*/  LDGSTS.E [R3+0x17900], desc[UR44][R8.64], P0 ;  /* 0x1790000008037fae */ /* 0x0003e8000812186c */
[----:B------:R2:W-:Y:S01]  /*2d4a0*/  STL [R1+0x924], R10 ;  /* 0x0009240a01007387 */ /* 0x0005e20000100800 */
[----:B-1----:R-:W-:Y:S02]  /*2d4b0*/  IMAD.MOV.U32 R9, RZ, RZ, R10 ;  /* 0x000000ffff097224 */ /* 0x002fe400078e000a */
[----:B------:R-:W-:Y:S01]  /*2d4c0*/  IMAD.MOV.U32 R8, RZ, RZ, R6 ;  /* 0x000000ffff087224 */ /* 0x000fe200078e0006 */
[----:B--2---:R-:W2:Y:S04]  /*2d4d0*/  LDL.LU R10, [R1+0x20c] ;  /* 0x00020c00010a7983 */ /* 0x004ea80000300800 */
[----:B------:R-:W4:Y:S04]  /*2d4e0*/  LDL.LU R6, [R1+0x210] ;  /* 0x0002100001067983 */ /* 0x000f280000300800 */
[----:B------:R-:W2:Y:S04]  /*2d4f0*/  LDL.LU R151, [R1+0x22c] ;  /* 0x00022c0001977983 */ /* 0x000ea80000300800 */
[----:B------:R-:W2:Y:S01]  /*2d500*/  LDL.LU R148, [R1+0x230] ;  /* 0x0002300001947983 */ /* 0x000ea20000300800 */
[----:B------:R-:W-:-:S02]  /*2d510*/  IADD3 R209, P1, R209, R2, RZ ;  /* 0x00000002d1d17210 */ /* 0x000fc40007f3e0ff */
[-C--:B------:R-:W-:Y:S01]  /*2d520*/  IADD3 R217, P2, R217, R2.reuse, RZ ;  /* 0x00000002d9d97210 */ /* 0x080fe20007f5e0ff */
[----:B------:R1:W-:Y:S02]  /*2d530*/  LDGSTS.E [R3+0x17d00], desc[UR44][R8.64], P0 ;  /* 0x17d0000008037fae */ /* 0x0003e4000812186c */
[--C-:B------:R-:W-:Y:S01]  /*2d540*/  IMAD.X R208, R208, 0x1, R0.reuse, P1 ;  /* 0x00000001d0d07824 */ /* 0x100fe200008e0600 */
[----:B------:R-:W-:Y:S01]  /*2d550*/  IADD3 R225, P1, R225, R2, RZ ;  /* 0x00000002e1e17210 */ /* 0x000fe20007f3e0ff */
[--C-:B------:R-:W-:Y:S01]  /*2d560*/  IMAD.X R216, R216, 0x1, R0.reuse, P2 ;  /* 0x00000001d8d87824 */ /* 0x100fe200010e0600 */
[----:B------:R-:W2:Y:S01]  /*2d570*/  LDL.LU R11, [R1+0x24c] ;  /* 0x00024c00010b7983 */ /* 0x000ea20000300800 */
[----:B-1----:R-:W-:Y:S01]  /*2d580*/  IMAD.MOV.U32 R8, RZ, RZ, R209 ;  /* 0x000000ffff087224 */ /* 0x002fe200078e00d1 */
[----:B------:R-:W-:Y:S01]  /*2d590*/  MOV R9, R208 ;  /* 0x000000d000097202 */ /* 0x000fe20000000f00 */
[----:B------:R-:W-:Y:S01]  /*2d5a0*/  IMAD.X R224, R224, 0x1, R0, P1 ;  /* 0x00000001e0e07824 */ /* 0x000fe200008e0600 */
[----:B------:R-:W-:-:S02]  /*2d5b0*/  IADD3 R233, P2, R233, R2, RZ ;  /* 0x00000002e9e97210 */ /* 0x000fc40007f5e0ff */
[----:B------:R-:W-:-:S03]  /*2d5c0*/  IADD3 R241, P1, R241, R2, RZ ;  /* 0x00000002f1f17210 */ /* 0x000fc60007f3e0ff */
[----:B------:R-:W-:Y:S01]  /*2d5d0*/  IMAD.X R232, R232, 0x1, R0, P2 ;  /* 0x00000001e8e87824 */ /* 0x000fe200010e0600 */
[----:B------:R-:W-:Y:S02]  /*2d5e0*/  IADD3.X R240, R240, R0, RZ, P1, !PT ;  /* 0x00000000f0f07210 */ /* 0x000fe40000ffe4ff */
[----:B------:R-:W-:-:S05]  /*2d5f0*/  IADD3 R249, P2, R249, R2, RZ ;  /* 0x00000002f9f97210 */ /* 0x000fca0007f5e0ff */
[----:B------:R-:W-:Y:S02]  /*2d600*/  IMAD.X R248, R248, 0x1, R0, P2 ;  /* 0x00000001f8f87824 */ /* 0x000fe400010e0600 */
[----:B---3--:R-:W-:Y:S02]  /*2d610*/  VIADD R3, R7, UR5 ;  /* 0x0000000507037c36 */ /* 0x008fe40008000000 */
[----:B------:R-:W3:Y:S04]  /*2d620*/  LDL.LU R7, [R1+0x250] ;  /* 0x0002500001077983 */ /* 0x000ee80000300800 */
[----:B------:R1:W-:Y:S04]  /*2d630*/  LDGSTS.E [R3+0x200], desc[UR44][R8.64], P0 ;  /* 0x0020000008037fae */ /* 0x0003e8000812186c */
[----:B------:R-:W3:Y:S04]  /*2d640*/  LDL.LU R150, [R1+0x26c] ;  /* 0x00026c0001967983 */ /* 0x000ee80000300800 */
[----:B------:R-:W3:Y:S01]  /*2d650*/  LDL.LU R149, [R1+0x270] ;  /* 0x0002700001957983 */ /* 0x000ee20000300800 */
[----:B-1----:R-:W-:-:S02]  /*2d660*/  IMAD.MOV.U32 R8, RZ, RZ, R217 ;  /* 0x000000ffff087224 */ /* 0x002fc400078e00d9 */
[----:B------:R-:W-:-:S05]  /*2d670*/  IMAD.MOV.U32 R9, RZ, RZ, R216 ;  /* 0x000000ffff097224 */ /* 0x000fca00078e00d8 */
[----:B------:R1:W-:Y:S02]  /*2d680*/  LDGSTS.E [R3+0x600], desc[UR44][R8.64], P0 ;  /* 0x0060000008037fae */ /* 0x0003e4000812186c */
[----:B-1----:R-:W-:Y:S02]  /*2d690*/  IMAD.MOV.U32 R8, RZ, RZ, R225 ;  /* 0x000000ffff087224 */ /* 0x002fe400078e00e1 */
        /* <DEDUP_REMOVED lines=10> */
[----:B------:R1:W-:Y:S01]  /*2d740*/  LDGSTS.E [R3+0x1600], desc[UR44][R8.64], P0 ;  /* 0x0160000008037fae */ /* 0x0003e2000812186c */
[----:B----4-:R-:W-:-:S05]  /*2d750*/  IADD3 R6, P1, R6, R2, RZ ;  /* 0x0000000206067210 */ /* 0x010fca0007f3e0ff */
[----:B--2---:R-:W-:Y:S01]  /*2d760*/  IMAD.X R10, R10, 0x1, R0, P1 ;  /* 0x000000010a0a7824 */ /* 0x004fe200008e0600 */
[----:B------:R-:W-:Y:S01]  /*2d770*/  IADD3 R148, P2, R148, R2, RZ ;  /* 0x0000000294947210 */ /* 0x000fe20007f5e0ff */
[----:B------:R2:W-:Y:S01]  /*2d780*/  STL [R1+0x210], R6 ;  /* 0x0002100601007387 */ /* 0x0005e20000100800 */
[----:B-1----:R-:W-:Y:S02]  /*2d790*/  IMAD.MOV.U32 R8, RZ, RZ, R6 ;  /* 0x000000ffff087224 */ /* 0x002fe400078e0006 */
[----:B------:R-:W-:Y:S01]  /*2d7a0*/  MOV R9, R10 ;  /* 0x0000000a00097202 */ /* 0x000fe20000000f00 */
[----:B------:R-:W-:Y:S01]  /*2d7b0*/  IMAD.X R151, R151, 0x1, R0, P2 ;  /* 0x0000000197977824 */ /* 0x000fe200010e0600 */
[----:B------:R1:W-:Y:S04]  /*2d7c0*/  STL [R1+0x20c], R10 ;  /* 0x00020c0a01007387 */ /* 0x0003e80000100800 */
        /* <DEDUP_REMOVED lines=11> */
[--C-:B------:R-:W-:Y:S01]  /*2d880*/  IMAD.X R11, R11, 0x1, R0.reuse, P1 ;  /* 0x000000010b0b7824 */ /* 0x100fe200008e0600 */
        /* <DEDUP_REMOVED lines=11> */
[----:B------:R-:W-:-:S02]  /*2d940*/  IMAD.MOV.U32 R8, RZ, RZ, R149 ;  /* 0x000000ffff087224 */ /* 0x000fc400078e0095 */
[----:B------:R-:W-:Y:S01]  /*2d950*/  IMAD.MOV.U32 R9, RZ, RZ, R150 ;  /* 0x000000ffff097224 */ /* 0x000fe200078e0096 */
[----:B------:R-:W3:Y:S04]  /*2d960*/  LDL.LU R149, [R1+0x2cc] ;  /* 0x0002cc0001957983 */ /* 0x000ee80000300800 */
[----:B------:R-:W3:Y:S04]  /*2d970*/  LDL.LU R150, [R1+0x2ec] ;  /* 0x0002ec0001967983 */ /* 0x000ee80000300800 */
[----:B------:R1:W-:Y:S01]  /*2d980*/  LDGSTS.E [R3+0x2600], desc[UR44][R8.64], P0 ;  /* 0x0260000008037fae */ /* 0x0003e2000812186c */
[----:B--2---:R-:W-:-:S05]  /*2d990*/  IADD3 R6, P1, R6, R2, RZ ;  /* 0x0000000206067210 */ /* 0x004fca0007f3e0ff */
[----:B------:R2:W-:Y:S01]  /*2d9a0*/  STL [R1+0x290], R6 ;  /* 0x0002900601007387 */ /* 0x0005e20000100800 */
[----:B-1----:R-:W-:Y:S01]  /*2d9b0*/  IMAD.MOV.U32 R8, RZ, RZ, R6 ;  /* 0x000000ffff087224 */ /* 0x002fe200078e0006 */
[----:B------:R-:W-:Y:S02]  /*2d9c0*/  IADD3 R10, P2, R10, R2, RZ ;  /* 0x000000020a0a7210 */ /* 0x000fe40007f5e0ff */
[----:B----4-:R-:W-:-:S03]  /*2d9d0*/  IADD3.X R148, R148, R0, RZ, P1, !PT ;  /* 0x0000000094947210 */ /* 0x010fc60000ffe4ff */
[----:B------:R-:W-:Y:S02]  /*2d9e0*/  IMAD.X R151, R151, 0x1, R0, P2 ;  /* 0x0000000197977824 */ /* 0x000fe400010e0600 */
        /* <DEDUP_REMOVED lines=18> */
[----:B------:R-:W-:Y:S01]  /*2db10*/  MOV R9, R149 ;  /* 0x0000009500097202 */ /* 0x000fe20000000f00 */
[----:B------:R1:W-:Y:S04]  /*2db20*/  STL [R1+0x2cc], R149 ;  /* 0x0002cc9501007387 */ /* 0x0003e80000100800 */
        /* <DEDUP_REMOVED lines=31> */
[----:B------:R-:W-:Y:S02]  /*2dd20*/  IADD3 R149, P2, R149, R2, RZ ;  /* 0x0000000295957210 */ /* 0x000fe40007f5e0ff */
[----:B------:R-:W-:-:S03]  /*2dd30*/  IADD3.X R11, R11, R0, RZ, P1, !PT ;  /* 0x000000000b0b7210 */ /* 0x000fc60000ffe4ff */
[----:B------:R-:W-:Y:S02]  /*2dd40*/  IMAD.X R150, R150, 0x1, R0, P2 ;  /* 0x0000000196967824 */ /* 0x000fe400010e0600 */
[----:B------:R1:W-:Y:S01]  /*2dd50*/  STL [R1+0x34c], R11 ;  /* 0x00034c0b01007387 */ /* 0x0003e20000100800 */
[----:B------:R-:W-:-:S03]  /*2dd60*/  IMAD.MOV.U32 R9, RZ, RZ, R11 ;  /* 0x000000ffff097224 */ /* 0x000fc600078e000b */
        /* <DEDUP_REMOVED lines=16> */
[----:B------:R-:W-:Y:S01]  /*2de70*/  MOV R9, R148 ;  /* 0x0000009400097202 */ /* 0x000fe20000000f00 */
        /* <DEDUP_REMOVED lines=282> */
[----:B------:R-:W-:Y:S01]  /*2f020*/  STL [R1+0x790], R6 ;  /* 0x0007900601007387 */ /* 0x000fe20000100800 */
[----:B-1----:R-:W-:Y:S01]  /*2f030*/  IMAD.MOV.U32 R8, RZ, RZ, R6 ;  /* 0x000000ffff087224 */ /* 0x002fe200078e0006 */
[----:B------:R-:W-:Y:S01]  /*2f040*/  IADD3 R10, P2, R10, R2, RZ ;  /* 0x000000020a0a7210 */ /* 0x000fe20007f5e0ff */
[----:B----4-:R-:W-:-:S04]  /*2f050*/  IMAD.X R148, R148, 0x1, R0, P1 ;  /* 0x0000000194947824 */ /* 0x010fc800008e0600 */
        /* <DEDUP_REMOVED lines=14> */
[----:B-1----:R-:W-:Y:S01]  /*2f140*/  IMAD.MOV.U32 R8, RZ, RZ, R7 ;  /* 0x000000ffff087224 */ /* 0x002fe200078e0007 */
[----:B------:R-:W-:Y:S01]  /*2f150*/  IADD3 R11, P2, R11, R2, RZ ;  /* 0x000000020b0b7210 */ /* 0x000fe20007f5e0ff */
[----:B------:R-:W-:Y:S01]  /*2f160*/  STL [R1+0x7d0], R7 ;  /* 0x0007d00701007387 */ /* 0x000fe20000100800 */
[----:B------:R-:W-:-:S05]  /*2f170*/  IADD3.X R149, R149, R0, RZ, P1, !PT ;  /* 0x0000000095957210 */ /* 0x000fca0000ffe4ff */
[----:B------:R-:W-:Y:S02]  /*2f180*/  IMAD.MOV.U32 R9, RZ, RZ, R149 ;  /* 0x000000ffff097224 */ /* 0x000fe400078e0095 */
[----:B------:R-:W-:Y:S01]  /*2f190*/  IMAD.X R150, R150, 0x1, R0, P2 ;  /* 0x0000000196967824 */ /* 0x000fe200010e0600 */
[----:B------:R1:W-:Y:S04]  /*2f1a0*/  STL [R1+0x7cc], R149 ;  /* 0x0007cc9501007387 */ /* 0x0003e80000100800 */
[----:B------:R3:W-:Y:S04]  /*2f1b0*/  LDGSTS.E [R3+0x15200], desc[UR44][R8.64], P0 ;  /* 0x1520000008037fae */ /* 0x0007e8000812186c */
[----:B------:R-:W-:Y:S04]  /*2f1c0*/  STL [R1+0x7f0], R11 ;  /* 0x0007f00b01007387 */ /* 0x000fe80000100800 */
[----:B-1----:R-:W2:Y:S01]  /*2f1d0*/  LDL.LU R149, [R1+0x850] ;  /* 0x0008500001957983 */ /* 0x002ea20000300800 */
[----:B---3--:R-:W-:-:S02]  /*2f1e0*/  IMAD.MOV.U32 R8, RZ, RZ, R11 ;  /* 0x000000ffff087224 */ /* 0x008fc400078e000b */
[----:B------:R-:W-:Y:S01]  /*2f1f0*/  IMAD.MOV.U32 R9, RZ, RZ, R150 ;  /* 0x000000ffff097224 */ /* 0x000fe200078e0096 */
[----:B------:R1:W-:Y:S04]  /*2f200*/  STL [R1+0x7ec], R150 ;  /* 0x0007ec9601007387 */ /* 0x0003e80000100800 */
[----:B------:R-:W3:Y:S04]  /*2f210*/  LDL.LU R7, [R1+0x870] ;  /* 0x0008700001077983 */ /* 0x000ee80000300800 */
[----:B------:R4:W-:Y:S04]  /*2f220*/  LDGSTS.E [R3+0x15600], desc[UR44][R8.64], P0 ;  /* 0x1560000008037fae */ /* 0x0009e8000812186c */
[----:B-1----:R-:W3:Y:S04]  /*2f230*/  LDL.LU R150, [R1+0x84c] ;  /* 0x00084c0001967983 */ /* 0x002ee80000300800 */
[----:B------:R-:W3:Y:S01]  /*2f240*/  LDL.LU R11, [R1+0x86c] ;  /* 0x00086c00010b7983 */ /* 0x000ee20000300800 */
[----:B----4-:R-:W-:-:S02]  /*2f250*/  IADD3 R148, P1, R148, R2, RZ ;  /* 0x0000000294947210 */ /* 0x010fc40007f3e0ff */
[----:B------:R-:W-:-:S03]  /*2f260*/  IADD3 R6, P2, R6, R2, RZ ;  /* 0x0000000206067210 */ /* 0x000fc60007f5e0ff */
[----:B------:R-:W-:Y:S02]  /*2f270*/  IMAD.MOV.U32 R8, RZ, RZ, R148 ;  /* 0x000000ffff087224 */ /* 0x000fe400078e0094 */
[--C-:B--2---:R-:W-:Y:S01]  /*2f280*/  IMAD.X R151, R151, 0x1, R0.reuse, P1 ;  /* 0x0000000197977824 */ /* 0x104fe200008e0600 */
[----:B------:R1:W-:Y:S01]  /*2f290*/  STL [R1+0x810], R148 ;  /* 0x0008109401007387 */ /* 0x0003e20000100800 */
[----:B------:R-:W-:-:S03]  /*2f2a0*/  IMAD.X R10, R10, 0x1, R0, P2 ;  /* 0x000000010a0a7824 */ /* 0x000fc600010e0600 */
[----:B------:R-:W-:Y:S01]  /*2f2b0*/  MOV R9, R151 ;  /* 0x0000009700097202 */ /* 0x000fe20000000f00 */
[----:B------:R-:W-:Y:S04]  /*2f2c0*/  STL [R1+0x80c], R151 ;  /* 0x00080c9701007387 */ /* 0x000fe80000100800 */
[----:B------:R-:W-:Y:S04]  /*2f2d0*/  STL [R1+0x830], R6 ;  /* 0x0008300601007387 */ /* 0x000fe80000100800 */
[----:B------:R2:W-:Y:S04]  /*2f2e0*/  LDGSTS.E [R3+0x15a00], desc[UR44][R8.64], P0 ;  /* 0x15a0000008037fae */ /* 0x0005e8000812186c */
[----:B------:R4:W-:Y:S04]  /*2f2f0*/  STL [R1+0x82c], R10 ;  /* 0x00082c0a01007387 */ /* 0x0009e80000100800 */
[----:B-1----:R-:W3:Y:S01]  /*2f300*/  LDL.LU R148, [R1+0x88c] ;  /* 0x00088c0001947983 */ /* 0x002ee20000300800 */
[----:B--2---:R-:W-:-:S03]  /*2f310*/  IMAD.MOV.U32 R9, RZ, RZ, R10 ;  /* 0x000000ffff097224 */ /* 0x004fc600078e000a */
[----:B----4-:R-:W2:Y:S01]  /*2f320*/  LDL.LU R10, [R1+0x890] ;  /* 0x00089000010a7983 */ /* 0x010ea20000300800 */
[----:B------:R-:W-:-:S03]  /*2f330*/  IMAD.MOV.U32 R8, RZ, RZ, R6 ;  /* 0x000000ffff087224 */ /* 0x000fc600078e0006 */
[----:B------:R-:W4:Y:S04]  /*2f340*/  LDL.LU R250, [R1+0x8ac] ;  /* 0x0008ac0001fa7983 */ /* 0x000f280000300800 */
[----:B------:R-:W4:Y:S04]  /*2f350*/  LDL.LU R6, [R1+0x8b0] ;  /* 0x0008b00001067983 */ /* 0x000f280000300800 */
[----:B------:R1:W-:Y:S01]  /*2f360*/  LDGSTS.E [R3+0x15e00], desc[UR44][R8.64], P0 ;  /* 0x15e0000008037fae */ /* 0x0003e2000812186c */
[----:B------:R-:W-:-:S05]  /*2f370*/  IADD3 R149, P1, R149, R2, RZ ;  /* 0x0000000295957210 */ /* 0x000fca0007f3e0ff */
[----:B-1----:R-:W-:Y:S01]  /*2f380*/  IMAD.MOV.U32 R8, RZ, RZ, R149 ;  /* 0x000000ffff087224 */ /* 0x002fe200078e0095 */
[----:B---3--:R-:W-:Y:S01]  /*2f390*/  IADD3 R7, P2, R7, R2, RZ ;  /* 0x0000000207077210 */ /* 0x008fe20007f5e0ff */
[----:B------:R-:W-:-:S04]  /*2f3a0*/  IMAD.X R150, R150, 0x1, R0, P1 ;  /* 0x0000000196967824 */ /* 0x000fc800008e0600 */
[----:B------:R-:W-:Y:S02]  /*2f3b0*/  IMAD.MOV.U32 R9, RZ, RZ, R150 ;  /* 0x000000ffff097224 */ /* 0x000fe400078e0096 */
[----:B------:R-:W-:Y:S01]  /*2f3c0*/  IMAD.X R11, R11, 0x1, R0, P2 ;  /* 0x000000010b0b7824 */ /* 0x000fe200010e0600 */
[----:B------:R-:W-:Y:S04]  /*2f3d0*/  STL [R1+0x850], R149 ;  /* 0x0008509501007387 */ /* 0x000fe80000100800 */
[----:B------:R1:W-:Y:S04]  /*2f3e0*/  LDGSTS.E [R3+0x16200], desc[UR44][R8.64], P0 ;  /* 0x1620000008037fae */ /* 0x0003e8000812186c */
[----:B------:R3:W-:Y:S04]  /*2f3f0*/  STL [R1+0x84c], R150 ;  /* 0x00084c9601007387 */ /* 0x0007e80000100800 */
[----:B------:R-:W-:Y:S01]  /*2f400*/  STL [R1+0x870], R7 ;  /* 0x0008700701007387 */ /* 0x000fe20000100800 */
[----:B-1----:R-:W-:-:S02]  /*2f410*/  IMAD.MOV.U32 R8, RZ, RZ, R7 ;  /* 0x000000ffff087224 */ /* 0x002fc400078e0007 */
[----:B------:R-:W-:Y:S01]  /*2f420*/  IMAD.MOV.U32 R9, RZ, RZ, R11 ;  /* 0x000000ffff097224 */ /* 0x000fe200078e000b */
[----:B------:R1:W-:Y:S04]  /*2f430*/  STL [R1+0x86c], R11 ;  /* 0x00086c0b01007387 */ /* 0x0003e80000100800 */
[----:B------:R-:W4:Y:S04]  /*2f440*/  LDL.LU R151, [R1+0x8d0] ;  /* 0x0008d00001977983 */ /* 0x000f280000300800 */
[----:B------:R2:W-:Y:S04]  /*2f450*/  LDGSTS.E [R3+0x16600], desc[UR44][R8.64], P0 ;  /* 0x1660000008037fae */ /* 0x0005e8000812186c */
[----:B---3--:R-:W3:Y:S04]  /*2f460*/  LDL.LU R150, [R1+0x8ec] ;  /* 0x0008ec0001967983 */ /* 0x008ee80000300800 */
[----:B------:R-:W3:Y:S04]  /*2f470*/  LDL.LU R149, [R1+0x8f0] ;  /* 0x0008f00001957983 */ /* 0x000ee80000300800 */
[----:B-1----:R-:W3:Y:S04]  /*2f480*/  LDL.LU R11, [R1+0x910] ;  /* 0x00091000010b7983 */ /* 0x002ee80000300800 */
[----:B------:R-:W3:Y:S01]  /*2f490*/  LDL.LU R7, [R1+0x930] ;  /* 0x0009300001077983 */ /* 0x000ee20000300800 */
[----:B--2---:R-:W-:-:S04]  /*2f4a0*/  IADD3 R10, P1, R10, R2, RZ ;  /* 0x000000020a0a7210 */ /* 0x004fc80007f3e0ff */
[----:B------:R-:W-:Y:S01]  /*2f4b0*/  IADD3.X R148, R148, R0, RZ, P1, !PT ;  /* 0x0000000094947210 */ /* 0x000fe20000ffe4ff */
[----:B------:R-:W-:Y:S01]  /*2f4c0*/  IMAD.MOV.U32 R8, RZ, RZ, R10 ;  /* 0x000000ffff087224 */ /* 0x000fe200078e000a */
[----:B----4-:R-:W-:-:S03]  /*2f4d0*/  IADD3 R6, P2, R6, R2, RZ ;  /* 0x0000000206067210 */ /* 0x010fc60007f5e0ff */
[----:B------:R-:W-:Y:S01]  /*2f4e0*/  IMAD.MOV.U32 R9, RZ, RZ, R148 ;  /* 0x000000ffff097224 */ /* 0x000fe200078e0094 */
[----:B------:R-:W-:Y:S01]  /*2f4f0*/  STL [R1+0x890], R10 ;  /* 0x0008900a01007387 */ /* 0x000fe20000100800 */
[----:B------:R-:W-:-:S03]  /*2f500*/  IMAD.X R250, R250, 0x1, R0, P2 ;  /* 0x00000001fafa7824 */ /* 0x000fc600010e0600 */
[----:B------:R1:W-:Y:S04]  /*2f510*/  STL [R1+0x88c], R148 ;  /* 0x00088c9401007387 */ /* 0x0003e80000100800 */
[----:B------:R2:W-:Y:S04]  /*2f520*/  LDGSTS.E [R3+0x16a00], desc[UR44][R8.64], P0 ;  /* 0x16a0000008037fae */ /* 0x0005e8000812186c */
[----:B------:R-:W-:Y:S04]  /*2f530*/  STL [R1+0x8b0], R6 ;  /* 0x0008b00601007387 */ /* 0x000fe80000100800 */
[----:B-1----:R-:W4:Y:S01]  /*2f540*/  LDL.LU R148, [R1+0x90c] ;  /* 0x00090c0001947983 */ /* 0x002f220000300800 */
[----:B--2---:R-:W-:-:S02]  /*2f550*/  IMAD.MOV.U32 R8, RZ, RZ, R6 ;  /* 0x000000ffff087224 */ /* 0x004fc400078e0006 */
[----:B------:R-:W-:Y:S01]  /*2f560*/  IMAD.MOV.U32 R9, RZ, RZ, R250 ;  /* 0x000000ffff097224 */ /* 0x000fe200078e00fa */
[----:B------:R1:W-:Y:S04]  /*2f570*/  STL [R1+0x8ac], R250 ;  /* 0x0008acfa01007387 */ /* 0x0003e80000100800 */
[----:B------:R-:W2:Y:S04]  /*2f580*/  LDL.LU R10, [R1+0x92c] ;  /* 0x00092c00010a7983 */ /* 0x000ea80000300800 */
[----:B------:R3:W-:Y:S04]  /*2f590*/  LDGSTS.E [R3+0x16e00], desc[UR44][R8.64], P0 ;  /* 0x16e0000008037fae */ /* 0x0007e8000812186c */
[----:B-1----:R-:W4:Y:S04]  /*2f5a0*/  LDL.LU R250, [R1+0xf50] ;  /* 0x000f500001fa7983 */ /* 0x002f280000300800 */
[----:B------:R-:W4:Y:S04]  /*2f5b0*/  LDL R6, [R1+0xf10] ;  /* 0x000f100001067983 */ /* 0x000f280000100800 */
[----:B------:R-:W4:Y:S01]  /*2f5c0*/  LDL.LU R9, [R1+0x8cc] ;  /* 0x0008cc0001097983 */ /* 0x000f220000300800 */
[----:B------:R-:W-:-:S05]  /*2f5d0*/  IADD3 R151, P1, R151, R2, RZ ;  /* 0x0000000297977210 */ /* 0x000fca0007f3e0ff */
[----:B---3--:R-:W-:Y:S01]  /*2f5e0*/  IMAD.MOV.U32 R8, RZ, RZ, R151 ;  /* 0x000000ffff087224 */ /* 0x008fe200078e0097 */
[-C--:B------:R-:W-:Y:S01]  /*2f5f0*/  IADD3 R149, P2, R149, R2.reuse, RZ ;  /* 0x0000000295957210 */ /* 0x080fe20007f5e0ff */
[----:B------:R-:W-:Y:S04]  /*2f600*/  STL [R1+0x8d0], R151 ;  /* 0x0008d09701007387 */ /* 0x000fe80000100800 */
[----:B------:R-:W-:Y:S01]  /*2f610*/  IMAD.X R150, R150, 0x1, R0, P2 ;  /* 0x0000000196967824 */ /* 0x000fe200010e0600 */
[----:B------:R-:W-:-:S05]  /*2f620*/  IADD3 R7, P2, R7, R2, RZ ;  /* 0x0000000207077210 */ /* 0x000fca0007f5e0ff */
[--C-:B--2---:R-:W-:Y:S02]  /*2f630*/  IMAD.X R10, R10, 0x1, R0.reuse, P2 ;  /* 0x000000010a0a7824 */ /* 0x104fe400010e0600 */
[----:B----4-:R-:W-:Y:S01]  /*2f640*/  IMAD.X R9, R9, 0x1, R0, P1 ;  /* 0x0000000109097824 */ /* 0x010fe200008e0600 */
[----:B------:R-:W-:-:S04]  /*2f650*/  IADD3 R11, P1, R11, R2, RZ ;  /* 0x000000020b0b7210 */ /* 0x000fc80007f3e0ff */
[----:B------:R1:W-:Y:S01]  /*2f660*/  STL [R1+0x8cc], R9 ;  /* 0x0008cc0901007387 */ /* 0x0003e20000100800 */
[----:B------:R-:W-:-:S03]  /*2f670*/  IMAD.X R148, R148, 0x1, R0, P1 ;  /* 0x0000000194947824 */ /* 0x000fc600008e0600 */
[----:B------:R2:W-:Y:S04]  /*2f680*/  LDGSTS.E [R3+0x17200], desc[UR44][R8.64], P0 ;  /* 0x1720000008037fae */ /* 0x0005e8000812186c */
[----:B------:R-:W-:Y:S01]  /*2f690*/  STL [R1+0x8f0], R149 ;  /* 0x0008f09501007387 */ /* 0x000fe20000100800 */
[----:B--2---:R-:W-:Y:S01]  /*2f6a0*/  MOV R8, R149 ;  /* 0x0000009500087202 */ /* 0x004fe20000000f00 */
[----:B-1----:R-:W-:Y:S02]  /*2f6b0*/  IMAD.MOV.U32 R9, RZ, RZ, R150 ;  /* 0x000000ffff097224 */ /* 0x002fe400078e0096 */
[----:B------:R1:W-:Y:S04]  /*2f6c0*/  STL [R1+0x8ec], R150 ;  /* 0x0008ec9601007387 */ /* 0x0003e80000100800 */
[----:B------:R2:W-:Y:S04]  /*2f6d0*/  LDGSTS.E [R3+0x17600], desc[UR44][R8.64], P0 ;  /* 0x1760000008037fae */ /* 0x0005e8000812186c */
[----:B------:R-:W-:Y:S04]  /*2f6e0*/  STL [R1+0x910], R11 ;  /* 0x0009100b01007387 */ /* 0x000fe80000100800 */
[----:B------:R-:W-:Y:S01]  /*2f6f0*/  STL [R1+0x90c], R148 ;  /* 0x00090c9401007387 */ /* 0x000fe20000100800 */
[----:B--2---:R-:W-:-:S02]  /*2f700*/  IMAD.MOV.U32 R8, RZ, RZ, R11 ;  /* 0x000000ffff087224 */ /* 0x004fc400078e000b */
[----:B------:R-:W-:Y:S01]  /*2f710*/  IMAD.MOV.U32 R9, RZ, RZ, R148 ;  /* 0x000000ffff097224 */ /* 0x000fe200078e0094 */
[----:B------:R-:W-:Y:S04]  /*2f720*/  STL [R1+0x930], R7 ;  /* 0x0009300701007387 */ /* 0x000fe80000100800 */
[----:B------:R2:W-:Y:S04]  /*2f730*/  LDGSTS.E [R3+0x17a00], desc[UR44][R8.64], P0 ;  /* 0x17a0000008037fae */ /* 0x0005e8000812186c */
[----:B------:R3:W-:Y:S04]  /*2f740*/  STL [R1+0x92c], R10 ;  /* 0x00092c0a01007387 */ /* 0x0007e80000100800 */
[----:B-1----:R-:W4:Y:S01]  /*2f750*/  LDL.LU R150, [R1+0x214] ;  /* 0x0002140001967983 */ /* 0x002f220000300800 */
[----:B--2---:R-:W-:-:S03]  /*2f760*/  IMAD.MOV.U32 R9, RZ, RZ, R10 ;  /* 0x000000ffff097224 */ /* 0x004fc600078e000a */
[----:B---3--:R-:W2:Y:S01]  /*2f770*/  LDL.LU R10, [R1+0x218] ;  /* 0x00021800010a7983 */ /* 0x008ea20000300800 */
[----:B------:R-:W-:-:S03]  /*2f780*/  IMAD.MOV.U32 R8, RZ, RZ, R7 ;  /* 0x000000ffff087224 */ /* 0x000fc600078e0007 */
[----:B------:R-:W3:Y:S04]  /*2f790*/  LDL.LU R151, [R1+0x234] ;  /* 0x0002340001977983 */ /* 0x000ee80000300800 */
[----:B------:R-:W3:Y:S04]  /*2f7a0*/  LDL.LU R148, [R1+0x238] ;  /* 0x0002380001947983 */ /* 0x000ee80000300800 */
[----:B------:R1:W-:Y:S04]  /*2f7b0*/  LDGSTS.E [R3+0x17e00], desc[UR44][R8.64], P0 ;  /* 0x17e0000008037fae */ /* 0x0003e8000812186c */
[----:B------:R-:W3:Y:S01]  /*2f7c0*/  LDL.LU R7, [R1+0x254] ;  /* 0x0002540001077983 */ /* 0x000ee20000300800 */
[----:B-1----:R-:W-:-:S03]  /*2f7d0*/  VIADD R3, R6, UR5 ;  /* 0x0000000506037c36 */ /* 0x002fc60008000000 */
[----:B------:R-:W3:Y:S04]  /*2f7e0*/  LDL.LU R6, [R1+0x258] ;  /* 0x0002580001067983 */ /* 0x000ee80000300800 */
[----:B------:R-:W3:Y:S04]  /*2f7f0*/  LDL.LU R149, [R1+0x274] ;  /* 0x0002740001957983 */ /* 0x000ee80000300800 */
[----:B------:R-:W3:Y:S01]  /*2f800*/  LDL.LU R11, [R1+0x278] ;  /* 0x00027800010b7983 */ /* 0x000ee20000300800 */
[-C--:B------:R-:W-:Y:S02]  /*2f810*/  IADD3 R211, P1, R211, R2.reuse, RZ ;  /* 0x00000002d3d37210 */ /* 0x080fe40007f3e0ff */
[----:B------:R-:W-:-:S03]  /*2f820*/  IADD3 R219, P2, R219, R2, RZ ;  /* 0x00000002dbdb7210 */ /* 0x000fc60007f5e0ff */
[----:B------:R-:W-:Y:S01]  /*2f830*/  IMAD.X R210, R210, 0x1, R0, P1 ;  /* 0x00000001d2d27824 */ /* 0x000fe200008e0600 */
[----:B------:R-:W-:Y:S01]  /*2f840*/  IADD3.X R218, R218, R0, RZ, P2, !PT ;  /* 0x00000000dada7210 */ /* 0x000fe200017fe4ff */
[----:B------:R-:W-:Y:S02]  /*2f850*/  IMAD.MOV.U32 R8, RZ, RZ, R211 ;  /* 0x000000ffff087224 */ /* 0x000fe400078e00d3 */
[----:B------:R-:W-:Y:S01]  /*2f860*/  IMAD.MOV.U32 R9, RZ, RZ, R210 ;  /* 0x000000ffff097224 */ /* 0x000fe200078e00d2 */
[----:B------:R-:W-:-:S04]  /*2f870*/  IADD3 R227, P1, R227, R2, RZ ;  /* 0x00000002e3e37210 */ /* 0x000fc80007f3e0ff */
[----:B------:R1:W-:Y:S01]  /*2f880*/  LDGSTS.E [R3+0x300], desc[UR44][R8.64], P0 ;  /* 0x0030000008037fae */ /* 0x0003e2000812186c */
[----:B------:R-:W-:Y:S01]  /*2f890*/  IMAD.X R226, R226, 0x1, R0, P1 ;  /* 0x00000001e2e27824 */ /* 0x000fe200008e0600 */
[-C--:B------:R-:W-:Y:S01]  /*2f8a0*/  IADD3 R235, P2, R235, R2.reuse, RZ ;  /* 0x00000002ebeb7210 */ /* 0x080fe20007f5e0ff */
[----:B-1----:R-:W-:Y:S02]  /*2f8b0*/  IMAD.MOV.U32 R8, RZ, RZ, R219 ;  /* 0x000000ffff087224 */ /* 0x002fe400078e00db */
[----:B------:R-:W-:Y:S01]  /*2f8c0*/  IMAD.MOV.U32 R9, RZ, RZ, R218 ;  /* 0x000000ffff097224 */ /* 0x000fe200078e00da */
[----:B------:R-:W-:Y:S01]  /*2f8d0*/  IADD3 R243, P1, R243, R2, RZ ;  /* 0x00000002f3f37210 */ /* 0x000fe20007f3e0ff */
[----:B------:R-:W-:-:S03]  /*2f8e0*/  IMAD.X R234, R234, 0x1, R0, P2 ;  /* 0x00000001eaea7824 */ /* 0x000fc600010e0600 */
[----:B------:R1:W-:Y:S01]  /*2f8f0*/  LDGSTS.E [R3+0x700], desc[UR44][R8.64], P0 ;  /* 0x0070000008037fae */ /* 0x0003e2000812186c */
[----:B------:R-:W-:Y:S01]  /*2f900*/  IMAD.X R242, R242, 0x1, R0, P1 ;  /* 0x00000001f2f27824 */ /* 0x000fe200008e0600 */
[----:B------:R-:W-:Y:S01]  /*2f910*/  IADD3 R251, P2, R251, R2, RZ ;  /* 0x00000002fbfb7210 */ /* 0x000fe20007f5e0ff */
[----:B-1----:R-:W-:Y:S01]  /*2f920*/  IMAD.MOV.U32 R8, RZ, RZ, R227 ;  /* 0x000000ffff087224 */ /* 0x002fe200078e00e3 */
[----:B------:R-:W-:-:S05]  /*2f930*/  MOV R9, R226 ;  /* 0x000000e200097202 */ /* 0x000fca0000000f00 */
[----:B------:R1:W-:Y:S01]  /*2f940*/  LDGSTS.E [R3+0xb00], desc[UR44][R8.64], P0 ;  /* 0x00b0000008037fae */ /* 0x0003e2000812186c */
[----:B------:R-:W-:Y:S02]  /*2f950*/  IMAD.X R250, R250, 0x1, R0, P2 ;  /* 0x00000001fafa7824 */ /* 0x000fe400010e0600 */
        /* <DEDUP_REMOVED lines=9> */
[----:B--2---:R-:W-:-:S04]  /*2f9f0*/  IADD3 R10, P1, R10, R2, RZ ;  /* 0x000000020a0a7210 */ /* 0x004fc80007f3e0ff */
[----:B----4-:R-:W-:Y:S02]  /*2fa00*/  IADD3.X R150, R150, R0, RZ, P1, !PT ;  /* 0x0000000096967210 */ /* 0x010fe40000ffe4ff */
[----:B---3--:R-:W-:Y:S01]  /*2fa10*/  IADD3 R148, P2, R148, R2, RZ ;  /* 0x0000000294947210 */ /* 0x008fe20007f5e0ff */
[----:B------:R2:W-:Y:S01]  /*2fa20*/  STL [R1+0x218], R10 ;  /* 0x0002180a01007387 */ /* 0x0005e20000100800 */
[----:B-1----:R-:W-:Y:S02]  /*2fa30*/  IMAD.MOV.U32 R8, RZ, RZ, R10 ;  /* 0x000000ffff087224 */ /* 0x002fe400078e000a */
[----:B------:R-:W-:Y:S01]  /*2fa40*/  IMAD.MOV.U32 R9, RZ, RZ, R150 ;  /* 0x000000ffff097224 */ /* 0x000fe200078e0096 */
[----:B------:R1:W-:Y:S01]  /*2fa50*/  STL [R1+0x214], R150 ;  /* 0x0002149601007387 */ /* 0x0003e20000100800 */
[----:B------:R-:W-:-:S03]  /*2fa60*/  IMAD.X R151, R151, 0x1, R0, P2 ;  /* 0x0000000197977824 */ /* 0x000fc600010e0600 */
[----:B------:R3:W-:Y:S04]  /*2fa70*/  STL [R1+0x238], R148 ;  /* 0x0002389401007387 */ /* 0x0007e80000100800 */
[----:B--2---:R-:W2:Y:S01]  /*2fa80*/  LDL.LU R10, [R1+0x298] ;  /* 0x00029800010a7983 */ /* 0x004ea20000300800 */
[----:B------:R-:W-:-:S03]  /*2fa90*/  IADD3 R6, P1, R6, R2, RZ ;  /* 0x0000000206067210 */ /* 0x000fc60007f3e0ff */
[----:B------:R4:W-:Y:S04]  /*2faa0*/  STL [R1+0x234], R151 ;  /* 0x0002349701007387 */ /* 0x0009e80000100800 */
[----:B------:R3:W-:Y:S01]  /*2fab0*/  LDGSTS.E [R3+0x1b00], desc[UR44][R8.64], P0 ;  /* 0x01b0000008037fae */ /* 0x0007e2000812186c */
[----:B------:R-:W-:-:S03]  /*2fac0*/  IMAD.X R7, R7, 0x1, R0, P1 ;  /* 0x0000000107077824 */ /* 0x000fc600008e0600 */
[----:B-1----:R-:W2:Y:S01]  /*2fad0*/  LDL.LU R150, [R1+0x2b8] ;  /* 0x0002b80001967983 */ /* 0x002ea20000300800 */
[----:B------:R-:W-:Y:S01]  /*2fae0*/  IADD3 R11, P2, R11, R2, RZ ;  /* 0x000000020b0b7210 */ /* 0x000fe20007f5e0ff */
[----:B---3--:R-:W-:Y:S02]  /*2faf0*/  IMAD.MOV.U32 R8, RZ, RZ, R148 ;  /* 0x000000ffff087224 */ /* 0x008fe400078e0094 */
[----:B------:R-:W-:Y:S01]  /*2fb00*/  IMAD.MOV.U32 R9, RZ, RZ, R151 ;  /* 0x000000ffff097224 */ /* 0x000fe200078e0097 */
[----:B------:R-:W3:Y:S01]  /*2fb10*/  LDL.LU R148, [R1+0x294] ;  /* 0x0002940001947983 */ /* 0x000ee20000300800 */
[----:B------:R-:W-:-:S03]  /*2fb20*/  IMAD.X R149, R149, 0x1, R0, P2 ;  /* 0x0000000195957824 */ /* 0x000fc600010e0600 */
[----:B----4-:R-:W4:Y:S04]  /*2fb30*/  LDL.LU R151, [R1+0x2b4] ;  /* 0x0002b40001977983 */ /* 0x010f280000300800 */
[----:B------:R1:W-:Y:S04]  /*2fb40*/  LDGSTS.E [R3+0x1f00], desc[UR44][R8.64], P0 ;  /* 0x01f0000008037fae */ /* 0x0003e8000812186c */
[----:B------:R1:W-:Y:S04]  /*2fb50*/  STL [R1+0x258], R6 ;  /* 0x0002580601007387 */ /* 0x0003e80000100800 */
[----:B------:R1:W-:Y:S02]  /*2fb60*/  STL [R1+0x254], R7 ;  /* 0x0002540701007387 */ /* 0x0003e40000100800 */
[----:B-1----:R-:W-:Y:S01]  /*2fb70*/  IMAD.MOV.U32 R8, RZ, RZ, R6 ;  /* 0x000000ffff087224 */ /* 0x002fe200078e0006 */
[----:B------:R-:W-:Y:S01]  /*2fb80*/  MOV R9, R7 ;  /* 0x0000000700097202 */ /* 0x000fe20000000f00 */
[----:B------:R1:W-:Y:S04]  /*2fb90*/  STL [R1+0x278], R11 ;  /* 0x0002780b01007387 */ /* 0x0003e80000100800 */
[----:B------:R-:W4:Y:S04]  /*2fba0*/  LDL.LU R6, [R1+0x2d8] ;  /* 0x0002d80001067983 */ /* 0x000f280000300800 */
[----:B------:R1:W-:Y:S04]  /*2fbb0*/  STL [R1+0x274], R149 ;  /* 0x0002749501007387 */ /* 0x0003e80000100800 */
[----:B------:R1:W-:Y:S04]  /*2fbc0*/  LDGSTS.E [R3+0x2300], desc[UR44][R8.64], P0 ;  /* 0x0230000008037fae */ /* 0x0003e8000812186c */
[----:B------:R-:W4:Y:S01]  /*2fbd0*/  LDL.LU R7, [R1+0x2f8] ;  /* 0x0002f80001077983 */ /* 0x000f220000300800 */
[----:B-1----:R-:W-:-:S03]  /*2fbe0*/  IMAD.MOV.U32 R8, RZ, RZ, R11 ;  /* 0x000000ffff087224 */ /* 0x002fc600078e000b */
[----:B------:R-:W4:Y:S01]  /*2fbf0*/  LDL.LU R11, [R1+0x2d4] ;  /* 0x0002d400010b7983 */ /* 0x000f220000300800 */
[----:B------:R-:W-:-:S03]  /*2fc00*/  IMAD.MOV.U32 R9, RZ, RZ, R149 ;  /* 0x000000ffff097224 */ /* 0x000fc600078e0095 */
[----:B------:R-:W4:Y:S04]  /*2fc10*/  LDL.LU R149, [R1+0x2f4] ;  /* 0x0002f40001957983 */ /* 0x000f280000300800 */
[----:B------:R1:W-:Y:S01]  /*2fc20*/  LDGSTS.E [R3+0x2700], desc[UR44][R8.64], P0 ;  /* 0x0270000008037fae */ /* 0x0003e2000812186c */
[----:B--2---:R-:W-:-:S05]  /*2fc30*/  IADD3 R10, P1, R10, R2, RZ ;  /* 0x000000020a0a7210 */ /* 0x004fca0007f3e0ff */
[----:B------:R2:W-:Y:S01]  /*2fc40*/  STL [R1+0x298], R10 ;  /* 0x0002980a01007387 */ /* 0x0005e20000100800 */
[----:B-1----:R-:W-:Y:S01]  /*2fc50*/  IMAD.MOV.U32 R8, RZ, RZ, R10 ;  /* 0x000000ffff087224 */ /* 0x002fe200078e000a */
[----:B------:R-:W-:Y:S01]  /*2fc60*/  IADD3 R150, P2, R150, R2, RZ ;  /* 0x0000000296967210 */ /* 0x000fe20007f5e0ff */
[----:B---3--:R-:W-:-:S04]  /*2fc70*/  IMAD.X R148, R148, 0x1, R0, P1 ;  /* 0x0000000194947824 */ /* 0x008fc800008e0600 */
        /* <DEDUP_REMOVED lines=8> */
[----:B------:R-:W-:Y:S01]  /*2fd00*/  IADD3 R6, P1, R6, R2, RZ ;  /* 0x0000000206067210 */ /* 0x000fe20007f3e0ff */
[----:B---3--:R-:W-:-:S02]  /*2fd10*/  IMAD.MOV.U32 R8, RZ, RZ, R150 ;  /* 0x000000ffff087224 */ /* 0x008fc400078e0096 */
[----:B------:R-:W-:Y:S01]  /*2fd20*/  IMAD.MOV.U32 R9, RZ, RZ, R151 ;  /* 0x000000ffff097224 */ /* 0x000fe200078e0097 */
[----:B------:R-:W3:Y:S01]  /*2fd30*/  LDL.LU R150, [R1+0x314] ;  /* 0x0003140001967983 */ /* 0x000ee20000300800 */
[----:B------:R-:W-:-:S03]  /*2fd40*/  IADD3 R7, P2, R7, R2, RZ ;  /* 0x0000000207077210 */ /* 0x000fc60007f5e0ff */
[----:B----4-:R-:W4:Y:S04]  /*2fd50*/  LDL.LU R151, [R1+0x334] ;  /* 0x0003340001977983 */ /* 0x010f280000300800 */
[----:B------:R1:W-:Y:S01]  /*2fd60*/  LDGSTS.E [R3+0x2f00], desc[UR44][R8.64], P0 ;  /* 0x02f0000008037fae */ /* 0x0003e2000812186c */
[----:B------:R-:W-:-:S03]  /*2fd70*/  IADD3.X R11, R11, R0, RZ, P1, !PT ;  /* 0x000000000b0b7210 */ /* 0x000fc60000ffe4ff */
[----:B------:R1:W-:Y:S01]  /*2fd80*/  STL [R1+0x2d8], R6 ;  /* 0x0002d80601007387 */ /* 0x0003e20000100800 */
[----:B------:R-:W-:-:S03]  /*2fd90*/  IMAD.X R149, R149, 0x1, R0, P2 ;  /* 0x0000000195957824 */ /* 0x000fc600010e0600 */
[----:B------:R1:W-:Y:S02]  /*2fda0*/  STL [R1+0x2d4], R11 ;  /* 0x0002d40b01007387 */ /* 0x0003e40000100800 */
[----:B-1----:R-:W-:Y:S02]  /*2fdb0*/  IMAD.MOV.U32 R8, RZ, RZ, R6 ;  /* 0x000000ffff087224 */ /* 0x002fe400078e0006 */
[----:B------:R1:W-:Y:S01]  /*2fdc0*/  STL [R1+0x2f8], R7 ;  /* 0x0002f80701007387 */ /* 0x0003e20000100800 */
[----:B------:R-:W-:-:S03]  /*2fdd0*/  IMAD.MOV.U32 R9, RZ, RZ, R11 ;  /* 0x000000ffff097224 */ /* 0x000fc600078e000b */
        /* <DEDUP_REMOVED lines=15> */
[----:B------:R-:W-:Y:S01]  /*2fed0*/  MOV R9, R150 ;  /* 0x0000009600097202 */ /* 0x000fe20000000f00 */
[----:B------:R1:W-:Y:S04]  /*2fee0*/  STL [R1+0x314], R150 ;  /* 0x0003149601007387 */ /* 0x0003e80000100800 */
[----:B------:R3:W-:Y:S04]  /*2fef0*/  STL [R1+0x338], R148 ;  /* 0x0003389401007387 */ /* 0x0007e80000100800 */
[----:B--2---:R-:W2:Y:S04]  /*2ff00*/  LDL.LU R10, [R1+0x398] ;  /* 0x00039800010a7983 */ /* 0x004ea80000300800 */
[----:B------:R4:W-:Y:S04]  /*2ff10*/  STL [R1+0x334], R151 ;  /* 0x0003349701007387 */ /* 0x0009e80000100800 */
[----:B------:R3:W-:Y:S01]  /*2ff20*/  LDGSTS.E [R3+0x3b00], desc[UR44][R8.64], P0 ;  /* 0x03b0000008037fae */ /* 0x0007e2000812186c */
[----:B------:R-:W-:-:S03]  /*2ff30*/  IADD3 R6, P1, R6, R2, RZ ;  /* 0x0000000206067210 */ /* 0x000fc60007f3e0ff */
[----:B-1----:R-:W2:Y:S01]  /*2ff40*/  LDL.LU R150, [R1+0x3b8] ;  /* 0x0003b80001967983 */ /* 0x002ea20000300800 */
[----:B---3--:R-:W-:Y:S02]  /*2ff50*/  IMAD.MOV.U32 R8, RZ, RZ, R148 ;  /* 0x000000ffff087224 */ /* 0x008fe400078e0094 */
[----:B------:R-:W-:Y:S01]  /*2ff60*/  IMAD.MOV.U32 R9, RZ, RZ, R151 ;  /* 0x000000ffff097224 */ /* 0x000fe200078e0097 */
[----:B------:R-:W3:Y:S01]  /*2ff70*/  LDL.LU R148, [R1+0x394] ;  /* 0x0003940001947983 */ /* 0x000ee20000300800 */
[----:B------:R-:W-:-:S03]  /*2ff80*/  IADD3 R11, P2, R11, R2, RZ ;  /* 0x000000020b0b7210 */ /* 0x000fc60007f5e0ff */
[----:B----4-:R-:W4:Y:S04]  /*2ff90*/  LDL.LU R151, [R1+0x3b4] ;  /* 0x0003b40001977983 */ /* 0x010f280000300800 */
[----:B------:R1:W-:Y:S01]  /*2ffa0*/  LDGSTS.E [R3+0x3f00], desc[UR44][R8.64], P0 ;  /* 0x03f0000008037fae */ /* 0x0003e2000812186c */
[----:B------:R-:W-:-:S03]  /*2ffb0*/  IMAD.X R7, R7, 0x1, R0, P1 ;  /* 0x0000000107077824 */ /* 0x000fc600008e0600 */
        /* <DEDUP_REMOVED lines=18> */
[----:B------:R-:W-:Y:S02]  /*300e0*/  IADD3 R150, P2, R150, R2, RZ ;  /* 0x0000000296967210 */ /* 0x000fe40007f5e0ff */
[----:B---3--:R-:W-:-:S03]  /*300f0*/  IADD3.X R148, R148, R0, RZ, P1, !PT ;  /* 0x0000000094947210 */ /* 0x008fc60000ffe4ff */
[----:B----4-:R-:W-:Y:S02]  /*30100*/  IMAD.X R151, R151, 0x1, R0, P2 ;  /* 0x0000000197977824 */ /* 0x010fe400010e0600 */
[----:B------:R1:W-:Y:S01]  /*30110*/  STL [R1+0x394], R148 ;  /* 0x0003949401007387 */ /* 0x0003e20000100800 */
[----:B------:R-:W-:-:S03]  /*30120*/  IMAD.MOV.U32 R9, RZ, RZ, R148 ;  /* 0x000000ffff097224 */ /* 0x000fc600078e0094 */
        /* <DEDUP_REMOVED lines=252> */
[----:B------:R-:W-:Y:S04]  /*310f0*/  STL [R1+0x738], R148 ;  /* 0x0007389401007387 */ /* 0x000fe80000100800 */
[----:B--2---:R-:W2:Y:S04]  /*31100*/  LDL.LU R10, [R1+0x798] ;  /* 0x00079800010a7983 */ /* 0x004ea80000300800 */
[----:B------:R3:W-:Y:S04]  /*31110*/  STL [R1+0x734], R151 ;  /* 0x0007349701007387 */ /* 0x0007e80000100800 */
[----:B------:R4:W-:Y:S04]  /*31120*/  LDGSTS.E [R3+0x13b00], desc[UR44][R8.64], P0 ;  /* 0x13b0000008037fae */ /* 0x0009e8000812186c */
[----:B-1----:R-:W2:Y:S01]  /*31130*/  LDL.LU R150, [R1+0x7b8] ;  /* 0x0007b80001967983 */ /* 0x002ea20000300800 */
[----:B------:R-:W-:Y:S01]  /*31140*/  IADD3 R6, P1, R6, R2, RZ ;  /* 0x0000000206067210 */ /* 0x000fe20007f3e0ff */
[----:B----4-:R-:W-:-:S02]  /*31150*/  IMAD.MOV.U32 R9, RZ, RZ, R151 ;  /* 0x000000ffff097224 */ /* 0x010fc400078e0097 */
[----:B------:R-:W-:Y:S01]  /*31160*/  IMAD.MOV.U32 R8, RZ, RZ, R148 ;  /* 0x000000ffff087224 */ /* 0x000fe200078e0094 */
[----:B---3--:R-:W3:Y:S01]  /*31170*/  LDL.LU R151, [R1+0x794] ;  /* 0x0007940001977983 */ /* 0x008ee20000300800 */
[----:B------:R-:W-:-:S03]  /*31180*/  IADD3 R11, P2, R11, R2, RZ ;  /* 0x000000020b0b7210 */ /* 0x000fc60007f5e0ff */
[----:B------:R-:W4:Y:S04]  /*31190*/  LDL.LU R148, [R1+0x7b4] ;  /* 0x0007b40001947983 */ /* 0x000f280000300800 */
        /* <DEDUP_REMOVED lines=18> */
[----:B-1----:R-:W-:Y:S01]  /*312c0*/  IMAD.MOV.U32 R8, RZ, RZ, R10 ;  /* 0x000000ffff087224 */ /* 0x002fe200078e000a */
[----:B------:R-:W-:Y:S01]  /*312d0*/  IADD3 R150, P2, R150, R2, RZ ;  /* 0x0000000296967210 */ /* 0x000fe20007f5e0ff */
[----:B---3--:R-:W-:-:S05]  /*312e0*/  IMAD.X R151, R151, 0x1, R0, P1 ;  /* 0x0000000197977824 */ /* 0x008fca00008e0600 */
[----:B------:R-:W-:Y:S01]  /*312f0*/  MOV R9, R151 ;  /* 0x0000009700097202 */ /* 0x000fe20000000f00 */
[----:B----4-:R-:W-:Y:S01]  /*31300*/  IMAD.X R148, R148, 0x1, R0, P2 ;  /* 0x0000000194947824 */ /* 0x010fe200010e0600 */
[----:B------:R-:W-:Y:S04]  /*31310*/  STL [R1+0x798], R10 ;  /* 0x0007980a01007387 */ /* 0x000fe80000100800 */
[----:B------:R1:W-:Y:S04]  /*31320*/  LDGSTS.E [R3+0x14b00], desc[UR44][R8.64], P0 ;  /* 0x14b0000008037fae */ /* 0x0003e8000812186c */
[----:B------:R2:W-:Y:S01]  /*31330*/  STL [R1+0x794], R151 ;  /* 0x0007949701007387 */ /* 0x0005e20000100800 */
[----:B------:R-:W-:Y:S01]  /*31340*/  IADD3 R6, P1, R6, R2, RZ ;  /* 0x0000000206067210 */ /* 0x000fe20007f3e0ff */
[----:B-1----:R-:W-:-:S02]  /*31350*/  IMAD.MOV.U32 R8, RZ, RZ, R150 ;  /* 0x000000ffff087224 */ /* 0x002fc400078e0096 */
[----:B------:R-:W-:Y:S01]  /*31360*/  IMAD.MOV.U32 R9, RZ, RZ, R148 ;  /* 0x000000ffff097224 */ /* 0x000fe200078e0094 */
[----:B------:R-:W-:Y:S04]  /*31370*/  STL [R1+0x7b8], R150 ;  /* 0x0007b89601007387 */ /* 0x000fe80000100800 */
[----:B--2---:R-:W2:Y:S01]  /*31380*/  LDL.LU R151, [R1+0x818] ;  /* 0x0008180001977983 */ /* 0x004ea20000300800 */
[----:B------:R-:W-:-:S03]  /*31390*/  IADD3 R7, P2, R7, R2, RZ ;  /* 0x0000000207077210 */ /* 0x000fc60007f5e0ff */
[----:B------:R1:W-:Y:S04]  /*313a0*/  LDGSTS.E [R3+0x14f00], desc[UR44][R8.64], P0 ;  /* 0x14f0000008037fae */ /* 0x0003e8000812186c */
[----:B------:R3:W-:Y:S04]  /*313b0*/  STL [R1+0x7b4], R148 ;  /* 0x0007b49401007387 */ /* 0x0007e80000100800 */
[----:B------:R-:W4:Y:S01]  /*313c0*/  LDL.LU R10, [R1+0x838] ;  /* 0x00083800010a7983 */ /* 0x000f220000300800 */
[----:B------:R-:W-:Y:S02]  /*313d0*/  IMAD.X R11, R11, 0x1, R0, P1 ;  /* 0x000000010b0b7824 */ /* 0x000fe400008e0600 */
[----:B-1----:R-:W-:-:S02]  /*313e0*/  IMAD.MOV.U32 R8, RZ, RZ, R6 ;  /* 0x000000ffff087224 */ /* 0x002fc400078e0006 */
[----:B------:R-:W-:Y:S01]  /*313f0*/  IMAD.MOV.U32 R9, RZ, RZ, R11 ;  /* 0x000000ffff097224 */ /* 0x000fe200078e000b */
[----:B---3--:R-:W5:Y:S01]  /*31400*/  LDL.LU R148, [R1+0xf4c] ;  /* 0x000f4c0001947983 */ /* 0x008f620000300800 */
[----:B------:R-:W-:-:S03]  /*31410*/  IMAD.X R149, R149, 0x1, R0, P2 ;  /* 0x0000000195957824 */ /* 0x000fc600010e0600 */
[----:B------:R-:W3:Y:S04]  /*31420*/  LDL.LU R150, [R1+0x834] ;  /* 0x0008340001967983 */ /* 0x000ee80000300800 */
[----:B------:R-:W-:Y:S04]  /*31430*/  STL [R1+0x7d8], R6 ;  /* 0x0007d80601007387 */ /* 0x000fe80000100800 */
[----:B------:R1:W-:Y:S04]  /*31440*/  STL [R1+0x7d4], R11 ;  /* 0x0007d40b01007387 */ /* 0x0003e80000100800 */
[----:B------:R1:W-:Y:S04]  /*31450*/  LDGSTS.E [R3+0x15300], desc[UR44][R8.64], P0 ;  /* 0x1530000008037fae */ /* 0x0003e8000812186c */
[----:B------:R-:W-:Y:S04]  /*31460*/  STL [R1+0x7f8], R7 ;  /* 0x0007f80701007387 */ /* 0x000fe80000100800 */
[----:B-1----:R-:W3:Y:S01]  /*31470*/  LDL.LU R11, [R1+0x858] ;  /* 0x00085800010b7983 */ /* 0x002ee20000300800 */
[----:B------:R-:W-:-:S02]  /*31480*/  IMAD.MOV.U32 R8, RZ, RZ, R7 ;  /* 0x000000ffff087224 */ /* 0x000fc400078e0007 */
[----:B------:R-:W-:Y:S01]  /*31490*/  IMAD.MOV.U32 R9, RZ, RZ, R149 ;  /* 0x000000ffff097224 */ /* 0x000fe200078e0095 */
[----:B------:R1:W-:Y:S04]  /*314a0*/  STL [R1+0x7f4], R149 ;  /* 0x0007f49501007387 */ /* 0x0003e80000100800 */
[----:B------:R-:W3:Y:S04]  /*314b0*/  LDL.LU R6, [R1+0x878] ;  /* 0x0008780001067983 */ /* 0x000ee80000300800 */
[----:B------:R2:W-:Y:S04]  /*314c0*/  LDGSTS.E [R3+0x15700], desc[UR44][R8.64], P0 ;  /* 0x1570000008037fae */ /* 0x0005e8000812186c */
[----:B-1----:R-:W5:Y:S04]  /*314d0*/  LDL.LU R149, [R1+0xf48] ;  /* 0x000f480001957983 */ /* 0x002f680000300800 */
[----:B------:R-:W3:Y:S04]  /*314e0*/  LDL.LU R7, [R1+0x874] ;  /* 0x0008740001077983 */ /* 0x000ee80000300800 */
[----:B------:R-:W3:Y:S01]  /*314f0*/  LDL.LU R9, [R1+0x814] ;  /* 0x0008140001097983 */ /* 0x000ee20000300800 */
[----:B--2---:R-:W-:-:S05]  /*31500*/  IADD3 R151, P1, R151, R2, RZ ;  /* 0x0000000297977210 */ /* 0x004fca0007f3e0ff */
[----:B------:R-:W-:Y:S01]  /*31510*/  IMAD.MOV.U32 R8, RZ, RZ, R151 ;  /* 0x000000ffff087224 */ /* 0x000fe200078e0097 */
[----:B------:R1:W-:Y:S01]  /*31520*/  STL [R1+0x818], R151 ;  /* 0x0008189701007387 */ /* 0x0003e20000100800 */
[----:B----4-:R-:W-:-:S05]  /*31530*/  IADD3 R10, P2, R10, R2, RZ ;  /* 0x000000020a0a7210 */ /* 0x010fca0007f5e0ff */
[----:B---3--:R-:W-:Y:S01]  /*31540*/  IMAD.X R150, R150, 0x1, R0, P2 ;  /* 0x0000000196967824 */ /* 0x008fe200010e0600 */
[----:B------:R-:W-:-:S05]  /*31550*/  IADD3.X R9, R9, R0, RZ, P1, !PT ;  /* 0x0000000009097210 */ /* 0x000fca0000ffe4ff */
[----:B------:R2:W-:Y:S04]  /*31560*/  STL [R1+0x814], R9 ;  /* 0x0008140901007387 */ /* 0x0005e80000100800 */
[----:B------:R3:W-:Y:S04]  /*31570*/  LDGSTS.E [R3+0x15b00], desc[UR44][R8.64], P0 ;  /* 0x15b0000008037fae */ /* 0x0007e8000812186c */
[----:B------:R-:W-:Y:S04]  /*31580*/  STL [R1+0x838], R10 ;  /* 0x0008380a01007387 */ /* 0x000fe80000100800 */
[----:B-1----:R-:W4:Y:S01]  /*31590*/  LDL.LU R151, [R1+0x8b8] ;  /* 0x0008b80001977983 */ /* 0x002f220000300800 */
[----:B---3--:R-:W-:-:S02]  /*315a0*/  IMAD.MOV.U32 R8, RZ, RZ, R10 ;  /* 0x000000ffff087224 */ /* 0x008fc400078e000a */
[----:B--2---:R-:W-:Y:S01]  /*315b0*/  IMAD.MOV.U32 R9, RZ, RZ, R150 ;  /* 0x000000ffff097224 */ /* 0x004fe200078e0096 */
[----:B------:R1:W-:Y:S04]  /*315c0*/  STL [R1+0x834], R150 ;  /* 0x0008349601007387 */ /* 0x0003e80000100800 */
[----:B------:R2:W-:Y:S04]  /*315d0*/  LDGSTS.E [R3+0x15f00], desc[UR44][R8.64], P0 ;  /* 0x15f0000008037fae */ /* 0x0005e8000812186c */
[----:B-1----:R-:W3:Y:S04]  /*315e0*/  LDL.LU R150, [R1+0x8b4] ;  /* 0x0008b40001967983 */ /* 0x002ee80000300800 */
[----:B------:R-:W3:Y:S04]  /*315f0*/  LDL.LU R10, [R1+0x8f8] ;  /* 0x0008f800010a7983 */ /* 0x000ee80000300800 */
[----:B------:R-:W4:Y:S01]  /*31600*/  LDL.LU R9, [R1+0x854] ;  /* 0x0008540001097983 */ /* 0x000f220000300800 */
[----:B------:R-:W-:-:S02]  /*31610*/  IADD3 R11, P1, R11, R2, RZ ;  /* 0x000000020b0b7210 */ /* 0x000fc40007f3e0ff */
[----:B------:R-:W-:-:S03]  /*31620*/  IADD3 R6, P2, R6, R2, RZ ;  /* 0x0000000206067210 */ /* 0x000fc60007f5e0ff */
[----:B--2---:R-:W-:Y:S02]  /*31630*/  IMAD.MOV.U32 R8, RZ, RZ, R11 ;  /* 0x000000ffff087224 */ /* 0x004fe400078e000b */
[--C-:B------:R-:W-:Y:S01]  /*31640*/  IMAD.X R7, R7, 0x1, R0.reuse, P2 ;  /* 0x0000000107077824 */ /* 0x100fe200010e0600 */
[----:B------:R1:W-:Y:S01]  /*31650*/  STL [R1+0x858], R11 ;  /* 0x0008580b01007387 */ /* 0x0003e20000100800 */
[----:B----4-:R-:W-:-:S05]  /*31660*/  IMAD.X R9, R9, 0x1, R0, P1 ;  /* 0x0000000109097824 */ /* 0x010fca00008e0600 */
[----:B------:R2:W-:Y:S04]  /*31670*/  STL [R1+0x854], R9 ;  /* 0x0008540901007387 */ /* 0x0005e80000100800 */
[----:B------:R4:W-:Y:S04]  /*31680*/  LDGSTS.E [R3+0x16300], desc[UR44][R8.64], P0 ;  /* 0x1630000008037fae */ /* 0x0009e8000812186c */
[----:B------:R3:W-:Y:S04]  /*31690*/  STL [R1+0x878], R6 ;  /* 0x0008780601007387 */ /* 0x0007e80000100800 */
[----:B-1----:R-:W3:Y:S01]  /*316a0*/  LDL.LU R11, [R1+0x8f4] ;  /* 0x0008f400010b7983 */ /* 0x002ee20000300800 */
[----:B----4-:R-:W-:Y:S01]  /*316b0*/  IMAD.MOV.U32 R8, RZ, RZ, R6 ;  /* 0x000000ffff087224 */ /* 0x010fe200078e0006 */
[----:B--2---:R-:W-:-:S02]  /*316c0*/  MOV R9, R7 ;  /* 0x0000000700097202 */ /* 0x004fc40000000f00 */
[----:B------:R1:W-:Y:S04]  /*316d0*/  STL [R1+0x874], R7 ;  /* 0x0008740701007387 */ /* 0x0003e80000100800 */
[----:B---3--:R-:W2:Y:S04]  /*316e0*/  LDL.LU R6, [R1+0x934] ;  /* 0x0009340001067983 */ /* 0x008ea80000300800 */
[----:B------:R3:W-:Y:S04]  /*316f0*/  LDGSTS.E [R3+0x16700], desc[UR44][R8.64], P0 ;  /* 0x1670000008037fae */ /* 0x0007e8000812186c */
[----:B-1----:R-:W4:Y:S04]  /*31700*/  LDL.LU R7, [R1+0x938] ;  /* 0x0009380001077983 */ /* 0x002f280000300800 */
[----:B------:R-:W2:Y:S04]  /*31710*/  LDL.LU R8, [R1+0x894] ;  /* 0x0008940001087983 */ /* 0x000ea80000300800 */
[----:B------:R-:W3:Y:S01]  /*31720*/  LDL.LU R9, [R1+0x898] ;  /* 0x0008980001097983 */ /* 0x000ee20000300800 */
[----:B------:R-:W-:-:S05]  /*31730*/  IADD3 R151, P2, R151, R2, RZ ;  /* 0x0000000297977210 */ /* 0x000fca0007f5e0ff */
[----:B------:R-:W-:Y:S01]  /*31740*/  IMAD.X R150, R150, 0x1, R0, P2 ;  /* 0x0000000196967824 */ /* 0x000fe200010e0600 */
[----:B---3--:R-:W-:-:S05]  /*31750*/  IADD3 R9, P1, R9, R2, RZ ;  /* 0x0000000209097210 */ /* 0x008fca0007f3e0ff */
[----:B--2---:R-:W-:Y:S01]  /*31760*/  IMAD.X R8, R8, 0x1, R0, P1 ;  /* 0x0000000108087824 */ /* 0x004fe200008e0600 */
[----:B------:R1:W-:Y:S04]  /*31770*/  STL [R1+0x898], R9 ;  /* 0x0008980901007387 */ /* 0x0003e80000100800 */
[----:B------:R2:W-:Y:S01]  /*31780*/  STL [R1+0x894], R8 ;  /* 0x0008940801007387 */ /* 0x0005e20000100800 */
[----:B-1----:R-:W-:-:S04]  /*31790*/  LOP3.LUT R9, R9, R8, RZ, 0x3c, !PT ;  /* 0x0000000809097212 */ /* 0x002fc800078e3cff */
[----:B--2---:R-:W-:-:S04]  /*317a0*/  LOP3.LUT R8, R9, R8, RZ, 0x3c, !PT ;  /* 0x0000000809087212 */ /* 0x004fc800078e3cff */
[----:B------:R-:W-:Y:S01]  /*317b0*/  LOP3.LUT R9, R9, R8, RZ, 0x3c, !PT ;  /* 0x0000000809097212 */ /* 0x000fe200078e3cff */
[----:B------:R-:W-:Y:S04]  /*317c0*/  STL [R1+0x8b8], R151 ;  /* 0x0008b89701007387 */ /* 0x000fe80000100800 */
[----:B------:R1:W-:Y:S04]  /*317d0*/  LDGSTS.E [R3+0x16b00], desc[UR44][R8.64], P0 ;  /* 0x16b0000008037fae */ /* 0x0003e8000812186c */
[----:B------:R2:W-:Y:S01]  /*317e0*/  STL [R1+0x8b4], R150 ;  /* 0x0008b49601007387 */ /* 0x0005e20000100800 */
[----:B-1----:R-:W-:-:S02]  /*317f0*/  IMAD.MOV.U32 R8, RZ, RZ, R151 ;  /* 0x000000ffff087224 */ /* 0x002fc400078e0097 */
[----:B------:R-:W-:Y:S02]  /*31800*/  IMAD.MOV.U32 R9, RZ, RZ, R150 ;  /* 0x000000ffff097224 */ /* 0x000fe400078e0096 */
[----:B--2---:R-:W5:Y:S04]  /*31810*/  LDL.LU R150, [R1+0xf44] ;  /* 0x000f440001967983 */ /* 0x004f680000300800 */
[----:B------:R-:W5:Y:S04]  /*31820*/  LDL.LU R151, [R1+0xf40] ;  /* 0x000f400001977983 */ /* 0x000f680000300800 */
[----:B------:R1:W-:Y:S04]  /*31830*/  LDGSTS.E [R3+0x16f00], desc[UR44][R8.64], P0 ;  /* 0x16f0000008037fae */ /* 0x0003e8000812186c */
[----:B------:R-:W2:Y:S04]  /*31840*/  LDL.LU R8, [R1+0x8d4] ;  /* 0x0008d40001087983 */ /* 0x000ea80000300800 */
[----:B------:R-:W1:Y:S01]  /*31850*/  LDL.LU R9, [R1+0x8d8] ;  /* 0x0008d80001097983 */ /* 0x000e620000300800 */
[----:B------:R-:W-:-:S05]  /*31860*/  IADD3 R10, P2, R10, R2, RZ ;  /* 0x000000020a0a7210 */ /* 0x000fca0007f5e0ff */
[----:B------:R-:W-:Y:S01]  /*31870*/  IMAD.X R11, R11, 0x1, R0, P2 ;  /* 0x000000010b0b7824 */ /* 0x000fe200010e0600 */
[----:B-1----:R-:W-:-:S05]  /*31880*/  IADD3 R9, P1, R9, R2, RZ ;  /* 0x0000000209097210 */ /* 0x002fca0007f3e0ff */
        /* <DEDUP_REMOVED lines=10> */
[----:B------:R-:W-:Y:S01]  /*31930*/  IMAD.MOV.U32 R9, RZ, RZ, R11 ;  /* 0x000000ffff097224 */ /* 0x000fe200078e000b */
[----:B----4-:R-:W-:Y:S01]  /*31940*/  IADD3 R7, P2, R7, R2, RZ ;  /* 0x0000000207077210 */ /* 0x010fe20007f5e0ff */
[----:B--2---:R-:W5:Y:S01]  /*31950*/  LDL.LU R11, [R1+0xf3c] ;  /* 0x000f3c00010b7983 */ /* 0x004f620000300800 */
[----:B------:R-:W1:Y:S03]  /*31960*/  LDC R10, c[0x0][0x230] ;  /* 0x00008c00ff0a7b82 */ /* 0x000e660000000800 */
[----:B------:R2:W-:Y:S04]  /*31970*/  LDGSTS.E [R3+0x17700], desc[UR44][R8.64], P0 ;  /* 0x1770000008037fae */ /* 0x0005e8000812186c */
[----:B------:R-:W3:Y:S04]  /*31980*/  LDL.LU R8, [R1+0x914] ;  /* 0x0009140001087983 */ /* 0x000ee80000300800 */
[----:B------:R-:W2:Y:S01]  /*31990*/  LDL.LU R9, [R1+0x918] ;  /* 0x0009180001097983 */ /* 0x000ea20000300800 */
[----:B------:R-:W-:-:S02]  /*319a0*/  IMAD.X R6, R6, 0x1, R0, P2 ;  /* 0x0000000106067824 */ /* 0x000fc400010e0600 */
[----:B-1----:R-:W-:Y:S01]  /*319b0*/  VIADD R10, R10, 0x3f ;  /* 0x0000003f0a0a7836 */ /* 0x002fe20000000000 */
[----:B--2---:R-:W-:-:S04]  /*319c0*/  IADD3 R9, P1, R9, R2, RZ ;  /* 0x0000000209097210 */ /* 0x004fc80007f3e0ff */
[----:B---3--:R-:W-:Y:S01]  /*319d0*/  IADD3.X R8, R8, R0, RZ, P1, !PT ;  /* 0x0000000008087210 */ /* 0x008fe20000ffe4ff */
        /* <DEDUP_REMOVED lines=8> */
[----:B-1----:R-:W-:-:S03]  /*31a60*/  IMAD.MOV.U32 R9, RZ, RZ, R6 ;  /* 0x000000ffff097224 */ /* 0x002fc600078e0006 */
[----:B--2---:R1:W5:Y:S01]  /*31a70*/  LDL.LU R6, [R1+0xf38] ;  /* 0x000f380001067983 */ /* 0x0043620000300800 */
[----:B------:R-:W-:Y:S01]  /*31a80*/  IMAD.MOV.U32 R8, RZ, RZ, R7 ;  /* 0x000000ffff087224 */ /* 0x000fe200078e0007 */
[----:B------:R-:W-:-:S04]  /*31a90*/  SHF.R.S32.HI R7, RZ, 0x1f, R10 ;  /* 0x0000001fff077819 */ /* 0x000fc8000001140a */
[----:B------:R-:W-:Y:S01]  /*31aa0*/  LEA.HI R7, R7, R10, RZ, 0x6 ;  /* 0x0000000a07077211 */ /* 0x000fe200078f30ff */
[----:B------:R-:W-:Y:S01]  /*31ab0*/  UIADD3 UR4, UR4, 0x1, URZ ;  /* 0x0000000104047890 */ /* 0x000fe2000fffe03f */
[----:B------:R-:W2:Y:S02]  /*31ac0*/  S2R R10, SR_TID.X ;  /* 0x00000000000a7919 */ /* 0x000ea40000002100 */
[----:B------:R-:W-:Y:S01]  /*31ad0*/  SHF.R.S32.HI R7, RZ, 0x6, R7 ;  /* 0x00000006ff077819 */ /* 0x000fe20000011407 */
[----:B------:R1:W-:Y:S03]  /*31ae0*/  LDGSTS.E [R3+0x17f00], desc[UR44][R8.64], P0 ;  /* 0x17f0000008037fae */ /* 0x0003e6000812186c */
[----:B------:R-:W-:Y:S01]  /*31af0*/  ISETP.NE.U32.AND P0, PT, R7, UR4, PT ;  /* 0x0000000407007c0c */ /* 0x000fe2000bf05070 */
[----:B------:R-:W0:Y:S01]  /*31b00*/  LDGDEPBAR ;  /* 0x00000000000079af */ /* 0x000e220000000000 */
[----:B--2---:R-:W-:-:S04]  /*31b10*/  SHF.R.U32.HI R10, RZ, 0x6, R10 ;  /* 0x00000006ff0a7819 */ /* 0x004fc8000001160a */
[----:B------:R-:W-:-:S07]  /*31b20*/  SGXT.U32 R10, R10, 0x1 ;  /* 0x000000010a0a781a */ /* 0x000fce0000000000 */
[----:B-1----:R-:W-:Y:S05]  /*31b30*/  @P0 BRA `(.L_x_1) ;  /* 0xffffff4400380947 */ /* 0x002fea000383ffff */
.L_x_0:
[----:B------:R-:W2:Y:S01]  /*31b40*/  LDL.LU R5, [R1+0xab0] ;  /* 0x000ab00001057983 */ /* 0x000ea20000300800 */
[----:B------:R-:W-:-:S04]  /*31b50*/  DEPBAR.LE SB0, 0x0 ;  /* 0x000080000000791a */ /* 0x000fc80000000000 */
[----:B------:R-:W3:Y:S01]  /*31b60*/  LDL.LU R9, [R1+0xb3c] ;  /* 0x000b3c0001097983 */ /* 0x000ee20000300800 */
[----:B------:R-:W-:Y:S01]  /*31b70*/  ULDC UR4, c[0x0][0x22c] ;  /* 0x00008b0000047ab9 */ /* 0x000fe20000000800 */
[----:B------:R-:W-:Y:S01]  /*31b80*/  ULDC UR5, c[0x0][0x22c] ;  /* 0x00008b0000057ab9 */ /* 0x000fe20000000800 */
[----:B------:R-:W1:Y:S01]  /*31b90*/  LDC R252, c[0x0][0x248] ;  /* 0x00009200fffc7b82 */ /* 0x000e620000000800 */
[----:B------:R-:W4:Y:S01]  /*31ba0*/  LDL.LU R8, [R1+0xb38] ;  /* 0x000b380001087983 */ /* 0x000f220000300800 */
[----:B------:R-:W-:-:S03]  /*31bb0*/  ULDC.64 UR8, c[0x0][0x220] ;  /* 0x0000880000087ab9 */ /* 0x000fc60000000a00 */
        /* <DEDUP_REMOVED lines=64> */
[----:B-1----:R-:W2:Y:S04]  /*31fc0*/  LDL.LU R24, [R1] ;  /* 0x0000000001187983 */ /* 0x002ea80000300800 */
[----:B------:R-:W2:Y:S04]  /*31fd0*/  LDL.LU R25, [R1+0x4] ;  /* 0x0000040001197983 */ /* 0x000ea80000300800 */
[----:B------:R-:W2:Y:S04]  /*31fe0*/  LDL.LU R26, [R1+0x8] ;  /* 0x00000800011a7983 */ /* 0x000ea80000300800 */
[----:B------:R-:W2:Y:S04]  /*31ff0*/  LDL.LU R27, [R1+0xc] ;  /* 0x00000c00011b7983 */ /* 0x000ea80000300800 */
[----:B------:R-:W4:Y:S04]  /*32000*/  LDL.LU R28, [R1+0x10] ;  /* 0x00001000011c7983 */ /* 0x000f280000300800 */
        /* <DEDUP_REMOVED lines=123> */
[----:B------:R-:W3:Y:S01]  /*327c0*/  LDL.LU R7, [R1+0xab4] ;  /* 0x000ab40001077983 */ /* 0x000ee20000300800 */
[----:B------:R-:W1:Y:S01]  /*327d0*/  S2R R0, SR_TID.X ;  /* 0x0000000000007919 */ /* 0x000e620000002100 */
[----:B------:R-:W2:Y:S01]  /*327e0*/  S2R R2, SR_TID.X ;  /* 0x0000000000027919 */ /* 0x000ea20000002100 */
[----:B-1----:R-:W-:-:S02]  /*327f0*/  IMAD.SHL.U32 R3, R0, 0x8, RZ ;  /* 0x0000000800037824 */ /* 0x002fc400078e00ff */
[----:B------:R-:W-:Y:S02]  /*32800*/  IMAD.SHL.U32 R0, R0, 0x80, RZ ;  /* 0x0000008000007824 */ /* 0x000fe400078e00ff */
[----:B--2---:R-:W-:Y:S01]  /*32810*/  IMAD.SHL.U32 R2, R2, 0x10, RZ ;  /* 0x0000001002027824 */ /* 0x004fe200078e00ff */
[----:B------:R-:W-:Y:S02]  /*32820*/  LOP3.LUT R3, R3, 0x380, RZ, 0xc0, !PT ;  /* 0x0000038003037812 */ /* 0x000fe400078ec0ff */
[----:B------:R-:W-:Y:S02]  /*32830*/  LOP3.LUT R0, R0, 0x400, RZ, 0xc0, !PT ;  /* 0x0000040000007812 */ /* 0x000fe400078ec0ff */
[----:B------:R-:W-:Y:S02]  /*32840*/  LOP3.LUT R4, R2, 0x70, RZ, 0xc0, !PT ;  /* 0x0000007002047812 */ /* 0x000fe400078ec0ff */
[----:B------:R-:W-:-:S05]  /*32850*/  IADD3 R0, R3, UR7, R0 ;  /* 0x0000000703007c10 */ /* 0x000fca000fffe000 */
[----:B------:R-:W-:Y:S01]  /*32860*/  IMAD.IADD R0, R4, 0x1, R0 ;  /* 0x0000000104007824 */ /* 0x000fe200078e0200 */
[----:B------:R-:W-:Y:S01]  /*32870*/  BAR.SYNC.DEFER_BLOCKING 0x0 ;  /* 0x0000000000007b1d */ /* 0x000fe20000010000 */
[----:B------:R-:W-:-:S05]  /*32880*/  LOP3.LUT R4, R2, 0x7f0, RZ, 0xc0, !PT ;  /* 0x000007f002047812 */ /* 0x000fca00078ec0ff */
[----:B------:R-:W-:Y:S02]  /*32890*/  STSM.16.M88.4 [R0], R24 ;  /* 0x0000001800007844 */ /* 0x000fe40000000200 */
[----:B------:R-:W-:Y:S01]  /*328a0*/  BAR.SYNC.DEFER_BLOCKING 0x0 ;  /* 0x0000000000007b1d */ /* 0x000fe20000010000 */
[----:B---3--:R-:W-:-:S04]  /*328b0*/  ISETP.GE.AND P0, PT, R7, R5, PT ;  /* 0x000000050700720c */ /* 0x008fc80003f06270 */
[----:B------:R-:W-:Y:S01]  /*328c0*/  ISETP.LT.AND P6, PT, R9, UR4, !P0 ;  /* 0x0000000409007c0c */ /* 0x000fe2000c7c1270 */
[----:B------:R-:W-:Y:S01]  /*328d0*/  ULDC UR4, c[0x0][0x244] ;  /* 0x0000910000047ab9 */ /* 0x000fe20000000800 */
[----:B----4-:R-:W-:Y:S02]  /*328e0*/  ISETP.LT.AND P1, PT, R8, UR5, !P0 ;  /* 0x0000000508007c0c */ /* 0x010fe4000c721270 */
[----:B------:R-:W1:Y:S01]  /*328f0*/  LDS.128 R8, [R4+UR7] ;  /* 0x0000000704087984 */ /* 0x000e620008000c00 */
[----:B------:R-:W-:Y:S06]  /*32900*/  BAR.SYNC.DEFER_BLOCKING 0x0 ;  /* 0x0000000000007b1d */ /* 0x000fec0000010000 */
[----:B------:R-:W-:Y:S04]  /*32910*/  STSM.16.M88.4 [R0], R28 ;  /* 0x0000001c00007844 */ /* 0x000fe80000000200 */
[----:B-1----:R-:W-:Y:S04]  /*32920*/  STL.64 [R1+0x200], R8 ;  /* 0x0002000801007387 */ /* 0x002fe80000100a00 */
[----:B------:R-:W-:Y:S01]  /*32930*/  STL.64 [R1+0x208], R10 ;  /* 0x0002080a01007387 */ /* 0x000fe20000100a00 */
[----:B------:R-:W-:Y:S06]  /*32940*/  BAR.SYNC.DEFER_BLOCKING 0x0 ;  /* 0x0000000000007b1d */ /* 0x000fec0000010000 */
[----:B------:R-:W1:Y:S02]  /*32950*/  LDS.128 R8, [R4+UR7] ;  /* 0x0000000704087984 */ /* 0x000e640008000c00 */
[----:B------:R-:W-:Y:S06]  /*32960*/  BAR.SYNC.DEFER_BLOCKING 0x0 ;  /* 0x0000000000007b1d */ /* 0x000fec0000010000 */
[----:B------:R-:W-:Y:S04]  /*32970*/  STSM.16.M88.4 [R0], R32 ;  /* 0x0000002000007844 */ /* 0x000fe80000000200 */
[----:B-1----:R-:W-:Y:S04]  /*32980*/  STL.64 [R1+0x10], R8 ;  /* 0x0000100801007387 */ /* 0x002fe80000100a00 */
[----:B------:R-:W-:Y:S01]  /*32990*/  STL.64 [R1+0x18], R10 ;  /* 0x0000180a01007387 */ /* 0x000fe20000100a00 */
[----:B------:R-:W-:Y:S06]  /*329a0*/  BAR.SYNC.DEFER_BLOCKING 0x0 ;  /* 0x0000000000007b1d */ /* 0x000fec0000010000 */
[----:B------:R-:W1:Y:S02]  /*329b0*/  LDS.128 R8, [R4+UR7] ;  /* 0x0000000704087984 */ /* 0x000e640008000c00 */
[----:B------:R-:W-:Y:S06]  /*329c0*/  BAR.SYNC.DEFER_BLOCKING 0x0 ;  /* 0x0000000000007b1d */ /* 0x000fec0000010000 */
[----:B------:R-:W-:Y:S02]  /*329d0*/  STSM.16.M88.4 [R0], R36 ;  /* 0x0000002400007844 */ /* 0x000fe40000000200 */
[----:B------:R-:W-:Y:S06]  /*329e0*/  BAR.SYNC.DEFER_BLOCKING 0x0 ;  /* 0x0000000000007b1d */ /* 0x000fec0000010000 */
[----:B------:R-:W2:Y:S02]  /*329f0*/  LDS.128 R248, [R4+UR7] ;  /* 0x0000000704f87984 */ /* 0x000ea40008000c00 */
[----:B------:R-:W-:Y:S06]  /*32a00*/  BAR.SYNC.DEFER_BLOCKING 0x0 ;  /* 0x0000000000007b1d */ /* 0x000fec0000010000 */
[----:B------:R-:W-:Y:S04]  /*32a10*/  STSM.16.M88.4 [R0], R40 ;  /* 0x0000002800007844 */ /* 0x000fe80000000200 */
[----:B-1----:R-:W-:Y:S04]  /*32a20*/  STL.64 [R1], R8 ;  /* 0x0000000801007387 */ /* 0x002fe80000100a00 */
[----:B------:R-:W-:Y:S01]  /*32a30*/  STL.64 [R1+0x8], R10 ;  /* 0x0000080a01007387 */ /* 0x000fe20000100a00 */
[----:B------:R-:W-:Y:S06]  /*32a40*/  BAR.SYNC.DEFER_BLOCKING 0x0 ;  /* 0x0000000000007b1d */ /* 0x000fec0000010000 */
[----:B------:R-:W1:Y:S02]  /*32a50*/  LDS.128 R8, [R4+UR7] ;  /* 0x0000000704087984 */ /* 0x000e640008000c00 */
[----:B------:R-:W-:Y:S06]  /*32a60*/  BAR.SYNC.DEFER_BLOCKING 0x0 ;  /* 0x0000000000007b1d */ /* 0x000fec0000010000 */
[----:B------:R-:W-:Y:S02]  /*32a70*/  STSM.16.M88.4 [R0], R44 ;  /* 0x0000002c00007844 */ /* 0x000fe40000000200 */
[----:B------:R-:W-:Y:S06]  /*32a80*/  BAR.SYNC.DEFER_BLOCKING 0x0 ;  /* 0x0000000000007b1d */ /* 0x000fec0000010000 */
[----:B------:R-:W3:Y:S02]  /*32a90*/  LDS.128 R12, [R4+UR7] ;  /* 0x00000007040c7984 */ /* 0x000ee40008000c00 */
[----:B------:R-:W-:Y:S06]  /*32aa0*/  BAR.SYNC.DEFER_BLOCKING 0x0 ;  /* 0x0000000000007b1d */ /* 0x000fec0000010000 */
[----:B------:R-:W-:Y:S02]  /*32ab0*/  STSM.16.M88.4 [R0], R48 ;  /* 0x0000003000007844 */ /* 0x000fe40000000200 */
[----:B------:R-:W-:Y:S06]  /*32ac0*/  BAR.SYNC.DEFER_BLOCKING 0x0 ;  /* 0x0000000000007b1d */ /* 0x000fec0000010000 */
[----:B------:R-:W4:Y:S02]  /*32ad0*/  LDS.128 R16, [R4+UR7] ;  /* 0x0000000704107984 */ /* 0x000f240008000c00 */
        /* <DEDUP_REMOVED lines=97> */
[----:B------:R2:W-:Y:S02]  /*330f0*/  STSM.16.M88.4 [R0], R148 ;  /* 0x0000009400007844 */ /* 0x0005e40000000200 */
[----:B------:R-:W-:Y:S06]  /*33100*/  BAR.SYNC.DEFER_BLOCKING 0x0 ;  /* 0x0000000000007b1d */ /* 0x000fec0000010000 */
[----:B--2---:R-:W2:Y:S04]  /*33110*/  LDL.LU.64 R150, [R1+0x1130] ;  /* 0x0011300001967983 */ /* 0x004ea80000300a00 */
[----:B------:R-:W2:Y:S04]  /*33120*/  LDL.LU.64 R148, [R1+0x1128] ;  /* 0x0011280001947983 */ /* 0x000ea80000300a00 */
[----:B------:R-:W3:Y:S04]  /*33130*/  LDL.LU.64 R146, [R1+0x1120] ;  /* 0x0011200001927983 */ /* 0x000ee80000300a00 */
[----:B------:R-:W3:Y:S04]  /*33140*/  LDL.LU.64 R144, [R1+0x1118] ;  /* 0x0011180001907983 */ /* 0x000ee80000300a00 */
[----:B------:R-:W4:Y:S04]  /*33150*/  LDL.LU.64 R142, [R1+0x1110] ;  /* 0x00111000018e7983 */ /* 0x000f280000300a00 */
[----:B------:R-:W4:Y:S04]  /*33160*/  LDL.LU.64 R140, [R1+0x1108] ;  /* 0x00110800018c7983 */ /* 0x000f280000300a00 */
[----:B------:R-:W2:Y:S04]  /*33170*/  LDL.LU.64 R138, [R1+0x1100] ;  /* 0x00110000018a7983 */ /* 0x000ea80000300a00 */
        /* <DEDUP_REMOVED lines=57> */
[----:B------:R-:W1:Y:S01]  /*33510*/  LDS.128 R244, [R4+UR7] ;  /* 0x0000000704f47984 */ /* 0x000e620008000c00 */
[----:B------:R-:W-:Y:S06]  /*33520*/  BAR.SYNC.DEFER_BLOCKING 0x0 ;  /* 0x0000000000007b1d */ /* 0x000fec0000010000 */
[----:B------:R-:W4:Y:S04]  /*33530*/  LDL.LU R5, [R1+0xab8] ;  /* 0x000ab80001057983 */ /* 0x000f280000300800 */
[----:B---3--:R-:W-:Y:S01]  /*33540*/  STSM.16.M88.4 [R0], R24 ;  /* 0x0000001800007844 */ /* 0x008fe20000000200 */
[----:B------:R-:W-:Y:S06]  /*33550*/  BAR.SYNC.DEFER_BLOCKING 0x0 ;  /* 0x0000000000007b1d */ /* 0x000fec0000010000 */
[----:B------:R-:W3:Y:S02]  /*33560*/  LDS.128 R24, [R4+UR7] ;  /* 0x0000000704187984 */ /* 0x000ee40008000c00 */
[----:B------:R-:W-:Y:S06]  /*33570*/  BAR.SYNC.DEFER_BLOCKING 0x0 ;  /* 0x0000000000007b1d */ /* 0x000fec0000010000 */
[----:B--2---:R-:W-:Y:S02]  /*33580*/  STSM.16.M88.4 [R0], R28 ;  /* 0x0000001c00007844 */ /* 0x004fe40000000200 */
[----:B------:R-:W-:Y:S06]  /*33590*/  BAR.SYNC.DEFER_BLOCKING 0x0 ;  /* 0x0000000000007b1d */ /* 0x000fec0000010000 */
[----:B------:R-:W2:Y:S02]  /*335a0*/  LDS.128 R28, [R4+UR7] ;  /* 0x00000007041c7984 */ /* 0x000ea40008000c00 */
[----:B------:R-:W-:Y:S06]  /*335b0*/  BAR.SYNC.DEFER_BLOCKING 0x0 ;  /* 0x0000000000007b1d */ /* 0x000fec0000010000 */
[----:B----4-:R-:W-:Y:S02]  /*335c0*/  STSM.16.M88.4 [R0], R32 ;  /* 0x0000002000007844 */ /* 0x010fe40000000200 */
        /* <DEDUP_REMOVED lines=110> */
[----:B------:R-:W-:Y:S01]  /*33cb0*/  BAR.SYNC.DEFER_BLOCKING 0x0 ;  /* 0x0000000000007b1d */ /* 0x000fe20000010000 */
[----:B------:R-:W-:Y:S01]  /*33cc0*/  IMAD R3, R7, UR4, RZ ;  /* 0x0000000407037c24 */ /* 0x000fe2000f8e02ff */
[----:B------:R-:W-:-:S04]  /*33cd0*/  ISETP.LT.AND P2, PT, R6, UR43, !P0 ;  /* 0x0000002b06007c0c */ /* 0x000fc8000c741270 */
[----:B------:R-:W-:Y:S01]  /*33ce0*/  ULDC UR4, c[0x0][0x22c] ;  /* 0x00008b0000047ab9 */ /* 0x000fe20000000800 */
[----:B------:R1:W-:Y:S01]  /*33cf0*/  STSM.16.M88.4 [R0], R144 ;  /* 0x0000009000007844 */ /* 0x0003e20000000200 */
[----:B------:R-:W-:Y:S01]  /*33d00*/  BAR.SYNC.DEFER_BLOCKING 0x0 ;  /* 0x0000000000007b1d */ /* 0x000fe20000010000 */
[----:B------:R-:W-:Y:S02]  /*33d10*/  ISETP.LT.AND P5, PT, R5, UR4, !P0 ;  /* 0x0000000405007c0c */ /* 0x000fe4000c7a1270 */
[----:B------:R-:W-:-:S03]  /*33d20*/  LEA R2, P3, R3, UR8, 0x2 ;  /* 0x0000000803027c11 */ /* 0x000fc6000f8610ff */
[----:B------:R-:W-:Y:S01]  /*33d30*/  ULDC UR4, c[0x0][0x22c] ;  /* 0x00008b0000047ab9 */ /* 0x000fe20000000800 */
[-C--:B-1----:R-:W-:Y:S02]  /*33d40*/  IMAD R147, R6, R252.reuse, RZ ;  /* 0x000000fc06937224 */ /* 0x082fe400078e02ff */
[----:B------:R-:W-:Y:S02]  /*33d50*/  IMAD R145, R5, R252, RZ ;  /* 0x000000fc05917224 */ /* 0x000fe400078e02ff */
[----:B------:R-:W1:Y:S01]  /*33d60*/  LDS.128 R4, [R4+UR7] ;  /* 0x0000000704047984 */ /* 0x000e620008000c00 */
[----:B------:R-:W-:Y:S06]  /*33d70*/  BAR.SYNC.DEFER_BLOCKING 0x0 ;  /* 0x0000000000007b1d */ /* 0x000fec0000010000 */
[----:B------:R3:W-:Y:S04]  /*33d80*/  STSM.16.M88.4 [R0], R148 ;  /* 0x0000009400007844 */ /* 0x0007e80000000200 */
[----:B---3--:R-:W3:Y:S01]  /*33d90*/  LDL.LU R148, [R1+0xabc] ;  /* 0x000abc0001947983 */ /* 0x008ee20000300800 */
[----:B------:R-:W-:Y:S01]  /*33da0*/  LEA.HI.X.SX32 R3, R3, UR9, 0x2, P3 ;  /* 0x0000000903037c11 */ /* 0x000fe200098f16ff */
[----:B------:R-:W-:Y:S01]  /*33db0*/  BAR.SYNC.DEFER_BLOCKING 0x0 ;  /* 0x0000000000007b1d */ /* 0x000fe20000010000 */
[----:B------:R-:W-:-:S04]  /*33dc0*/  LEA R146, P4, R147, R2, 0x2 ;  /* 0x0000000293927211 */ /* 0x000fc800078810ff */
[----:B------:R-:W-:Y:S01]  /*33dd0*/  LEA.HI.X.SX32 R147, R147, R3, 0x2, P4 ;  /* 0x0000000393937211 */ /* 0x000fe200020f16ff */
[----:B------:R-:W2:Y:S04]  /*33de0*/  LDL.LU R0, [R1+0xac0] ;  /* 0x000ac00001007983 */ /* 0x000ea80000300800 */
[----:B------:R-:W4:Y:S04]  /*33df0*/  LDL.LU R149, [R1+0x204] ;  /* 0x0002040001957983 */ /* 0x000f280000300800 */
[----:B------:R-:W4:Y:S04]  /*33e00*/  LDL.LU R151, [R1+0xac4] ;  /* 0x000ac40001977983 */ /* 0x000f280000300800 */
[----:B------:R-:W4:Y:S01]  /*33e10*/  LDL.LU R150, [R1+0x20c] ;  /* 0x00020c0001967983 */ /* 0x000f220000300800 */
[C---:B---3--:R-:W-:Y:S01]  /*33e20*/  ISETP.LT.AND P4, PT, R148.reuse, UR4, !P0 ;  /* 0x0000000494007c0c */ /* 0x048fe2000c781270 */
[----:B------:R-:W-:Y:S01]  /*33e30*/  IMAD R148, R148, R252, RZ ;  /* 0x000000fc94947224 */ /* 0x000fe200078e02ff */
[----:B------:R-:W-:Y:S01]  /*33e40*/  LEA R144, P3, R145, R2, 0x2 ;  /* 0x0000000291907211 */ /* 0x000fe200078610ff */
[----:B------:R-:W3:Y:S01]  /*33e50*/  LDL.LU R252, [R1+0x200] ;  /* 0x0002000001fc7983 */ /* 0x000ee20000300800 */
[----:B------:R-:W-:-:S02]  /*33e60*/  ULDC UR4, c[0x0][0x22c] ;  /* 0x00008b0000047ab9 */ /* 0x000fc40000000800 */
[----:B------:R-:W-:Y:S02]  /*33e70*/  LEA.HI.X.SX32 R145, R145, R3, 0x2, P3 ;  /* 0x0000000391917211 */ /* 0x000fe400018f16ff */
[----:B--2---:R-:W-:Y:S01]  /*33e80*/  ISETP.LT.AND P3, PT, R0, UR4, !P0 ;  /* 0x0000000400007c0c */ /* 0x004fe2000c761270 */
[----:B------:R-:W-:Y:S01]  /*33e90*/  ULDC UR4, c[0x0][0x22c] ;  /* 0x00008b0000047ab9 */ /* 0x000fe20000000800 */
[----:B---3--:R2:W-:Y:S02]  /*33ea0*/  @P2 STG.E desc[UR44][R146.64], R252 ;  /* 0x000000fc92002986 */ /* 0x0085e4000c10192c */
[----:B--2---:R-:W2:Y:S01]  /*33eb0*/  LDC R252, c[0x0][0x248] ;  /* 0x00009200fffc7b82 */ /* 0x004ea20000000800 */
[----:B------:R-:W-:-:S04]  /*33ec0*/  LEA R146, P2, R148, R2, 0x2 ;  /* 0x0000000294927211 */ /* 0x000fc800078410ff */
[-C--:B------:R-:W-:Y:S01]  /*33ed0*/  LEA.HI.X.SX32 R147, R148, R3.reuse, 0x2, P2 ;  /* 0x0000000394937211 */ /* 0x080fe200010f16ff */
[-C--:B--2---:R-:W-:Y:S02]  /*33ee0*/  IMAD R0, R0, R252.reuse, RZ ;  /* 0x000000fc00007224 */ /* 0x084fe400078e02ff */
[C---:B----4-:R-:W-:Y:S02]  /*33ef0*/  IMAD R148, R151.reuse, R252, RZ ;  /* 0x000000fc97947224 */ /* 0x050fe400078e02ff */
[----:B------:R-:W2:Y:S04]  /*33f00*/  LDL.LU R252, [R1+0x208] ;  /* 0x0002080001fc7983 */ /* 0x000ea80000300800 */
[----:B------:R3:W-:Y:S01]  /*33f10*/  @P5 STG.E desc[UR44][R144.64], R149 ;  /* 0x0000009590005986 */ /* 0x0007e2000c10192c */
[----:B------:R-:W-:Y:S01]  /*33f20*/  ISETP.LT.AND P2, PT, R151, UR4, !P0 ;  /* 0x0000000497007c0c */ /* 0x000fe2000c741270 */
[----:B------:R-:W-:Y:S01]  /*33f30*/  ULDC UR4, c[0x0][0x22c] ;  /* 0x00008b0000047ab9 */ /* 0x000fe20000000800 */
[CC--:B---3--:R-:W-:Y:S01]  /*33f40*/  LEA R144, P5, R0.reuse, R2.reuse, 0x2 ;  /* 0x0000000200907211 */ /* 0x0c8fe200078a10ff */
[----:B------:R-:W3:Y:S03]  /*33f50*/  LDL.LU R149, [R1+0xad0] ;  /* 0x000ad00001957983 */ /* 0x000ee60000300800 */
[----:B------:R-:W-:Y:S01]  /*33f60*/  LEA.HI.X.SX32 R145, R0, R3, 0x2, P5 ;  /* 0x0000000300917211 */ /* 0x000fe200028f16ff */
[----:B------:R-:W4:Y:S04]  /*33f70*/  LDL.LU R151, [R1+0x1c] ;  /* 0x00001c0001977983 */ /* 0x000f280000300800 */
[----:B------:R-:W3:Y:S04]  /*33f80*/  LDL.LU R0, [R1+0xac8] ;  /* 0x000ac80001007983 */ /* 0x000ee80000300800 */
[----:B--2---:R2:W-:Y:S04]  /*33f90*/  @P4 STG.E desc[UR44][R146.64], R252 ;  /* 0x000000fc92004986 */ /* 0x0045e8000c10192c */
[----:B------:R1:W-:Y:S01]  /*33fa0*/  @P3 STG.E desc[UR44][R144.64], R150 ;  /* 0x0000009690003986 */ /* 0x0003e2000c10192c */
[----:B--2---:R-:W2:Y:S03]  /*33fb0*/  LDC R252, c[0x0][0x248] ;  /* 0x00009200fffc7b82 */ /* 0x004ea60000000800 */
[----:B-1----:R-:W4:Y:S04]  /*33fc0*/  LDL.LU R150, [R1+0xad4] ;  /* 0x000ad40001967983 */ /* 0x002f280000300800 */
[----:B------:R-:W4:Y:S01]  /*33fd0*/  LDL.LU R145, [R1+0xacc] ;  /* 0x000acc0001917983 */ /* 0x000f220000300800 */
[----:B------:R-:W-:-:S02]  /*33fe0*/  LEA R146, P4, R148, R2, 0x2 ;  /* 0x0000000294927211 */ /* 0x000fc400078810ff */
[----:B---3--:R-:W-:Y:S01]  /*33ff0*/  ISETP.LT.AND P5, PT, R0, UR4, !P0 ;  /* 0x0000000400007c0c */ /* 0x008fe2000c7a1270 */
[----:B------:R-:W-:Y:S01]  /*34000*/  ULDC UR4, c[0x0][0x22c] ;  /* 0x00008b0000047ab9 */ /* 0x000fe20000000800 */
[----:B------:R-:W-:Y:S01]  /*34010*/  LEA.HI.X.SX32 R147, R148, R3, 0x2, P4 ;  /* 0x0000000394937211 */ /* 0x000fe200020f16ff */
[----:B--2---:R-:W-:-:S05]  /*34020*/  IMAD R0, R0, R252, RZ ;  /* 0x000000fc00007224 */ /* 0x004fca00078e02ff */
[C---:B------:R-:W-:Y:S02]  /*34030*/  LEA R144, P3, R0.reuse, R2, 0x2 ;  /* 0x0000000200907211 */ /* 0x040fe400078610ff */
[C---:B----4-:R-:W-:Y:S01]  /*34040*/  ISETP.LT.AND P4, PT, R145.reuse, UR4, !P0 ;  /* 0x0000000491007c0c */ /* 0x050fe2000c781270 */
[-C--:B------:R-:W-:Y:S01]  /*34050*/  IMAD R148, R145, R252.reuse, RZ ;  /* 0x000000fc91947224 */ /* 0x080fe200078e02ff */
[----:B------:R-:W-:Y:S01]  /*34060*/  LEA.HI.X.SX32 R145, R0, R3, 0x2, P3 ;  /* 0x0000000300917211 */ /* 0x000fe200018f16ff */
[----:B------:R-:W-:Y:S01]  /*34070*/  ULDC UR4, c[0x0][0x22c] ;  /* 0x00008b0000047ab9 */ /* 0x000fe20000000800 */
[----:B------:R-:W2:Y:S01]  /*34080*/  LDL.LU R0, [R1+0x10] ;  /* 0x0000100001007983 */ /* 0x000ea20000300800 */
[C---:B------:R-:W-:Y:S01]  /*34090*/  ISETP.LT.AND P3, PT, R149.reuse, UR4, !P0 ;  /* 0x0000000495007c0c */ /* 0x040fe2000c761270 */
[----:B------:R-:W-:Y:S02]  /*340a0*/  ULDC UR4, c[0x0][0x22c] ;  /* 0x00008b0000047ab9 */ /* 0x000fe40000000800 */
[----:B--2---:R1:W-:Y:S02]  /*340b0*/  @P2 STG.E desc[UR44][R146.64], R0 ;  /* 0x0000000092002986 */ /* 0x0043e4000c10192c */
[----:B-1----:R-:W-:-:S02]  /*340c0*/  IMAD R0, R149, R252, RZ ;  /* 0x000000fc95007224 */ /* 0x002fc400078e02ff */
[----:B------:R-:W2:Y:S04]  /*340d0*/  LDL.LU R149, [R1+0xadc] ;  /* 0x000adc0001957983 */ /* 0x000ea80000300800 */
[----:B------:R-:W3:Y:S01]  /*340e0*/  LDL.LU R147, [R1+0x14] ;  /* 0x0000140001937983 */ /* 0x000ee20000300800 */
[----:B------:R-:W-:-:S03]  /*340f0*/  LEA R146, P2, R148, R2, 0x2 ;  /* 0x0000000294927211 */ /* 0x000fc600078410ff */
[----:B---3--:R1:W-:Y:S02]  /*34100*/  @P5 STG.E desc[UR44][R144.64], R147 ;  /* 0x0000009390005986 */ /* 0x0083e4000c10192c */
[-C--:B-1----:R-:W-:Y:S01]  /*34110*/  LEA.HI.X.SX32 R147, R148, R3.reuse, 0x2, P2 ;  /* 0x0000000394937211 */ /* 0x082fe200010f16ff */
[----:B------:R-:W-:Y:S02]  /*34120*/  IMAD R148, R150, R252, RZ ;  /* 0x000000fc96947224 */ /* 0x000fe400078e02ff */
[----:B------:R-:W3:Y:S01]  /*34130*/  LDL.LU R252, [R1+0x18] ;  /* 0x0000180001fc7983 */ /* 0x000ee20000300800 */
[----:B------:R-:W-:Y:S02]  /*34140*/  LEA R144, P5, R0, R2, 0x2 ;  /* 0x0000000200907211 */ /* 0x000fe400078a10ff */
[----:B------:R-:W-:Y:S01]  /*34150*/  ISETP.LT.AND P2, PT, R150, UR4, !P0 ;  /* 0x0000000496007c0c */ /* 0x000fe2000c741270 */
[----:B------:R-:W-:Y:S01]  /*34160*/  ULDC UR4, c[0x0][0x22c] ;  /* 0x00008b0000047ab9 */ /* 0x000fe20000000800 */
[----:B------:R-:W4:Y:S01]  /*34170*/  LDL.LU R150, [R1+0xc] ;  /* 0x00000c0001967983 */ /* 0x000f220000300800 */
[----:B------:R-:W-:-:S03]  /*34180*/  LEA.HI.X.SX32 R145, R0, R3, 0x2, P5 ;  /* 0x0000000300917211 */ /* 0x000fc600028f16ff */
[----:B------:R-:W2:Y:S04]  /*34190*/  LDL.LU R0, [R1+0xad8] ;  /* 0x000ad80001007983 */ /* 0x000ea80000300800 */
[----:B---3--:R1:W-:Y:S02]  /*341a0*/  @P4 STG.E desc[UR44][R146.64], R252 ;  /* 0x000000fc92004986 */ /* 0x0083e4000c10192c */
[----:B-1----:R-:W1:Y:S01]  /*341b0*/  LDC R252, c[0x0][0x248] ;  /* 0x00009200fffc7b82 */ /* 0x002e620000000800 */
[----:B--2---:R-:W-:Y:S01]  /*341c0*/  ISETP.LT.AND P5, PT, R0, UR4, !P0 ;  /* 0x0000000400007c0c */ /* 0x004fe2000c7a1270 */
[----:B------:R2:W-:Y:S01]  /*341d0*/  @P3 STG.E desc[UR44][R144.64], R151 ;  /* 0x0000009790003986 */ /* 0x0005e2000c10192c */
[----:B------:R-:W-:Y:S01]  /*341e0*/  LEA R146, P4, R148, R2, 0x2 ;  /* 0x0000000294927211 */ /* 0x000fe200078810ff */
[----:B------:R-:W-:-:S03]  /*341f0*/  ULDC UR4, c[0x0][0x22c] ;  /* 0x00008b0000047ab9 */ /* 0x000fc60000000800 */
[----:B------:R-:W-:Y:S01]  /*34200*/  LEA.HI.X.SX32 R147, R148, R3, 0x2, P4 ;  /* 0x0000000394937211 */ /* 0x000fe200020f16ff */
[----:B--2---:R-:W2:Y:S04]  /*34210*/  LDL.LU R151, [R1+0xae4] ;  /* 0x000ae40001977983 */ /* 0x004ea80000300800 */
[----:B------:R-:W3:Y:S01]  /*34220*/  LDL.LU R148, [R1+0xae0] ;  /* 0x000ae00001947983 */ /* 0x000ee20000300800 */
[----:B-1----:R-:W-:-:S05]  /*34230*/  IMAD R0, R0, R252, RZ ;  /* 0x000000fc00007224 */ /* 0x002fca00078e02ff */
[----:B------:R-:W-:-:S04]  /*34240*/  LEA R144, P3, R0, R2, 0x2 ;  /* 0x0000000200907211 */ /* 0x000fc800078610ff */
[----:B------:R-:W-:Y:S02]  /*34250*/  LEA.HI.X.SX32 R145, R0, R3, 0x2, P3 ;  /* 0x0000000300917211 */ /* 0x000fe400018f16ff */
[----:B------:R-:W4:Y:S01]  /*34260*/  LDL.LU R0, [R1] ;  /* 0x0000000001007983 */ /* 0x000f220000300800 */
[C---:B------:R-:W-:Y:S01]  /*34270*/  ISETP.LT.AND P4, PT, R149.reuse, UR4, !P0 ;  /* 0x0000000495007c0c */ /* 0x040fe2000c781270 */
[-C--:B------:R-:W-:Y:S01]  /*34280*/  IMAD R149, R149, R252.reuse, RZ ;  /* 0x000000fc95957224 */ /* 0x080fe200078e02ff */
[----:B------:R-:W-:Y:S01]  /*34290*/  ULDC UR4, c[0x0][0x22c] ;  /* 0x00008b0000047ab9 */ /* 0x000fe20000000800 */
[----:B----4-:R1:W-:Y:S04]  /*342a0*/  @P2 STG.E desc[UR44][R146.64], R0 ;  /* 0x0000000092002986 */ /* 0x0103e8000c10192c */
[----:B-1----:R-:W4:Y:S01]  /*342b0*/  LDL.LU R147, [R1+0x4] ;  /* 0x0000040001937983 */ /* 0x002f220000300800 */
[C---:B---3--:R-:W-:Y:S01]  /*342c0*/  IMAD R0, R148.reuse, R252, RZ ;  /* 0x000000fc94007224 */ /* 0x048fe200078e02ff */
[----:B------:R-:W-:Y:S01]  /*342d0*/  ISETP.LT.AND P3, PT, R148, UR4, !P0 ;  /* 0x0000000494007c0c */ /* 0x000fe2000c761270 */
[----:B------:R-:W-:Y:S01]  /*342e0*/  ULDC UR4, c[0x0][0x22c] ;  /* 0x00008b0000047ab9 */ /* 0x000fe20000000800 */
[----:B------:R-:W-:-:S04]  /*342f0*/  LEA R148, P2, R149, R2, 0x2 ;  /* 0x0000000295947211 */ /* 0x000fc800078410ff */
[----:B------:R-:W-:Y:S02]  /*34300*/  LEA.HI.X.SX32 R149, R149, R3, 0x2, P2 ;  /* 0x0000000395957211 */ /* 0x000fe400010f16ff */
[----:B--2---:R-:W-:Y:S01]  /*34310*/  ISETP.LT.AND P2, PT, R151, UR4, !P0 ;  /* 0x0000000497007c0c */ /* 0x004fe2000c741270 */
[----:B------:R-:W-:Y:S01]  /*34320*/  ULDC UR4, c[0x0][0x22c] ;  /* 0x00008b0000047ab9 */ /* 0x000fe20000000800 */
[----:B----4-:R1:W-:Y:S01]  /*34330*/  @P5 STG.E desc[UR44][R144.64], R147 ;  /* 0x0000009390005986 */ /* 0x0103e2000c10192c */
[----:B------:R-:W-:-:S03]  /*34340*/  LEA R146, P5, R0, R2, 0x2 ;  /* 0x0000000200927211 */ /* 0x000fc600078a10ff */
[----:B-1----:R-:W2:Y:S01]  /*34350*/  LDL.LU R144, [R1+0xae8] ;  /* 0x000ae80001907983 */ /* 0x002ea20000300800 */
[-C--:B------:R-:W-:Y:S01]  /*34360*/  IMAD R145, R151, R252.reuse, RZ ;  /* 0x000000fc97917224 */ /* 0x080fe200078e02ff */
[----:B------:R-:W-:Y:S02]  /*34370*/  LEA.HI.X.SX32 R147, R0, R3, 0x2, P5 ;  /* 0x0000000300937211 */ /* 0x000fe400028f16ff */
[----:B------:R-:W3:Y:S04]  /*34380*/  LDL.LU R151, [R1+0xaf0] ;  /* 0x000af00001977983 */ /* 0x000ee80000300800 */
[----:B------:R-:W4:Y:S04]  /*34390*/  LDL.LU R0, [R1+0x8] ;  /* 0x0000080001007983 */ /* 0x000f280000300800 */
[----:B----4-:R1:W-:Y:S04]  /*343a0*/  @P4 STG.E desc[UR44][R148.64], R0 ;  /* 0x0000000094004986 */ /* 0x0103e8000c10192c */
[----:B-1----:R-:W4:Y:S01]  /*343b0*/  LDL.LU R149, [R1+0xaec] ;  /* 0x000aec0001957983 */ /* 0x002f220000300800 */
[C---:B--2---:R-:W-:Y:S01]  /*343c0*/  ISETP.LT.AND P5, PT, R144.reuse, UR4, !P0 ;  /* 0x0000000490007c0c */ /* 0x044fe2000c7a1270 */
[----:B------:R-:W-:Y:S01]  /*343d0*/  IMAD R0, R144, R252, RZ ;  /* 0x000000fc90007224 */ /* 0x000fe200078e02ff */
[----:B------:R-:W-:Y:S01]  /*343e0*/  LEA R144, P4, R145, R2, 0x2 ;  /* 0x0000000291907211 */ /* 0x000fe200078810ff */
[----:B------:R1:W-:Y:S01]  /*343f0*/  @P3 STG.E desc[UR44][R146.64], R150 ;  /* 0x0000009692003986 */ /* 0x0003e2000c10192c */
[----:B------:R-:W-:-:S02]  /*34400*/  ULDC UR4, c[0x0][0x22c] ;  /* 0x00008b0000047ab9 */ /* 0x000fc40000000800 */
[----:B------:R-:W-:Y:S01]  /*34410*/  LEA.HI.X.SX32 R145, R145, R3, 0x2, P4 ;  /* 0x0000000391917211 */ /* 0x000fe200020f16ff */
[----:B-1----:R-:W2:Y:S01]  /*34420*/  LDL.LU R150, [R1+0xaf8] ;  /* 0x000af80001967983 */ /* 0x002ea20000300800 */
[----:B------:R-:W-:-:S04]  /*34430*/  LEA R146, P3, R0, R2, 0x2 ;  /* 0x0000000200927211 */ /* 0x000fc800078610ff */
[----:B------:R-:W-:Y:S01]  /*34440*/  LEA.HI.X.SX32 R147, R0, R3, 0x2, P3 ;  /* 0x0000000300937211 */ /* 0x000fe200018f16ff */
[-C--:B---3--:R-:W-:Y:S01]  /*34450*/  IMAD R0, R151, R252.reuse, RZ ;  /* 0x000000fc97007224 */ /* 0x088fe200078e02ff */
[C---:B----4-:R-:W-:Y:S01]  /*34460*/  ISETP.LT.AND P4, PT, R149.reuse, UR4, !P0 ;  /* 0x0000000495007c0c */ /* 0x050fe2000c781270 */
[----:B------:R-:W-:Y:S01]  /*34470*/  IMAD R148, R149, R252, RZ ;  /* 0x000000fc95947224 */ /* 0x000fe200078e02ff */
[----:B------:R-:W-:Y:S01]  /*34480*/  ULDC UR4, c[0x0][0x22c] ;  /* 0x00008b0000047ab9 */ /* 0x000fe20000000800 */
[----:B------:R-:W3:Y:S01]  /*34490*/  LDL.LU R149, [R1+0xaf4] ;  /* 0x000af40001957983 */ /* 0x000ee20000300800 */
[----:B------:R-:W-:Y:S01]  /*344a0*/  ISETP.LT.AND P3, PT, R151, UR4, !P0 ;  /* 0x0000000497007c0c */ /* 0x000fe2000c761270 */
[----:B------:R-:W-:Y:S02]  /*344b0*/  ULDC UR4, c[0x0][0x22c] ;  /* 0x00008b0000047ab9 */ /* 0x000fe40000000800 */
[----:B------:R-:W4:Y:S04]  /*344c0*/  LDL.LU R151, [R1+0xb04] ;  /* 0x000b040001977983 */ /* 0x000f280000300800 */
[----:B------:R1:W-:Y:S04]  /*344d0*/  @P2 STG.E desc[UR44][R144.64], R248 ;  /* 0x000000f890002986 */ /* 0x0003e8000c10192c */
[----:B------:R2:W-:Y:S01]  /*344e0*/  @P5 STG.E desc[UR44][R146.64], R249 ;  /* 0x000000f992005986 */ /* 0x0005e2000c10192c */
[----:B-1----:R-:W-:-:S02]  /*344f0*/  LEA R144, P2, R148, R2, 0x2 ;  /* 0x0000000294907211 */ /* 0x002fc400078410ff */
[----:B--2---:R-:W-:Y:S02]  /*34500*/  LEA R146, P5, R0, R2, 0x2 ;  /* 0x0000000200927211 */ /* 0x004fe400078a10ff */
[-C--:B------:R-:W-:Y:S01]  /*34510*/  LEA.HI.X.SX32 R145, R148, R3.reuse, 0x2, P2 ;  /* 0x0000000394917211 */ /* 0x080fe200010f16ff */
[C---:B------:R-:W-:Y:S01]  /*34520*/  IMAD R148, R150.reuse, R252, RZ ;  /* 0x000000fc96947224 */ /* 0x040fe200078e02ff */
[----:B------:R-:W-:Y:S01]  /*34530*/  ISETP.LT.AND P2, PT, R150, UR4, !P0 ;  /* 0x0000000496007c0c */ /* 0x000fe2000c741270 */
[----:B------:R-:W-:Y:S01]  /*34540*/  ULDC UR4, c[0x0][0x22c] ;  /* 0x00008b0000047ab9 */ /* 0x000fe20000000800 */
[----:B------:R-:W2:Y:S01]  /*34550*/  LDL.LU R150, [R1+0xb00] ;  /* 0x000b000001967983 */ /* 0x000ea20000300800 */
[----:B------:R-:W-:-:S03]  /*34560*/  LEA.HI.X.SX32 R147, R0, R3, 0x2, P5 ;  /* 0x0000000300937211 */ /* 0x000fc600028f16ff */
[----:B------:R1:W-:Y:S02]  /*34570*/  @P4 STG.E desc[UR44][R144.64], R250 ;  /* 0x000000fa90004986 */ /* 0x0003e4000c10192c */
[----:B-1----:R-:W-:-:S04]  /*34580*/  LEA R144, P4, R148, R2, 0x2 ;  /* 0x0000000294907211 */ /* 0x002fc800078810ff */
[----:B------:R-:W-:Y:S02]  /*34590*/  LEA.HI.X.SX32 R145, R148, R3, 0x2, P4 ;  /* 0x0000000394917211 */ /* 0x000fe400020f16ff */
[C---:B---3--:R-:W-:Y:S01]  /*345a0*/  ISETP.LT.AND P5, PT, R149.reuse, UR4, !P0 ;  /* 0x0000000495007c0c */ /* 0x048fe2000c7a1270 */
[-C--:B------:R-:W-:Y:S01]  /*345b0*/  IMAD R0, R149, R252.reuse, RZ ;  /* 0x000000fc95007224 */ /* 0x080fe200078e02ff */
[----:B------:R-:W-:Y:S01]  /*345c0*/  ULDC UR4, c[0x0][0x22c] ;  /* 0x00008b0000047ab9 */ /* 0x000fe20000000800 */
[----:B------:R-:W3:Y:S04]  /*345d0*/  LDL.LU R149, [R1+0xb10] ;  /* 0x000b100001957983 */ /* 0x000ee80000300800 */
[----:B------:R-:W3:Y:S01]  /*345e0*/  LDL.LU R249, [R1+0xb0c] ;  /* 0x000b0c0001f97983 */ /* 0x000ee20000300800 */
[C---:B----4-:R-:W-:Y:S01]  /*345f0*/  ISETP.LT.AND P4, PT, R151.reuse, UR4, !P0 ;  /* 0x0000000497007c0c */ /* 0x050fe2000c781270 */
[----:B------:R-:W-:Y:S01]  /*34600*/  IMAD R148, R151, R252, RZ ;  /* 0x000000fc97947224 */ /* 0x000fe200078e02ff */
[----:B------:R-:W-:Y:S01]  /*34610*/  ULDC UR4, c[0x0][0x22c] ;  /* 0x00008b0000047ab9 */ /* 0x000fe20000000800 */
[----:B------:R-:W4:Y:S04]  /*34620*/  LDL.LU R248, [R1+0xb1c] ;  /* 0x000b1c0001f87983 */ /* 0x000f280000300800 */
[----:B------:R-:W4:Y:S04]  /*34630*/  LDL.LU R151, [R1+0xb18] ;  /* 0x000b180001977983 */ /* 0x000f280000300800 */
[----:B------:R1:W-:Y:S04]  /*34640*/  @P3 STG.E desc[UR44][R146.64], R251 ;  /* 0x000000fb92003986 */ /* 0x0003e8000c10192c */
[----:B------:R2:W-:Y:S01]  /*34650*/  @P2 STG.E desc[UR44][R144.64], R8 ;  /* 0x0000000890002986 */ /* 0x0005e2000c10192c */
[----:B-1----:R-:W-:-:S04]  /*34660*/  LEA R146, P3, R0, R2, 0x2 ;  /* 0x0000000200927211 */ /* 0x002fc800078610ff */
[----:B------:R-:W-:Y:S01]  /*34670*/  LEA.HI.X.SX32 R147, R0, R3, 0x2, P3 ;  /* 0x0000000300937211 */ /* 0x000fe200018f16ff */
[----:B--2---:R-:W-:Y:S01]  /*34680*/  IMAD R0, R150, R252, RZ ;  /* 0x000000fc96007224 */ /* 0x004fe200078e02ff */
[----:B------:R-:W-:Y:S02]  /*34690*/  LEA R8, P2, R148, R2, 0x2 ;  /* 0x0000000294087211 */ /* 0x000fe400078410ff */
[----:B------:R-:W-:Y:S01]  /*346a0*/  ISETP.LT.AND P3, PT, R150, UR4, !P0 ;  /* 0x0000000496007c0c */ /* 0x000fe2000c761270 */
[----:B------:R1:W-:Y:S01]  /*346b0*/  @P5 STG.E desc[UR44][R146.64], R9 ;  /* 0x0000000992005986 */ /* 0x0003e2000c10192c */
[----:B------:R-:W-:-:S03]  /*346c0*/  ULDC UR4, c[0x0][0x22c] ;  /* 0x00008b0000047ab9 */ /* 0x000fc60000000800 */
[----:B------:R-:W2:Y:S01]  /*346d0*/  LDL.LU R150, [R1+0xb28] ;  /* 0x000b280001967983 */ /* 0x000ea20000300800 */
[----:B------:R-:W-:Y:S02]  /*346e0*/  LEA R144, P5, R0, R2, 0x2 ;  /* 0x0000000200907211 */ /* 0x000fe400078a10ff */
[-C--:B-1----:R-:W-:Y:S02]  /*346f0*/  LEA.HI.X.SX32 R9, R148, R3.reuse, 0x2, P2 ;  /* 0x0000000394097211 */ /* 0x082fe400010f16ff */
[----:B------:R-:W-:-:S03]  /*34700*/  LEA.HI.X.SX32 R145, R0, R3, 0x2, P5 ;  /* 0x0000000300917211 */ /* 0x000fc600028f16ff */
[----:B------:R1:W-:Y:S04]  /*34710*/  @P4 STG.E desc[UR44][R8.64], R10 ;  /* 0x0000000a08004986 */ /* 0x0003e8000c10192c */
[----:B------:R4:W-:Y:S01]  /*34720*/  @P3 STG.E desc[UR44][R144.64], R11 ;  /* 0x0000000b90003986 */ /* 0x0009e2000c10192c */
[C---:B---3--:R-:W-:Y:S01]  /*34730*/  ISETP.LT.AND P2, PT, R149.reuse, UR4, !P0 ;  /* 0x0000000495007c0c */ /* 0x048fe2000c741270 */
[-C--:B------:R-:W-:Y:S01]  /*34740*/  IMAD R146, R149, R252.reuse, RZ ;  /* 0x000000fc95927224 */ /* 0x080fe200078e02ff */
[----:B------:R-:W-:Y:S01]  /*34750*/  ULDC UR4, c[0x0][0x22c] ;  /* 0x00008b0000047ab9 */ /* 0x000fe20000000800 */
[----:B------:R-:W3:Y:S01]  /*34760*/  LDL.LU R149, [R1+0xb24] ;  /* 0x000b240001957983 */ /* 0x000ee20000300800 */
[C---:B------:R-:W-:Y:S01]  /*34770*/  IMAD R0, R249.reuse, R252, RZ ;  /* 0x000000fcf9007224 */ /* 0x040fe200078e02ff */
[----:B------:R-:W-:Y:S01]  /*34780*/  ISETP.LT.AND P5, PT, R249, UR4, !P0 ;  /* 0x00000004f9007c0c */ /* 0x000fe2000c7a1270 */
[----:B------:R-:W-:Y:S01]  /*34790*/  ULDC UR4, c[0x0][0x22c] ;  /* 0x00008b0000047ab9 */ /* 0x000fe20000000800 */
[----:B------:R-:W3:Y:S01]  /*347a0*/  LDL.LU R148, [R1+0xb34] ;  /* 0x000b340001947983 */ /* 0x000ee20000300800 */
[----:B-1----:R-:W-:-:S02]  /*347b0*/  LEA R8, P4, R146, R2, 0x2 ;  /* 0x0000000292087211 */ /* 0x002fc400078810ff */
[----:B------:R-:W-:Y:S01]  /*347c0*/  LEA R10, P3, R0, R2, 0x2 ;  /* 0x00000002000a7211 */ /* 0x000fe200078610ff */
[----:B------:R-:W3:Y:S01]  /*347d0*/  LDL.LU R147, [R1+0xb30] ;  /* 0x000b300001937983 */ /* 0x000ee20000300800 */
[-C--:B------:R-:W-:Y:S01]  /*347e0*/  LEA.HI.X.SX32 R9, R146, R3.reuse, 0x2, P4 ;  /* 0x0000000392097211 */ /* 0x080fe200020f16ff */
[CC--:B----4-:R-:W-:Y:S01]  /*347f0*/  IMAD R144, R248.reuse, R252.reuse, RZ ;  /* 0x000000fcf8907224 */ /* 0x0d0fe200078e02ff */
[----:B------:R-:W-:Y:S01]  /*34800*/  ISETP.LT.AND P4, PT, R248, UR4, !P0 ;  /* 0x00000004f8007c0c */ /* 0x000fe2000c781270 */
[----:B------:R-:W-:Y:S01]  /*34810*/  ULDC UR4, c[0x0][0x22c] ;  /* 0x00008b0000047ab9 */ /* 0x000fe20000000800 */
[----:B------:R-:W-:Y:S01]  /*34820*/  LEA.HI.X.SX32 R11, R0, R3, 0x2, P3 ;  /* 0x00000003000b7211 */ /* 0x000fe200018f16ff */
[C---:B------:R-:W-:Y:S01]  /*34830*/  IMAD R0, R151.reuse, R252, RZ ;  /* 0x000000fc97007224 */ /* 0x040fe200078e02ff */
[----:B------:R-:W-:Y:S01]  /*34840*/  ISETP.LT.AND P3, PT, R151, UR4, !P0 ;  /* 0x0000000497007c0c */ /* 0x000fe2000c761270 */
[----:B------:R-:W4:Y:S01]  /*34850*/  LDL.LU R146, [R1+0xb2c] ;  /* 0x000b2c0001927983 */ /* 0x000f220000300800 */
[----:B------:R-:W-:-:S03]  /*34860*/  ULDC UR4, c[0x0][0x22c] ;  /* 0x00008b0000047ab9 */ /* 0x000fc60000000800 */
[----:B------:R1:W-:Y:S04]  /*34870*/  @P2 STG.E desc[UR44][R8.64], R12 ;  /* 0x0000000c08002986 */ /* 0x0003e8000c10192c */
[----:B------:R2:W-:Y:S04]  /*34880*/  @P5 STG.E desc[UR44][R10.64], R13 ;  /* 0x0000000d0a005986 */ /* 0x0005e8000c10192c */
[----:B------:R-:W4:Y:S01]  /*34890*/  LDL.LU R145, [R1+0xb20] ;  /* 0x000b200001917983 */ /* 0x000f220000300800 */
[-C--:B-1----:R-:W-:Y:S02]  /*348a0*/  LEA R8, P2, R144, R2.reuse, 0x2 ;  /* 0x0000000290087211 */ /* 0x082fe400078410ff */
[----:B--2---:R-:W-:Y:S01]  /*348b0*/  LEA R10, P5, R0, R2, 0x2 ;  /* 0x00000002000a7211 */ /* 0x004fe200078a10ff */
[----:B------:R-:W2:Y:S01]  /*348c0*/  LDL.LU R13, [R1+0xb14] ;  /* 0x000b1400010d7983 */ /* 0x000ea20000300800 */
[----:B------:R-:W-:-:S02]  /*348d0*/  LEA.HI.X.SX32 R9, R144, R3, 0x2, P2 ;  /* 0x0000000390097211 */ /* 0x000fc400010f16ff */
[----:B------:R-:W-:-:S03]  /*348e0*/  LEA.HI.X.SX32 R11, R0, R3, 0x2, P5 ;  /* 0x00000003000b7211 */ /* 0x000fc600028f16ff */
[----:B------:R-:W-:Y:S04]  /*348f0*/  @P4 STG.E desc[UR44][R8.64], R14 ;  /* 0x0000000e08004986 */ /* 0x000fe8000c10192c */
[----:B------:R1:W-:Y:S04]  /*34900*/  @P3 STG.E desc[UR44][R10.64], R15 ;  /* 0x0000000f0a003986 */ /* 0x0003e8000c10192c */
[----:B-1----:R-:W2:Y:S04]  /*34910*/  LDL.LU R15, [R1+0xb08] ;  /* 0x000b0800010f7983 */ /* 0x002ea80000300800 */
[----:B------:R-:W2:Y:S04]  /*34920*/  LDL.LU R144, [R1+0xafc] ;  /* 0x000afc0001907983 */ /* 0x000ea80000300800 */
[----:B------:R-:W2:Y:S01]  /*34930*/  LDL.LU R14, [R1+0xbb4] ;  /* 0x000bb400010e7983 */ /* 0x000ea20000300800 */
[C---:B------:R-:W-:Y:S01]  /*34940*/  IMAD R12, R150.reuse, R252, RZ ;  /* 0x000000fc960c7224 */ /* 0x040fe200078e02ff */
[----:B------:R-:W-:Y:S01]  /*34950*/  ISETP.LT.AND P2, PT, R150, UR4, !P0 ;  /* 0x0000000496007c0c */ /* 0x000fe2000c741270 */
[----:B------:R-:W-:-:S03]  /*34960*/  ULDC UR4, c[0x0][0x22c] ;  /* 0x00008b0000047ab9 */ /* 0x000fc60000000800 */
[----:B------:R-:W-:-:S04]  /*34970*/  LEA R8, P4, R12, R2, 0x2 ;  /* 0x000000020c087211 */ /* 0x000fc800078810ff */
[----:B------:R-:W-:-:S05]  /*34980*/  LEA.HI.X.SX32 R9, R12, R3, 0x2, P4 ;  /* 0x000000030c097211 */ /* 0x000fca00020f16ff */
[----:B------:R1:W-:Y:S04]  /*34990*/  @P2 STG.E desc[UR44][R8.64], R16 ;  /* 0x0000001008002986 */ /* 0x0003e8000c10192c */
[----:B-1----:R-:W2:Y:S01]  /*349a0*/  LDL.LU R16, [R1+0xbbc] ;  /* 0x000bbc0001107983 */ /* 0x002ea20000300800 */
[CC--:B---3--:R-:W-:Y:S01]  /*349b0*/  IMAD R0, R149.reuse, R252.reuse, RZ ;  /* 0x000000fc95007224 */ /* 0x0c8fe200078e02ff */
[----:B------:R-:W-:Y:S01]  /*349c0*/  ISETP.LT.AND P5, PT, R149, UR4, !P0 ;  /* 0x0000000495007c0c */ /* 0x000fe2000c7a1270 */
[----:B------:R-:W-:Y:S01]  /*349d0*/  ULDC UR4, c[0x0][0x22c] ;  /* 0x00008b0000047ab9 */ /* 0x000fe20000000800 */
[----:B------:R-:W-:Y:S02]  /*349e0*/  IMAD R12, R148, R252, RZ ;  /* 0x000000fc940c7224 */ /* 0x000fe400078e02ff */
[----:B------:R-:W-:-:S02]  /*349f0*/  LEA R10, P3, R0, R2, 0x2 ;  /* 0x00000002000a7211 */ /* 0x000fc400078610ff */
[----:B------:R-:W-:Y:S01]  /*34a00*/  ISETP.LT.AND P4, PT, R148, UR4, !P0 ;  /* 0x0000000494007c0c */ /* 0x000fe2000c781270 */
[----:B------:R-:W-:Y:S01]  /*34a10*/  ULDC UR4, c[0x0][0x22c] ;  /* 0x00008b0000047ab9 */ /* 0x000fe20000000800 */
[-C--:B------:R-:W-:Y:S01]  /*34a20*/  LEA.HI.X.SX32 R11, R0, R3.reuse, 0x2, P3 ;  /* 0x00000003000b7211 */ /* 0x080fe200018f16ff */
[C---:B------:R-:W-:Y:S01]  /*34a30*/  IMAD R0, R147.reuse, R252, RZ ;  /* 0x000000fc93007224 */ /* 0x040fe200078e02ff */
[----:B------:R-:W-:Y:S01]  /*34a40*/  ISETP.LT.AND P3, PT, R147, UR4, !P0 ;  /* 0x0000000493007c0c */ /* 0x000fe2000c761270 */
[----:B------:R-:W-:Y:S01]  /*34a50*/  ULDC UR4, c[0x0][0x22c] ;  /* 0x00008b0000047ab9 */ /* 0x000fe20000000800 */
[C---:B------:R-:W-:Y:S01]  /*34a60*/  LEA R8, P2, R12.reuse, R2, 0x2 ;  /* 0x000000020c087211 */ /* 0x040fe200078410ff */
[----:B------:R1:W-:Y:S03]  /*34a70*/  @P5 STG.E desc[UR44][R10.64], R17 ;  /* 0x000000110a005986 */ /* 0x0003e6000c10192c */
[-C--:B------:R-:W-:Y:S01]  /*34a80*/  LEA.HI.X.SX32 R9, R12, R3.reuse, 0x2, P2 ;  /* 0x000000030c097211 */ /* 0x080fe200010f16ff */
[C---:B----4-:R-:W-:Y:S01]  /*34a90*/  IMAD R12, R146.reuse, R252, RZ ;  /* 0x000000fc920c7224 */ /* 0x050fe200078e02ff */
[----:B------:R-:W-:Y:S01]  /*34aa0*/  ISETP.LT.AND P2, PT, R146, UR4, !P0 ;  /* 0x0000000492007c0c */ /* 0x000fe2000c741270 */
[----:B------:R-:W-:Y:S01]  /*34ab0*/  ULDC UR4, c[0x0][0x22c] ;  /* 0x00008b0000047ab9 */ /* 0x000fe20000000800 */
[C---:B-1----:R-:W-:Y:S01]  /*34ac0*/  LEA R10, P5, R0.reuse, R2, 0x2 ;  /* 0x00000002000a7211 */ /* 0x042fe200078a10ff */
[----:B------:R1:W-:Y:S03]  /*34ad0*/  @P4 STG.E desc[UR44][R8.64], R18 ;  /* 0x0000001208004986 */ /* 0x0003e6000c10192c */
[----:B------:R-:W-:Y:S01]  /*34ae0*/  LEA.HI.X.SX32 R11, R0, R3, 0x2, P5 ;  /* 0x00000003000b7211 */ /* 0x000fe200028f16ff */
[C---:B------:R-:W-:Y:S01]  /*34af0*/  IMAD R0, R145.reuse, R252, RZ ;  /* 0x000000fc91007224 */ /* 0x040fe200078e02ff */
[----:B------:R-:W-:Y:S01]  /*34b00*/  ISETP.LT.AND P5, PT, R145, UR4, !P0 ;  /* 0x0000000491007c0c */ /* 0x000fe2000c7a1270 */
[----:B------:R-:W-:-:S02]  /*34b10*/  ULDC UR4, c[0x0][0x22c] ;  /* 0x00008b0000047ab9 */ /* 0x000fc40000000800 */
[----:B------:R3:W-:Y:S01]  /*34b20*/  @P3 STG.E desc[UR44][R10.64], R19 ;  /* 0x000000130a003986 */ /* 0x0007e2000c10192c */
[----:B-1----:R-:W-:-:S04]  /*34b30*/  LEA R8, P4, R12, R2, 0x2 ;  /* 0x000000020c087211 */ /* 0x002fc800078810ff */
[-C--:B------:R-:W-:Y:S01]  /*34b40*/  LEA.HI.X.SX32 R9, R12, R3.reuse, 0x2, P4 ;  /* 0x000000030c097211 */ /* 0x080fe200020f16ff */
[C---:B--2---:R-:W-:Y:S01]  /*34b50*/  IMAD R12, R13.reuse, R252, RZ ;  /* 0x000000fc0d0c7224 */ /* 0x044fe200078e02ff */
[----:B------:R-:W-:Y:S01]  /*34b60*/  ISETP.LT.AND P4, PT, R13, UR4, !P0 ;  /* 0x000000040d007c0c */ /* 0x000fe2000c781270 */
[----:B------:R-:W-:Y:S01]  /*34b70*/  ULDC UR4, c[0x0][0x22c] ;  /* 0x00008b0000047ab9 */ /* 0x000fe20000000800 */
[C---:B---3--:R-:W-:Y:S01]  /*34b80*/  LEA R10, P3, R0.reuse, R2, 0x2 ;  /* 0x00000002000a7211 */ /* 0x048fe200078610ff */
[----:B------:R-:W2:Y:S03]  /*34b90*/  LDL.LU R13, [R1+0xbc0] ;  /* 0x000bc000010d7983 */ /* 0x000ea60000300800 */
[----:B------:R-:W-:Y:S01]  /*34ba0*/  LEA.HI.X.SX32 R11, R0, R3, 0x2, P3 ;  /* 0x00000003000b7211 */ /* 0x000fe200018f16ff */
[----:B------:R1:W-:Y:S01]  /*34bb0*/  @P2 STG.E desc[UR44][R8.64], R20 ;  /* 0x0000001408002986 */ /* 0x0003e2000c10192c */
[C---:B------:R-:W-:Y:S01]  /*34bc0*/  ISETP.LT.AND P3, PT, R15.reuse, UR4, !P0 ;  /* 0x000000040f007c0c */ /* 0x040fe2000c761270 */
[----:B------:R-:W-:-:S02]  /*34bd0*/  IMAD R0, R15, R252, RZ ;  /* 0x000000fc0f007224 */ /* 0x000fc400078e02ff */
[----:B------:R3:W-:Y:S01]  /*34be0*/  @P5 STG.E desc[UR44][R10.64], R21 ;  /* 0x000000150a005986 */ /* 0x0007e2000c10192c */
[----:B------:R-:W-:-:S03]  /*34bf0*/  ULDC UR4, c[0x0][0x22c] ;  /* 0x00008b0000047ab9 */ /* 0x000fc60000000800 */
[----:B------:R-:W4:Y:S01]  /*34c00*/  LDL.LU R15, [R1+0xbc8] ;  /* 0x000bc800010f7983 */ /* 0x000f220000300800 */
[----:B-1----:R-:W-:-:S03]  /*34c10*/  LEA R8, P2, R12, R2, 0x2 ;  /* 0x000000020c087211 */ /* 0x002fc600078410ff */
[----:B------:R-:W4:Y:S01]  /*34c20*/  LDL.LU R17, [R1+0xbcc] ;  /* 0x000bcc0001117983 */ /* 0x000f220000300800 */
[-C--:B------:R-:W-:Y:S02]  /*34c30*/  LEA.HI.X.SX32 R9, R12, R3.reuse, 0x2, P2 ;  /* 0x000000030c097211 */ /* 0x080fe400010f16ff */
[----:B---3--:R-:W-:Y:S02]  /*34c40*/  LEA R10, P5, R0, R2, 0x2 ;  /* 0x00000002000a7211 */ /* 0x008fe400078a10ff */
[----:B------:R-:W-:Y:S01]  /*34c50*/  ISETP.LT.AND P2, PT, R144, UR4, !P0 ;  /* 0x0000000490007c0c */ /* 0x000fe2000c741270 */
[----:B------:R-:W-:Y:S01]  /*34c60*/  ULDC UR4, c[0x0][0x22c] ;  /* 0x00008b0000047ab9 */ /* 0x000fe20000000800 */
[----:B------:R-:W-:Y:S02]  /*34c70*/  LEA.HI.X.SX32 R11, R0, R3, 0x2, P5 ;  /* 0x00000003000b7211 */ /* 0x000fe400028f16ff */
[----:B------:R-:W-:Y:S01]  /*34c80*/  ISETP.LT.AND P5, PT, R14, UR4, !P0 ;  /* 0x000000040e007c0c */ /* 0x000fe2000c7a1270 */
[----:B------:R-:W-:Y:S01]  /*34c90*/  IMAD R12, R144, R252, RZ ;  /* 0x000000fc900c7224 */ /* 0x000fe200078e02ff */
[----:B------:R-:W3:Y:S01]  /*34ca0*/  LDL.LU R14, [R1+0xbd8] ;  /* 0x000bd800010e7983 */ /* 0x000ee20000300800 */
[----:B------:R-:W-:-:S03]  /*34cb0*/  ULDC UR4, c[0x0][0x22c] ;  /* 0x00008b0000047ab9 */ /* 0x000fc60000000800 */
[----:B------:R1:W-:Y:S01]  /*34cc0*/  @P4 STG.E desc[UR44][R8.64], R22 ;  /* 0x0000001608004986 */ /* 0x0003e2000c10192c */
[----:B------:R-:W-:-:S03]  /*34cd0*/  LEA R0, R252, R12, 0x1 ;  /* 0x0000000cfc007211 */ /* 0x000fc600078e08ff */
[----:B------:R1:W-:Y:S02]  /*34ce0*/  @P3 STG.E desc[UR44][R10.64], R23 ;  /* 0x000000170a003986 */ /* 0x0003e4000c10192c */
[----:B-1----:R-:W-:-:S04]  /*34cf0*/  LEA R8, P4, R12, R2, 0x2 ;  /* 0x000000020c087211 */ /* 0x002fc800078810ff */
[-C--:B------:R-:W-:Y:S01]  /*34d00*/  LEA.HI.X.SX32 R9, R12, R3.reuse, 0x2, P4 ;  /* 0x000000030c097211 */ /* 0x080fe200020f16ff */
[----:B------:R-:W-:Y:S01]  /*34d10*/  IMAD R12, R252, 0x2, R0 ;  /* 0x00000002fc0c7824 */ /* 0x000fe200078e0200 */
[----:B------:R-:W-:Y:S02]  /*34d20*/  LEA R10, P3, R0, R2, 0x2 ;  /* 0x00000002000a7211 */ /* 0x000fe400078610ff */
[----:B------:R-:W-:Y:S01]  /*34d30*/  ISETP.LT.AND P4, PT, R16, UR4, !P0 ;  /* 0x0000000410007c0c */ /* 0x000fe2000c781270 */
[----:B------:R-:W-:Y:S01]  /*34d40*/  ULDC UR4, c[0x0][0x22c] ;  /* 0x00008b0000047ab9 */ /* 0x000fe20000000800 */
[----:B------:R-:W3:Y:S01]  /*34d50*/  LDL.LU R16, [R1+0xbdc] ;  /* 0x000bdc0001107983 */ /* 0x000ee20000300800 */
[----:B------:R-:W-:-:S03]  /*34d60*/  LEA.HI.X.SX32 R11, R0, R3, 0x2, P3 ;  /* 0x00000003000b7211 */ /* 0x000fc600018f16ff */
[----:B------:R1:W-:Y:S01]  /*34d70*/  @P2 STG.E desc[UR44][R8.64], R152 ;  /* 0x0000009808002986 */ /* 0x0003e2000c10192c */
[----:B------:R-:W-:-:S03]  /*34d80*/  IMAD R0, R252, 0x2, R12 ;  /* 0x00000002fc007824 */ /* 0x000fc600078e020c */
[----:B------:R1:W-:Y:S02]  /*34d90*/  @P6 STG.E desc[UR44][R10.64], R153 ;  /* 0x000000990a006986 */ /* 0x0003e4000c10192c */
[----:B-1----:R-:W-:-:S04]  /*34da0*/  LEA R8, P2, R12, R2, 0x2 ;  /* 0x000000020c087211 */ /* 0x002fc800078410ff */
[----:B------:R-:W-:Y:S01]  /*34db0*/  LEA.HI.X.SX32 R9, R12, R3, 0x2, P2 ;  /* 0x000000030c097211 */ /* 0x000fe200010f16ff */
[----:B------:R-:W-:Y:S01]  /*34dc0*/  IMAD R12, R252, 0x2, R0 ;  /* 0x00000002fc0c7824 */ /* 0x000fe200078e0200 */
[----:B------:R-:W-:-:S03]  /*34dd0*/  LEA R10, P6, R0, R2, 0x2 ;  /* 0x00000002000a7211 */ /* 0x000fc600078c10ff */
[----:B------:R1:W-:Y:S01]  /*34de0*/  @P1 STG.E desc[UR44][R8.64], R154 ;  /* 0x0000009a08001986 */ /* 0x0003e2000c10192c */
[----:B------:R-:W-:Y:S02]  /*34df0*/  LEA.HI.X.SX32 R11, R0, R3, 0x2, P6 ;  /* 0x00000003000b7211 */ /* 0x000fe400030f16ff */
[----:B-1----:R-:W-:-:S04]  /*34e00*/  LEA R8, P1, R12, R2, 0x2 ;  /* 0x000000020c087211 */ /* 0x002fc800078210ff */
[----:B------:R-:W-:Y:S02]  /*34e10*/  LEA.HI.X.SX32 R9, R12, R3, 0x2, P1 ;  /* 0x000000030c097211 */ /* 0x000fe400008f16ff */
[----:B--2---:R-:W-:Y:S01]  /*34e20*/  ISETP.LT.AND P3, PT, R13, UR4, !P0 ;  /* 0x000000040d007c0c */ /* 0x004fe2000c761270 */
[----:B------:R-:W-:Y:S01]  /*34e30*/  ULDC UR4, c[0x0][0x22c] ;  /* 0x00008b0000047ab9 */ /* 0x000fe20000000800 */
[----:B------:R-:W2:Y:S01]  /*34e40*/  LDL.LU R13, [R1+0xbe4] ;  /* 0x000be400010d7983 */ /* 0x000ea20000300800 */
[----:B----4-:R-:W-:Y:S01]  /*34e50*/  ISETP.LT.AND P2, PT, R15, UR4, !P0 ;  /* 0x000000040f007c0c */ /* 0x010fe2000c741270 */
[----:B------:R-:W-:Y:S02]  /*34e60*/  ULDC UR4, c[0x0][0x22c] ;  /* 0x00008b0000047ab9 */ /* 0x000fe40000000800 */
[----:B------:R-:W4:Y:S01]  /*34e70*/  LDL.LU R15, [R1+0xbe8] ;  /* 0x000be800010f7983 */ /* 0x000f220000300800 */
[----:B------:R-:W-:Y:S01]  /*34e80*/  ISETP.LT.AND P6, PT, R17, UR4, !P0 ;  /* 0x0000000411007c0c */ /* 0x000fe2000c7c1270 */
[----:B------:R-:W-:-:S02]  /*34e90*/  ULDC UR4, c[0x0][0x22c] ;  /* 0x00008b0000047ab9 */ /* 0x000fc40000000800 */
[----:B------:R-:W4:Y:S01]  /*34ea0*/  LDL.LU R17, [R1+0xbf0] ;  /* 0x000bf00001117983 */ /* 0x000f220000300800 */
[----:B---3--:R-:W-:Y:S01]  /*34eb0*/  ISETP.LT.AND P1, PT, R14, UR4, !P0 ;  /* 0x000000040e007c0c */ /* 0x008fe2000c721270 */
[----:B------:R-:W-:Y:S02]  /*34ec0*/  IMAD R0, R252, 0x2, R12 ;  /* 0x00000002fc007824 */ /* 0x000fe400078e020c */
[----:B------:R-:W3:Y:S01]  /*34ed0*/  LDL.LU R14, [R1+0xc00] ;  /* 0x000c0000010e7983 */ /* 0x000ee20000300800 */
[----:B------:R-:W-:-:S03]  /*34ee0*/  ULDC UR4, c[0x0][0x22c] ;  /* 0x00008b0000047ab9 */ /* 0x000fc60000000800 */
[----:B------:R1:W-:Y:S01]  /*34ef0*/  @P5 STG.E desc[UR44][R10.64], R155 ;  /* 0x0000009b0a005986 */ /* 0x0003e2000c10192c */
[----:B------:R-:W-:-:S03]  /*34f00*/  IMAD R12, R252, 0x2, R0 ;  /* 0x00000002fc0c7824 */ /* 0x000fc600078e0200 */
[----:B------:R1:W-:Y:S02]  /*34f10*/  @P4 STG.E desc[UR44][R8.64], R156 ;  /* 0x0000009c08004986 */ /* 0x0003e4000c10192c */
[----:B-1----:R-:W-:-:S04]  /*34f20*/  LEA R10, P5, R0, R2, 0x2 ;  /* 0x00000002000a7211 */ /* 0x002fc800078a10ff */
[-C--:B------:R-:W-:Y:S01]  /*34f30*/  LEA.HI.X.SX32 R11, R0, R3.reuse, 0x2, P5 ;  /* 0x00000003000b7211 */ /* 0x080fe200028f16ff */
[----:B------:R-:W-:Y:S01]  /*34f40*/  IMAD R0, R252, 0x2, R12 ;  /* 0x00000002fc007824 */ /* 0x000fe200078e020c */
[-C--:B------:R-:W-:Y:S02]  /*34f50*/  LEA R8, P4, R12, R2.reuse, 0x2 ;  /* 0x000000020c087211 */ /* 0x080fe400078810ff */
[----:B------:R-:W-:Y:S01]  /*34f60*/  ISETP.LT.AND P5, PT, R16, UR4, !P0 ;  /* 0x0000000410007c0c */ /* 0x000fe2000c7a1270 */
[----:B------:R1:W-:Y:S01]  /*34f70*/  @P3 STG.E desc[UR44][R10.64], R157 ;  /* 0x0000009d0a003986 */ /* 0x0003e2000c10192c */
[----:B------:R-:W-:Y:S01]  /*34f80*/  ULDC UR4, c[0x0][0x22c] ;  /* 0x00008b0000047ab9 */ /* 0x000fe20000000800 */
[----:B------:R-:W-:Y:S02]  /*34f90*/  LEA.HI.X.SX32 R9, R12, R3, 0x2, P4 ;  /* 0x000000030c097211 */ /* 0x000fe400020f16ff */
[----:B------:R-:W3:Y:S01]  /*34fa0*/  LDL.LU R16, [R1+0xc04] ;  /* 0x000c040001107983 */ /* 0x000ee20000300800 */
[----:B------:R-:W-:Y:S01]  /*34fb0*/  IMAD R12, R252, 0x2, R0 ;  /* 0x00000002fc0c7824 */ /* 0x000fe200078e0200 */
[----:B-1----:R-:W-:-:S02]  /*34fc0*/  LEA R10, P3, R0, R2, 0x2 ;  /* 0x00000002000a7211 */ /* 0x002fc400078610ff */
[----:B------:R1:W-:Y:S02]  /*34fd0*/  @P2 STG.E desc[UR44][R8.64], R158 ;  /* 0x0000009e08002986 */ /* 0x0003e4000c10192c */
[----:B------:R-:W-:Y:S01]  /*34fe0*/  LEA.HI.X.SX32 R11, R0, R3, 0x2, P3 ;  /* 0x00000003000b7211 */ /* 0x000fe200018f16ff */
[----:B------:R-:W-:-:S04]  /*34ff0*/  IMAD R0, R252, 0x2, R12 ;  /* 0x00000002fc007824 */ /* 0x000fc800078e020c */
[----:B------:R1:W-:Y:S02]  /*35000*/  @P6 STG.E desc[UR44][R10.64], R159 ;  /* 0x0000009f0a006986 */ /* 0x0003e4000c10192c */
[----:B-1----:R-:W-:-:S04]  /*35010*/  LEA R8, P2, R12, R2, 0x2 ;  /* 0x000000020c087211 */ /* 0x002fc800078410ff */
[----:B------:R-:W-:Y:S02]  /*35020*/  LEA.HI.X.SX32 R9, R12, R3, 0x2, P2 ;  /* 0x000000030c097211 */ /* 0x000fe400010f16ff */
[----:B------:R-:W-:-:S04]  /*35030*/  LEA R10, P6, R0, R2, 0x2 ;  /* 0x00000002000a7211 */ /* 0x000fc800078c10ff */
        /* <DEDUP_REMOVED lines=10> */
[----:B---3--:R-:W-:Y:S02]  /*350e0*/  ISETP.LT.AND P6, PT, R14, UR4, !P0 ;  /* 0x000000040e007c0c */ /* 0x008fe4000c7c1270 */
[----:B------:R-:W-:Y:S01]  /*350f0*/  LEA R12, R252, R0, 0x1 ;  /* 0x00000000fc0c7211 */ /* 0x000fe200078e08ff */
[----:B------:R-:W3:Y:S01]  /*35100*/  LDL.LU R14, [R1+0xc24] ;  /* 0x000c2400010e7983 */ /* 0x000ee20000300800 */
[----:B------:R-:W-:-:S03]  /*35110*/  ULDC UR4, c[0x0][0x22c] ;  /* 0x00008b0000047ab9 */ /* 0x000fc60000000800 */
        /* <DEDUP_REMOVED lines=8> */
[----:B------:R-:W-:Y:S01]  /*351a0*/  ISETP.LT.AND P1, PT, R16, UR4, !P0 ;  /* 0x0000000410007c0c */ /* 0x000fe2000c721270 */
[----:B------:R-:W-:Y:S01]  /*351b0*/  ULDC UR4, c[0x0][0x22c] ;  /* 0x00008b0000047ab9 */ /* 0x000fe20000000800 */
[-C--:B------:R-:W-:Y:S01]  /*351c0*/  LEA.HI.X.SX32 R11, R0, R3.reuse, 0x2, P5 ;  /* 0x00000003000b7211 */ /* 0x080fe200028f16ff */
[----:B------:R-:W3:Y:S01]  /*351d0*/  LDL.LU R16, [R1+0xc28] ;  /* 0x000c280001107983 */ /* 0x000ee20000300800 */
[----:B------:R-:W-:Y:S01]  /*351e0*/  IMAD R0, R252, 0x2, R12 ;  /* 0x00000002fc007824 */ /* 0x000fe200078e020c */
[C---:B-1----:R-:W-:Y:S02]  /*351f0*/  LEA R8, P4, R12.reuse, R2, 0x2 ;  /* 0x000000020c087211 */ /* 0x042fe400078810ff */
        /* <DEDUP_REMOVED lines=30> */
[----:B------:R-:W-:Y:S02]  /*353e0*/  ULDC UR4, c[0x0][0x22c] ;  /* 0x00008b0000047ab9 */ /* 0x000fe40000000800 */
[----:B------:R-:W3:Y:S01]  /*353f0*/  LDL.LU R16, [R1+0xc4c] ;  /* 0x000c4c0001107983 */ /* 0x000ee20000300800 */
[----:B------:R-:W-:Y:S01]  /*35400*/  LEA.HI.X.SX32 R9, R12, R3, 0x2, P1 ;  /* 0x000000030c097211 */ /* 0x000fe200008f16ff */
[----:B------:R-:W-:Y:S01]  /*35410*/  IMAD R12, R252, 0x2, R0 ;  /* 0x00000002fc0c7824 */ /* 0x000fe200078e0200 */
[----:B-1----:R-:W-:-:S03]  /*35420*/  LEA R10, P5, R0, R2, 0x2 ;  /* 0x00000002000a7211 */ /* 0x002fc600078a10ff */
[----:B------:R1:W-:Y:S01]  /*35430*/  @P4 STG.E desc[UR44][R8.64], R168 ;  /* 0x000000a808004986 */ /* 0x0003e2000c10192c */
[----:B------:R-:W-:Y:S02]  /*35440*/  LEA.HI.X.SX32 R11, R0, R3, 0x2, P5 ;  /* 0x00000003000b7211 */ /* 0x000fe400028f16ff */
[----:B------:R-:W-:-:S03]  /*35450*/  LEA R0, R252, R12, 0x1 ;  /* 0x0000000cfc007211 */ /* 0x000fc600078e08ff */
        /* <DEDUP_REMOVED lines=64> */
[-C--:B------:R-:W-:Y:S02]  /*35860*/  LEA.HI.X.SX32 R9, R12, R3.reuse, 0x2, P2 ;  /* 0x000000030c097211 */ /* 0x080fe400010f16ff */
[----:B------:R-:W-:Y:S02]  /*35870*/  LEA R12, R252, R0, 0x1 ;  /* 0x00000000fc0c7211 */ /* 0x000fe400078e08ff */
[C---:B-1----:R-:W-:Y:S01]  /*35880*/  LEA R10, P6, R0.reuse, R2, 0x2 ;  /* 0x00000002000a7211 */ /* 0x042fe200078c10ff */
[----:B------:R1:W-:Y:S03]  /*35890*/  @P1 STG.E desc[UR44][R8.64], R178 ;  /* 0x000000b208001986 */ /* 0x0003e6000c10192c */
        /* <DEDUP_REMOVED lines=59> */
[-C--:B------:R-:W-:Y:S02]  /*35c50*/  LEA.HI.X.SX32 R11, R0, R3.reuse, 0x2, P5 ;  /* 0x00000003000b7211 */ /* 0x080fe400028f16ff */
[----:B------:R-:W-:Y:S02]  /*35c60*/  LEA R0, R252, R12, 0x1 ;  /* 0x0000000cfc007211 */ /* 0x000fe400078e08ff */
[-C--:B------:R-:W-:Y:S01]  /*35c70*/  LEA R8, P4, R12, R2.reuse, 0x2 ;  /* 0x000000020c087211 */ /* 0x080fe200078810ff */
        /* <DEDUP_REMOVED lines=64> */
[----:B------:R-:W-:-:S03]  /*36080*/  LEA R12, R252, R0, 0x1 ;  /* 0x00000000fc0c7211 */ /* 0x000fc600078e08ff */
        /* <DEDUP_REMOVED lines=248> */
[----:B------:R-:W-:Y:S02]  /*37010*/  LEA R10, P6, R0, R2, 0x2 ;  /* 0x00000002000a7211 */ /* 0x000fe400078c10ff */
[----:B------:R-:W-:Y:S01]  /*37020*/  LEA R12, R252, R0, 0x1 ;  /* 0x00000000fc0c7211 */ /* 0x000fe200078e08ff */
        /* <DEDUP_REMOVED lines=135> */
[----:B------:R1:W-:Y:S04]  /*378a0*/  @P5 STG.E desc[UR44][R10.64], R27 ;  /* 0x0000001b0a005986 */ /* 0x0003e8000c10192c */
[----:B------:R-:W3:Y:S01]  /*378b0*/  LDL.LU R19, [R1+0xe50] ;  /* 0x000e500001137983 */ /* 0x000ee20000300800 */
[----:B-1----:R-:W-:-:S03]  /*378c0*/  LEA R8, P1, R12, R2, 0x2 ;  /* 0x000000020c087211 */ /* 0x002fc600078210ff */
[----:B------:R-:W3:Y:S01]  /*378d0*/  LDL.LU R18, [R1+0xe28] ;  /* 0x000e280001127983 */ /* 0x000ee20000300800 */
[----:B------:R-:W-:Y:S01]  /*378e0*/  LEA.HI.X.SX32 R9, R12, R3, 0x2, P1 ;  /* 0x000000030c097211 */ /* 0x000fe200008f16ff */
[----:B------:R-:W-:Y:S01]  /*378f0*/  IMAD R12, R252, 0x2, R0 ;  /* 0x00000002fc0c7824 */ /* 0x000fe200078e0200 */
[----:B------:R-:W-:-:S03]  /*37900*/  LEA R10, P5, R0, R2, 0x2 ;  /* 0x00000002000a7211 */ /* 0x000fc600078a10ff */
[----:B------:R1:W-:Y:S01]  /*37910*/  @P4 STG.E desc[UR44][R8.64], R28 ;  /* 0x0000001c08004986 */ /* 0x0003e2000c10192c */
[----:B------:R-:W-:Y:S01]  /*37920*/  ISETP.LT.AND P1, PT, R16, UR4, !P0 ;  /* 0x0000000410007c0c */ /* 0x000fe2000c721270 */
[----:B------:R-:W-:Y:S01]  /*37930*/  ULDC UR4, c[0x0][0x22c] ;  /* 0x00008b0000047ab9 */ /* 0x000fe20000000800 */
[----:B------:R-:W-:Y:S01]  /*37940*/  LEA.HI.X.SX32 R11, R0, R3, 0x2, P5 ;  /* 0x00000003000b7211 */ /* 0x000fe200028f16ff */
[----:B------:R-:W3:Y:S01]  /*37950*/  LDL.LU R16, [R1+0xe24] ;  /* 0x000e240001107983 */ /* 0x000ee20000300800 */
[----:B-1----:R-:W-:-:S03]  /*37960*/  LEA R8, P4, R12, R2, 0x2 ;  /* 0x000000020c087211 */ /* 0x002fc600078810ff */
[----:B------:R1:W-:Y:S01]  /*37970*/  @P3 STG.E desc[UR44][R10.64], R29 ;  /* 0x0000001d0a003986 */ /* 0x0003e2000c10192c */
[----:B------:R-:W-:-:S05]  /*37980*/  LEA.HI.X.SX32 R9, R12, R3, 0x2, P4 ;  /* 0x000000030c097211 */ /* 0x000fca00020f16ff */
[----:B------:R4:W-:Y:S01]  /*37990*/  @P2 STG.E desc[UR44][R8.64], R30 ;  /* 0x0000001e08002986 */ /* 0x0009e2000c10192c */
[----:B--2---:R-:W-:Y:S01]  /*379a0*/  ISETP.LT.AND P5, PT, R13, UR4, !P0 ;  /* 0x000000040d007c0c */ /* 0x004fe2000c7a1270 */
[----:B------:R-:W-:Y:S01]  /*379b0*/  IMAD R13, R252, 0x2, R12 ;  /* 0x00000002fc0d7824 */ /* 0x000fe200078e020c */
[----:B------:R-:W-:-:S04]  /*379c0*/  ULDC UR4, c[0x0][0x22c] ;  /* 0x00008b0000047ab9 */ /* 0x000fc80000000800 */
[----:B-1----:R-:W-:-:S04]  /*379d0*/  LEA R10, P3, R13, R2, 0x2 ;  /* 0x000000020d0a7211 */ /* 0x002fc800078610ff */
[-C--:B------:R-:W-:Y:S02]  /*379e0*/  LEA.HI.X.SX32 R11, R13, R3.reuse, 0x2, P3 ;  /* 0x000000030d0b7211 */ /* 0x080fe400018f16ff */
[----:B----4-:R-:W-:Y:S01]  /*379f0*/  ISETP.LT.AND P4, PT, R15, UR4, !P0 ;  /* 0x000000040f007c0c */ /* 0x010fe2000c781270 */
[----:B------:R-:W-:Y:S01]  /*37a00*/  IMAD R15, R252, 0x2, R13 ;  /* 0x00000002fc0f7824 */ /* 0x000fe200078e020d */
[----:B------:R-:W-:Y:S02]  /*37a10*/  ULDC UR4, c[0x0][0x22c] ;  /* 0x00008b0000047ab9 */ /* 0x000fe40000000800 */
[----:B------:R-:W-:Y:S01]  /*37a20*/  ISETP.LT.AND P3, PT, R17, UR4, !P0 ;  /* 0x0000000411007c0c */ /* 0x000fe2000c761270 */
[----:B------:R-:W-:Y:S01]  /*37a30*/  ULDC UR4, c[0x0][0x22c] ;  /* 0x00008b0000047ab9 */ /* 0x000fe20000000800 */
[C---:B------:R-:W-:Y:S01]  /*37a40*/  LEA R8, P2, R15.reuse, R2, 0x2 ;  /* 0x000000020f087211 */ /* 0x040fe200078410ff */
[----:B------:R-:W2:Y:S03]  /*37a50*/  LDL.LU R17, [R1+0xe38] ;  /* 0x000e380001117983 */ /* 0x000ea60000300800 */
[----:B------:R-:W-:-:S02]  /*37a60*/  LEA.HI.X.SX32 R9, R15, R3, 0x2, P2 ;  /* 0x000000030f097211 */ /* 0x000fc400010f16ff */
[----:B---3--:R-:W-:Y:S01]  /*37a70*/  ISETP.LT.AND P2, PT, R14, UR4, !P0 ;  /* 0x000000040e007c0c */ /* 0x008fe2000c741270 */
[----:B------:R-:W-:Y:S01]  /*37a80*/  IMAD R13, R252, 0x2, R15 ;  /* 0x00000002fc0d7824 */ /* 0x000fe200078e020f */
[----:B------:R-:W3:Y:S01]  /*37a90*/  LDL.LU R14, [R1+0xe34] ;  /* 0x000e3400010e7983 */ /* 0x000ee20000300800 */
[----:B------:R-:W-:-:S03]  /*37aa0*/  ULDC UR4, c[0x0][0x22c] ;  /* 0x00008b0000047ab9 */ /* 0x000fc60000000800 */
[----:B------:R-:W4:Y:S01]  /*37ab0*/  LDL.LU R0, [R1+0xe40] ;  /* 0x000e400001007983 */ /* 0x000f220000300800 */
[----:B------:R-:W-:-:S03]  /*37ac0*/  IMAD R15, R252, 0x2, R13 ;  /* 0x00000002fc0f7824 */ /* 0x000fc600078e020d */
[----:B------:R1:W-:Y:S04]  /*37ad0*/  @P6 STG.E desc[UR44][R10.64], R31 ;  /* 0x0000001f0a006986 */ /* 0x0003e8000c10192c */
[----:B------:R1:W-:Y:S04]  /*37ae0*/  @P1 STG.E desc[UR44][R8.64], R32 ;  /* 0x0000002008001986 */ /* 0x0003e8000c10192c */
[----:B------:R-:W4:Y:S01]  /*37af0*/  LDL.LU R12, [R1+0xe08] ;  /* 0x000e0800010c7983 */ /* 0x000f220000300800 */
[----:B-1----:R-:W-:-:S04]  /*37b00*/  LEA R10, P6, R13, R2, 0x2 ;  /* 0x000000020d0a7211 */ /* 0x002fc800078c10ff */
[----:B------:R-:W-:Y:S01]  /*37b10*/  LEA.HI.X.SX32 R11, R13, R3, 0x2, P6 ;  /* 0x000000030d0b7211 */ /* 0x000fe200030f16ff */
[----:B------:R-:W-:Y:S01]  /*37b20*/  IMAD R13, R252, 0x2, R15 ;  /* 0x00000002fc0d7824 */ /* 0x000fe200078e020f */
[----:B------:R-:W-:-:S03]  /*37b30*/  LEA R8, P1, R15, R2, 0x2 ;  /* 0x000000020f087211 */ /* 0x000fc600078210ff */
[----:B------:R1:W-:Y:S01]  /*37b40*/  @P5 STG.E desc[UR44][R10.64], R33 ;  /* 0x000000210a005986 */ /* 0x0003e2000c10192c */
[----:B------:R-:W-:Y:S01]  /*37b50*/  LEA.HI.X.SX32 R9, R15, R3, 0x2, P1 ;  /* 0x000000030f097211 */ /* 0x000fe200008f16ff */
[----:B------:R-:W-:Y:S01]  /*37b60*/  IMAD R15, R252, 0x2, R13 ;  /* 0x00000002fc0f7824 */ /* 0x000fe200078e020d */
[----:B------:R-:W-:Y:S01]  /*37b70*/  ISETP.LT.AND P6, PT, R19, UR4, !P0 ;  /* 0x0000000413007c0c */ /* 0x000fe2000c7c1270 */
[----:B------:R-:W-:Y:S02]  /*37b80*/  ULDC UR4, c[0x0][0x22c] ;  /* 0x00008b0000047ab9 */ /* 0x000fe40000000800 */
[----:B------:R1:W-:Y:S02]  /*37b90*/  @P4 STG.E desc[UR44][R8.64], R34 ;  /* 0x0000002208004986 */ /* 0x0003e4000c10192c */
[----:B-1----:R-:W-:-:S04]  /*37ba0*/  LEA R10, P5, R13, R2, 0x2 ;  /* 0x000000020d0a7211 */ /* 0x002fc800078a10ff */
[----:B------:R-:W-:Y:S02]  /*37bb0*/  LEA.HI.X.SX32 R11, R13, R3, 0x2, P5 ;  /* 0x000000030d0b7211 */ /* 0x000fe400028f16ff */
[----:B------:R-:W-:Y:S02]  /*37bc0*/  LEA R13, R252, R15, 0x1 ;  /* 0x0000000ffc0d7211 */ /* 0x000fe400078e08ff */
[C---:B------:R-:W-:Y:S02]  /*37bd0*/  LEA R8, P4, R15.reuse, R2, 0x2 ;  /* 0x000000020f087211 */ /* 0x040fe400078810ff */
[----:B------:R-:W-:Y:S01]  /*37be0*/  ISETP.LT.AND P1, PT, R18, UR4, !P0 ;  /* 0x0000000412007c0c */ /* 0x000fe2000c721270 */
[----:B------:R-:W-:Y:S01]  /*37bf0*/  ULDC UR4, c[0x0][0x22c] ;  /* 0x00008b0000047ab9 */ /* 0x000fe20000000800 */
[----:B------:R-:W-:Y:S01]  /*37c00*/  LEA.HI.X.SX32 R9, R15, R3, 0x2, P4 ;  /* 0x000000030f097211 */ /* 0x000fe200020f16ff */
[----:B------:R-:W-:Y:S01]  /*37c10*/  IMAD R15, R252, 0x2, R13 ;  /* 0x00000002fc0f7824 */ /* 0x000fe200078e020d */
[----:B------:R-:W-:Y:S01]  /*37c20*/  ISETP.LT.AND P5, PT, R16, UR4, !P0 ;  /* 0x0000000410007c0c */ /* 0x000fe2000c7a1270 */
[----:B------:R1:W-:Y:S01]  /*37c30*/  @P3 STG.E desc[UR44][R10.64], R35 ;  /* 0x000000230a003986 */ /* 0x0003e2000c10192c */
[----:B------:R-:W-:-:S03]  /*37c40*/  ULDC UR4, c[0x0][0x22c] ;  /* 0x00008b0000047ab9 */ /* 0x000fc60000000800 */
[----:B------:R-:W4:Y:S04]  /*37c50*/  LDL.LU R16, [R1+0xe10] ;  /* 0x000e100001107983 */ /* 0x000f280000300800 */
        /* <DEDUP_REMOVED lines=8> */
[----:B---3--:R-:W-:Y:S01]  /*37ce0*/  ISETP.LT.AND P3, PT, R14, UR4, !P0 ;  /* 0x000000040e007c0c */ /* 0x008fe2000c761270 */
[----:B------:R-:W-:Y:S02]  /*37cf0*/  ULDC UR4, c[0x0][0x22c] ;  /* 0x00008b0000047ab9 */ /* 0x000fe40000000800 */
[----:B------:R-:W3:Y:S01]  /*37d00*/  LDL.LU R14, [R1+0xe18] ;  /* 0x000e1800010e7983 */ /* 0x000ee20000300800 */
[----:B----4-:R-:W-:Y:S01]  /*37d10*/  ISETP.LT.AND P2, PT, R0, UR4, !P0 ;  /* 0x0000000400007c0c */ /* 0x010fe2000c741270 */
[----:B------:R-:W-:-:S02]  /*37d20*/  IMAD R13, R252, 0x2, R15 ;  /* 0x00000002fc0d7824 */ /* 0x000fc400078e020f */
[----:B------:R-:W4:Y:S01]  /*37d30*/  LDL.LU R0, [R1+0xe14] ;  /* 0x000e140001007983 */ /* 0x000f220000300800 */
[----:B------:R-:W-:-:S03]  /*37d40*/  ULDC UR4, c[0x0][0x22c] ;  /* 0x00008b0000047ab9 */ /* 0x000fc60000000800 */
[----:B------:R1:W-:Y:S01]  /*37d50*/  @P6 STG.E desc[UR44][R10.64], R37 ;  /* 0x000000250a006986 */ /* 0x0003e2000c10192c */
[----:B------:R-:W-:-:S03]  /*37d60*/  IMAD R15, R252, 0x2, R13 ;  /* 0x00000002fc0f7824 */ /* 0x000fc600078e020d */
[----:B------:R1:W-:Y:S02]  /*37d70*/  @P1 STG.E desc[UR44][R8.64], R38 ;  /* 0x0000002608001986 */ /* 0x0003e4000c10192c */
[----:B-1----:R-:W-:-:S04]  /*37d80*/  LEA R10, P6, R13, R2, 0x2 ;  /* 0x000000020d0a7211 */ /* 0x002fc800078c10ff */
[-C--:B------:R-:W-:Y:S01]  /*37d90*/  LEA.HI.X.SX32 R11, R13, R3.reuse, 0x2, P6 ;  /* 0x000000030d0b7211 */ /* 0x080fe200030f16ff */
[----:B------:R-:W-:Y:S01]  /*37da0*/  IMAD R13, R252, 0x2, R15 ;  /* 0x00000002fc0d7824 */ /* 0x000fe200078e020f */
[----:B------:R-:W-:Y:S01]  /*37db0*/  ISETP.LT.AND P6, PT, R12, UR4, !P0 ;  /* 0x000000040c007c0c */ /* 0x000fe2000c7c1270 */
[----:B------:R-:W-:Y:S01]  /*37dc0*/  ULDC UR4, c[0x0][0x22c] ;  /* 0x00008b0000047ab9 */ /* 0x000fe20000000800 */
[C---:B------:R-:W-:Y:S01]  /*37dd0*/  LEA R8, P1, R15.reuse, R2, 0x2 ;  /* 0x000000020f087211 */ /* 0x040fe200078210ff */
[----:B------:R-:W4:Y:S03]  /*37de0*/  LDL.LU R12, [R1+0xdf8] ;  /* 0x000df800010c7983 */ /* 0x000f260000300800 */
[----:B------:R-:W-:Y:S01]  /*37df0*/  LEA.HI.X.SX32 R9, R15, R3, 0x2, P1 ;  /* 0x000000030f097211 */ /* 0x000fe200008f16ff */
        /* <DEDUP_REMOVED lines=10> */
[----:B------:R-:W4:Y:S01]  /*37ea0*/  LDL.LU R16, [R1+0xdf4] ;  /* 0x000df40001107983 */ /* 0x000f220000300800 */
[----:B------:R-:W-:Y:S02]  /*37eb0*/  LEA.HI.X.SX32 R9, R15, R3, 0x2, P4 ;  /* 0x000000030f097211 */ /* 0x000fe400020f16ff */
[----:B-1----:R-:W-:-:S04]  /*37ec0*/  LEA R10, P3, R13, R2, 0x2 ;  /* 0x000000020d0a7211 */ /* 0x002fc800078610ff */
        /* <DEDUP_REMOVED lines=15> */
[----:B------:R-:W-:Y:S02]  /*37fc0*/  LEA.HI.X.SX32 R9, R15, R3, 0x2, P2 ;  /* 0x000000030f097211 */ /* 0x000fe400010f16ff */
[C---:B------:R-:W-:Y:S02]  /*37fd0*/  LEA R10, P6, R13.reuse, R2, 0x2 ;  /* 0x000000020d0a7211 */ /* 0x040fe400078c10ff */
[----:B------:R-:W-:Y:S02]  /*37fe0*/  ISETP.LT.AND P2, PT, R12, UR4, !P0 ;  /* 0x000000040c007c0c */ /* 0x000fe4000c741270 */
[C---:B------:R-:W-:Y:S01]  /*37ff0*/  LEA R15, R252.reuse, R13, 0x1 ;  /* 0x0000000dfc0f7211 */ /* 0x040fe200078e08ff */
[----:B------:R-:W4:Y:S01]  /*38000*/  LDL.LU R12, [R1+0xdcc] ;  /* 0x000dcc00010c7983 */ /* 0x000f220000300800 */
[----:B------:R-:W-:Y:S01]  /*38010*/  LEA.HI.X.SX32 R11, R13, R3, 0x2, P6 ;  /* 0x000000030d0b7211 */ /* 0x000fe200030f16ff */
[----:B------:R-:W-:Y:S02]  /*38020*/  ULDC UR4, c[0x0][0x22c] ;  /* 0x00008b0000047ab9 */ /* 0x000fe40000000800 */
[----:B------:R1:W-:Y:S01]  /*38030*/  @P1 STG.E desc[UR44][R8.64], R44 ;  /* 0x0000002c08001986 */ /* 0x0003e2000c10192c */
[----:B------:R-:W-:-:S03]  /*38040*/  IMAD R13, R252, 0x2, R15 ;  /* 0x00000002fc0d7824 */ /* 0x000fc600078e020f */
[----:B------:R1:W-:Y:S02]  /*38050*/  @P5 STG.E desc[UR44][R10.64], R45 ;  /* 0x0000002d0a005986 */ /* 0x0003e4000c10192c */
[----:B-1----:R-:W-:-:S04]  /*38060*/  LEA R8, P1, R15, R2, 0x2 ;  /* 0x000000020f087211 */ /* 0x002fc800078210ff */
[-C--:B------:R-:W-:Y:S01]  /*38070*/  LEA.HI.X.SX32 R9, R15, R3.reuse, 0x2, P1 ;  /* 0x000000030f097211 */ /* 0x080fe200008f16ff */
[----:B------:R-:W-:Y:S01]  /*38080*/  IMAD R15, R252, 0x2, R13 ;  /* 0x00000002fc0f7824 */ /* 0x000fe200078e020d */
[C---:B------:R-:W-:Y:S02]  /*38090*/  LEA R10, P5, R13.reuse, R2, 0x2 ;  /* 0x000000020d0a7211 */ /* 0x040fe400078a10ff */
[----:B------:R-:W-:Y:S01]  /*380a0*/  ISETP.LT.AND P6, PT, R16, UR4, !P0 ;  /* 0x0000000410007c0c */ /* 0x000fe2000c7c1270 */
[----:B------:R-:W-:Y:S01]  /*380b0*/  ULDC UR4, c[0x0][0x22c] ;  /* 0x00008b0000047ab9 */ /* 0x000fe20000000800 */
[----:B------:R-:W4:Y:S01]  /*380c0*/  LDL.LU R16, [R1+0xdd8] ;  /* 0x000dd80001107983 */ /* 0x000f220000300800 */
[----:B------:R-:W-:-:S03]  /*380d0*/  LEA.HI.X.SX32 R11, R13, R3, 0x2, P5 ;  /* 0x000000030d0b7211 */ /* 0x000fc600028f16ff */
[----:B------:R1:W-:Y:S02]  /*380e0*/  @P4 STG.E desc[UR44][R8.64], R46 ;  /* 0x0000002e08004986 */ /* 0x0003e4000c10192c */
        /* <DEDUP_REMOVED lines=20> */
[----:B------:R1:W-:Y:S01]  /*38230*/  @P6 STG.E desc[UR44][R10.64], R49 ;  /* 0x000000310a006986 */ /* 0x0003e2000c10192c */
[----:B------:R-:W-:-:S03]  /*38240*/  LEA.HI.X.SX32 R9, R15, R3, 0x2, P2 ;  /* 0x000000030f097211 */ /* 0x000fc600010f16ff */
[----:B------:R-:W4:Y:S01]  /*38250*/  LDL.LU R12, [R1+0xdbc] ;  /* 0x000dbc00010c7983 */ /* 0x000f220000300800 */
[C---:B------:R-:W-:Y:S01]  /*38260*/  IMAD R15, R252.reuse, 0x2, R13 ;  /* 0x00000002fc0f7824 */ /* 0x040fe200078e020d */
[----:B------:R-:W-:Y:S01]  /*38270*/  ULDC UR4, c[0x0][0x22c] ;  /* 0x00008b0000047ab9 */ /* 0x000fe20000000800 */
[C---:B-1----:R-:W-:Y:S01]  /*38280*/  LEA R10, P6, R13.reuse, R2, 0x2 ;  /* 0x000000020d0a7211 */ /* 0x042fe200078c10ff */
[----:B------:R1:W-:Y:S03]  /*38290*/  @P1 STG.E desc[UR44][R8.64], R50 ;  /* 0x0000003208001986 */ /* 0x0003e6000c10192c */
[----:B------:R-:W-:Y:S01]  /*382a0*/  LEA.HI.X.SX32 R11, R13, R3, 0x2, P6 ;  /* 0x000000030d0b7211 */ /* 0x000fe200030f16ff */
[----:B------:R-:W-:-:S04]  /*382b0*/  IMAD R13, R252, 0x2, R15 ;  /* 0x00000002fc0d7824 */ /* 0x000fc800078e020f */
[----:B------:R1:W-:Y:S02]  /*382c0*/  @P5 STG.E desc[UR44][R10.64], R51 ;  /* 0x000000330a005986 */ /* 0x0003e4000c10192c */
[CC--:B-1----:R-:W-:Y:S02]  /*382d0*/  LEA R8, P1, R15.reuse, R2.reuse, 0x2 ;  /* 0x000000020f087211 */ /* 0x0c2fe400078210ff */
[----:B------:R-:W-:Y:S01]  /*382e0*/  ISETP.LT.AND P2, PT, R16, UR4, !P0 ;  /* 0x0000000410007c0c */ /* 0x000fe2000c741270 */
[----:B------:R-:W-:Y:S01]  /*382f0*/  ULDC UR4, c[0x0][0x22c] ;  /* 0x00008b0000047ab9 */ /* 0x000fe20000000800 */
[----:B------:R-:W4:Y:S01]  /*38300*/  LDL.LU R16, [R1+0xdb8] ;  /* 0x000db80001107983 */ /* 0x000f220000300800 */
        /* <DEDUP_REMOVED lines=24> */
[----:B------:R-:W-:Y:S01]  /*38490*/  LEA.HI.X.SX32 R11, R13, R3, 0x2, P3 ;  /* 0x000000030d0b7211 */ /* 0x000fe200018f16ff */
[----:B------:R-:W-:Y:S01]  /*384a0*/  IMAD R13, R252, 0x2, R15 ;  /* 0x00000002fc0d7824 */ /* 0x000fe200078e020f */
[----:B-1----:R-:W-:-:S03]  /*384b0*/  LEA R8, P2, R15, R2, 0x2 ;  /* 0x000000020f087211 */ /* 0x002fc600078410ff */
[----:B------:R1:W-:Y:S01]  /*384c0*/  @P6 STG.E desc[UR44][R10.64], R55 ;  /* 0x000000370a006986 */ /* 0x0003e2000c10192c */
        /* <DEDUP_REMOVED lines=52> */
[----:B------:R-:W-:-:S02]  /*38810*/  ULDC UR4, c[0x0][0x22c] ;  /* 0x00008b0000047ab9 */ /* 0x000fc40000000800 */
[----:B------:R-:W4:Y:S01]  /*38820*/  LDL.LU R0, [R1+0xd8c] ;  /* 0x000d8c0001007983 */ /* 0x000f220000300800 */
[----:B------:R-:W-:-:S03]  /*38830*/  LEA R15, R252, R13, 0x1 ;  /* 0x0000000dfc0f7211 */ /* 0x000fc600078e08ff */
[----:B------:R1:W-:Y:S02]  /*38840*/  @P1 STG.E desc[UR44][R8.64], R62 ;  /* 0x0000003e08001986 */ /* 0x0003e4000c10192c */
[----:B------:R-:W-:Y:S02]  /*38850*/  IMAD R13, R252, 0x2, R15 ;  /* 0x00000002fc0d7824 */ /* 0x000fe400078e020f */
        /* <DEDUP_REMOVED lines=20> */
[-C--:B------:R-:W-:Y:S02]  /*389a0*/  LEA.HI.X.SX32 R11, R13, R3.reuse, 0x2, P3 ;  /* 0x000000030d0b7211 */ /* 0x080fe400018f16ff */
[C---:B------:R-:W-:Y:S01]  /*389b0*/  LEA R8, P2, R15.reuse, R2, 0x2 ;  /* 0x000000020f087211 */ /* 0x040fe200078410ff */
[----:B------:R-:W4:Y:S03]  /*389c0*/  LDL.LU R21, [R1+0xd5c] ;  /* 0x000d5c0001157983 */ /* 0x000f260000300800 */
[----:B------:R-:W-:Y:S01]  /*389d0*/  LEA.HI.X.SX32 R9, R15, R3, 0x2, P2 ;  /* 0x000000030f097211 */ /* 0x000fe200010f16ff */
[----:B------:R-:W4:Y:S01]  /*389e0*/  LDL.LU R20, [R1+0xd58] ;  /* 0x000d580001147983 */ /* 0x000f220000300800 */
[----:B--2---:R-:W-:Y:S01]  /*389f0*/  ISETP.LT.AND P4, PT, R17, UR4, !P0 ;  /* 0x0000000411007c0c */ /* 0x004fe2000c781270 */
[----:B------:R-:W-:-:S02]  /*38a00*/  ULDC UR4, c[0x0][0x22c] ;  /* 0x00008b0000047ab9 */ /* 0x000fc40000000800 */
[----:B---3--:R-:W-:Y:S01]  /*38a10*/  ISETP.LT.AND P3, PT, R14, UR4, !P0 ;  /* 0x000000040e007c0c */ /* 0x008fe2000c761270 */
[----:B------:R-:W-:Y:S02]  /*38a20*/  ULDC UR4, c[0x0][0x22c] ;  /* 0x00008b0000047ab9 */ /* 0x000fe40000000800 */
[----:B----4-:R-:W-:Y:S01]  /*38a30*/  ISETP.LT.AND P2, PT, R0, UR4, !P0 ;  /* 0x0000000400007c0c */ /* 0x010fe2000c741270 */
[----:B------:R-:W-:Y:S01]  /*38a40*/  IMAD R13, R252, 0x2, R15 ;  /* 0x00000002fc0d7824 */ /* 0x000fe200078e020f */
[----:B------:R-:W2:Y:S01]  /*38a50*/  LDL.LU R0, [R1+0xd54] ;  /* 0x000d540001007983 */ /* 0x000ea20000300800 */
[----:B------:R-:W-:-:S03]  /*38a60*/  ULDC UR4, c[0x0][0x22c] ;  /* 0x00008b0000047ab9 */ /* 0x000fc60000000800 */
[----:B------:R1:W-:Y:S01]  /*38a70*/  @P6 STG.E desc[UR44][R10.64], R67 ;  /* 0x000000430a006986 */ /* 0x0003e2000c10192c */
[----:B------:R-:W-:-:S03]  /*38a80*/  IMAD R15, R252, 0x2, R13 ;  /* 0x00000002fc0f7824 */ /* 0x000fc600078e020d */
[----:B------:R3:W-:Y:S01]  /*38a90*/  @P1 STG.E desc[UR44][R8.64], R68 ;  /* 0x0000004408001986 */ /* 0x0007e2000c10192c */
[----:B------:R-:W-:-:S03]  /*38aa0*/  IMAD R17, R252, 0x2, R15 ;  /* 0x00000002fc117824 */ /* 0x000fc600078e020f */
[----:B------:R-:W4:Y:S01]  /*38ab0*/  LDL.LU R18, [R1+0xd3c] ;  /* 0x000d3c0001127983 */ /* 0x000f220000300800 */
[----:B-1----:R-:W-:-:S04]  /*38ac0*/  LEA R10, P6, R13, R2, 0x2 ;  /* 0x000000020d0a7211 */ /* 0x002fc800078c10ff */
[----:B------:R-:W-:Y:S01]  /*38ad0*/  LEA.HI.X.SX32 R11, R13, R3, 0x2, P6 ;  /* 0x000000030d0b7211 */ /* 0x000fe200030f16ff */
[----:B------:R-:W-:-:S04]  /*38ae0*/  IMAD R19, R252, 0x2, R17 ;  /* 0x00000002fc137824 */ /* 0x000fc800078e0211 */
[----:B------:R1:W-:Y:S01]  /*38af0*/  @P5 STG.E desc[UR44][R10.64], R69 ;  /* 0x000000450a005986 */ /* 0x0003e2000c10192c */
[----:B------:R-:W-:Y:S01]  /*38b00*/  ISETP.LT.AND P6, PT, R12, UR4, !P0 ;  /* 0x000000040c007c0c */ /* 0x000fe2000c7c1270 */
[----:B------:R-:W-:Y:S01]  /*38b10*/  ULDC UR4, c[0x0][0x22c] ;  /* 0x00008b0000047ab9 */ /* 0x000fe20000000800 */
[-C--:B------:R-:W-:Y:S02]  /*38b20*/  LEA R12, P1, R15, R2.reuse, 0x2 ;  /* 0x000000020f0c7211 */ /* 0x080fe400078210ff */
[-C--:B------:R-:W-:Y:S02]  /*38b30*/  LEA R14, P5, R17, R2.reuse, 0x2 ;  /* 0x00000002110e7211 */ /* 0x080fe400078a10ff */
[-C--:B------:R-:W-:Y:S02]  /*38b40*/  LEA.HI.X.SX32 R13, R15, R3.reuse, 0x2, P1 ;  /* 0x000000030f0d7211 */ /* 0x080fe400008f16ff */
[----:B------:R-:W-:Y:S02]  /*38b50*/  LEA.HI.X.SX32 R15, R17, R3, 0x2, P5 ;  /* 0x00000003110f7211 */ /* 0x000fe400028f16ff */
[----:B------:R-:W-:Y:S01]  /*38b60*/  LEA R17, R252, R19, 0x1 ;  /* 0x00000013fc117211 */ /* 0x000fe200078e08ff */
[----:B------:R2:W-:Y:S01]  /*38b70*/  @P4 STG.E desc[UR44][R12.64], R70 ;  /* 0x000000460c004986 */ /* 0x0005e2000c10192c */
[----:B---3--:R-:W-:-:S03]  /*38b80*/  LEA R8, P4, R19, R2, 0x2 ;  /* 0x0000000213087211 */ /* 0x008fc600078810ff */
[----:B------:R3:W-:Y:S01]  /*38b90*/  @P3 STG.E desc[UR44][R14.64], R71 ;  /* 0x000000470e003986 */ /* 0x0007e2000c10192c */
[----:B-1----:R-:W-:Y:S02]  /*38ba0*/  LEA R10, P3, R17, R2, 0x2 ;  /* 0x00000002110a7211 */ /* 0x002fe400078610ff */
[----:B------:R-:W-:Y:S02]  /*38bb0*/  LEA.HI.X.SX32 R9, R19, R3, 0x2, P4 ;  /* 0x0000000313097211 */ /* 0x000fe400020f16ff */
[----:B------:R-:W-:Y:S01]  /*38bc0*/  ISETP.LT.AND P1, PT, R16, UR4, !P0 ;  /* 0x0000000410007c0c */ /* 0x000fe2000c721270 */
[----:B------:R-:W-:Y:S01]  /*38bd0*/  ULDC UR4, c[0x0][0x22c] ;  /* 0x00008b0000047ab9 */ /* 0x000fe20000000800 */
[----:B------:R-:W4:Y:S01]  /*38be0*/  LDL.LU R16, [R1+0xd38] ;  /* 0x000d380001107983 */ /* 0x000f220000300800 */
[----:B------:R-:W-:Y:S01]  /*38bf0*/  ISETP.LT.AND P5, PT, R21, UR4, !P0 ;  /* 0x0000000415007c0c */ /* 0x000fe2000c7a1270 */
[----:B------:R-:W-:Y:S02]  /*38c00*/  ULDC UR4, c[0x0][0x22c] ;  /* 0x00008b0000047ab9 */ /* 0x000fe40000000800 */
[----:B------:R-:W4:Y:S01]  /*38c10*/  LDL.LU R21, [R1+0xd34] ;  /* 0x000d340001157983 */ /* 0x000f220000300800 */
[----:B------:R-:W-:Y:S01]  /*38c20*/  ISETP.LT.AND P4, PT, R20, UR4, !P0 ;  /* 0x0000000414007c0c */ /* 0x000fe2000c781270 */
[----:B------:R-:W-:-:S02]  /*38c30*/  ULDC UR4, c[0x0][0x22c] ;  /* 0x00008b0000047ab9 */ /* 0x000fc40000000800 */
[----:B------:R-:W4:Y:S01]  /*38c40*/  LDL.LU R20, [R1+0xd30] ;  /* 0x000d300001147983 */ /* 0x000f220000300800 */
[----:B------:R-:W-:Y:S02]  /*38c50*/  LEA.HI.X.SX32 R11, R17, R3, 0x2, P3 ;  /* 0x00000003110b7211 */ /* 0x000fe400018f16ff */
[----:B--2---:R-:W-:Y:S01]  /*38c60*/  ISETP.LT.AND P3, PT, R0, UR4, !P0 ;  /* 0x0000000400007c0c */ /* 0x004fe2000c761270 */
[----:B------:R-:W-:Y:S01]  /*38c70*/  IMAD R19, R252, 0x2, R17 ;  /* 0x00000002fc137824 */ /* 0x000fe200078e0211 */
[----:B------:R-:W2:Y:S01]  /*38c80*/  LDL.LU R0, [R1+0xd24] ;  /* 0x000d240001007983 */ /* 0x000ea20000300800 */
[----:B------:R-:W-:-:S03]  /*38c90*/  ULDC UR4, c[0x0][0x22c] ;  /* 0x00008b0000047ab9 */ /* 0x000fc60000000800 */
[----:B------:R1:W-:Y:S01]  /*38ca0*/  @P2 STG.E desc[UR44][R8.64], R72 ;  /* 0x0000004808002986 */ /* 0x0003e2000c10192c */
[CC--:B------:R-:W-:Y:S01]  /*38cb0*/  LEA R12, P2, R19.reuse, R2.reuse, 0x2 ;  /* 0x00000002130c7211 */ /* 0x0c0fe200078410ff */
[C---:B------:R-:W-:Y:S02]  /*38cc0*/  IMAD R17, R252.reuse, 0x2, R19 ;  /* 0x00000002fc117824 */ /* 0x040fe400078e0213 */
[----:B------:R4:W-:Y:S01]  /*38cd0*/  @P6 STG.E desc[UR44][R10.64], R73 ;  /* 0x000000490a006986 */ /* 0x0009e2000c10192c */
[----:B------:R-:W-:Y:S01]  /*38ce0*/  LEA.HI.X.SX32 R13, R19, R3, 0x2, P2 ;  /* 0x00000003130d7211 */ /* 0x000fe200010f16ff */
[----:B------:R-:W-:Y:S01]  /*38cf0*/  IMAD R19, R252, 0x2, R17 ;  /* 0x00000002fc137824 */ /* 0x000fe200078e0211 */
[----:B---3--:R-:W-:-:S03]  /*38d00*/  LEA R14, P6, R17, R2, 0x2 ;  /* 0x00000002110e7211 */ /* 0x008fc600078c10ff */
[----:B------:R3:W-:Y:S01]  /*38d10*/  @P1 STG.E desc[UR44][R12.64], R74 ;  /* 0x0000004a0c001986 */ /* 0x0007e2000c10192c */
[-C--:B------:R-:W-:Y:S01]  /*38d20*/  LEA.HI.X.SX32 R15, R17, R3.reuse, 0x2, P6 ;  /* 0x00000003110f7211 */ /* 0x080fe200030f16ff */
[----:B------:R-:W-:Y:S01]  /*38d30*/  IMAD R17, R252, 0x2, R19 ;  /* 0x00000002fc117824 */ /* 0x000fe200078e0213 */
[CC--:B-1----:R-:W-:Y:S02]  /*38d40*/  LEA R8, P1, R19.reuse, R2.reuse, 0x2 ;  /* 0x0000000213087211 */ /* 0x0c2fe400078210ff */
[----:B----4-:R-:W-:Y:S01]  /*38d50*/  ISETP.LT.AND P2, PT, R18, UR4, !P0 ;  /* 0x0000000412007c0c */ /* 0x010fe2000c741270 */
[----:B------:R-:W-:Y:S01]  /*38d60*/  ULDC UR4, c[0x0][0x22c] ;  /* 0x00008b0000047ab9 */ /* 0x000fe20000000800 */
[----:B------:R-:W4:Y:S01]  /*38d70*/  LDL.LU R18, [R1+0xd14] ;  /* 0x000d140001127983 */ /* 0x000f220000300800 */
[----:B------:R-:W-:Y:S01]  /*38d80*/  LEA.HI.X.SX32 R9, R19, R3, 0x2, P1 ;  /* 0x0000000313097211 */ /* 0x000fe200008f16ff */
[----:B------:R-:W-:Y:S02]  /*38d90*/  IMAD R19, R252, 0x2, R17 ;  /* 0x00000002fc137824 */ /* 0x000fe400078e0211 */
[----:B------:R1:W-:Y:S01]  /*38da0*/  @P5 STG.E desc[UR44][R14.64], R75 ;  /* 0x0000004b0e005986 */ /* 0x0003e2000c10192c */
[----:B------:R-:W-:-:S03]  /*38db0*/  LEA R10, P5, R17, R2, 0x2 ;  /* 0x00000002110a7211 */ /* 0x000fc600078a10ff */
[----:B------:R1:W-:Y:S01]  /*38dc0*/  @P4 STG.E desc[UR44][R8.64], R76 ;  /* 0x0000004c08004986 */ /* 0x0003e2000c10192c */
[----:B---3--:R-:W-:Y:S02]  /*38dd0*/  LEA R12, P4, R19, R2, 0x2 ;  /* 0x00000002130c7211 */ /* 0x008fe400078810ff */
[-C--:B------:R-:W-:Y:S02]  /*38de0*/  LEA.HI.X.SX32 R11, R17, R3.reuse, 0x2, P5 ;  /* 0x00000003110b7211 */ /* 0x080fe400028f16ff */
[----:B------:R-:W-:Y:S02]  /*38df0*/  LEA.HI.X.SX32 R13, R19, R3, 0x2, P4 ;  /* 0x00000003130d7211 */ /* 0x000fe400020f16ff */
[----:B------:R-:W-:Y:S01]  /*38e00*/  ISETP.LT.AND P6, PT, R16, UR4, !P0 ;  /* 0x0000000410007c0c */ /* 0x000fe2000c7c1270 */
[----:B------:R-:W-:Y:S01]  /*38e10*/  ULDC UR4, c[0x0][0x22c] ;  /* 0x00008b0000047ab9 */ /* 0x000fe20000000800 */
[----:B------:R-:W3:Y:S01]  /*38e20*/  LDL.LU R16, [R1+0xd0c] ;  /* 0x000d0c0001107983 */ /* 0x000ee20000300800 */
[----:B------:R-:W-:Y:S01]  /*38e30*/  ISETP.LT.AND P1, PT, R21, UR4, !P0 ;  /* 0x0000000415007c0c */ /* 0x000fe2000c721270 */
[----:B------:R-:W-:-:S02]  /*38e40*/  ULDC UR4, c[0x0][0x22c] ;  /* 0x00008b0000047ab9 */ /* 0x000fc40000000800 */
[----:B------:R-:W3:Y:S01]  /*38e50*/  LDL.LU R21, [R1+0xd00] ;  /* 0x000d000001157983 */ /* 0x000ee20000300800 */
[----:B------:R-:W-:Y:S01]  /*38e60*/  ISETP.LT.AND P5, PT, R20, UR4, !P0 ;  /* 0x0000000414007c0c */ /* 0x000fe2000c7a1270 */
[----:B------:R-:W-:Y:S02]  /*38e70*/  ULDC UR4, c[0x0][0x22c] ;  /* 0x00008b0000047ab9 */ /* 0x000fe40000000800 */
[----:B------:R-:W3:Y:S01]  /*38e80*/  LDL.LU R20, [R1+0xcfc] ;  /* 0x000cfc0001147983 */ /* 0x000ee20000300800 */
[----:B--2---:R-:W-:Y:S01]  /*38e90*/  ISETP.LT.AND P4, PT, R0, UR4, !P0 ;  /* 0x0000000400007c0c */ /* 0x004fe2000c781270 */
[C---:B------:R-:W-:Y:S02]  /*38ea0*/  IMAD R17, R252.reuse, 0x2, R19 ;  /* 0x00000002fc117824 */ /* 0x040fe400078e0213 */
[----:B------:R-:W2:Y:S01]  /*38eb0*/  LDL.LU R0, [R1+0xcf0] ;  /* 0x000cf00001007983 */ /* 0x000ea20000300800 */
[----:B------:R-:W-:Y:S01]  /*38ec0*/  ULDC UR4, c[0x0][0x22c] ;  /* 0x00008b0000047ab9 */ /* 0x000fe20000000800 */
[----:B------:R-:W-:-:S02]  /*38ed0*/  IMAD R19, R252, 0x2, R17 ;  /* 0x00000002fc137824 */ /* 0x000fc400078e0211 */
[----:B------:R4:W-:Y:S01]  /*38ee0*/  @P3 STG.E desc[UR44][R10.64], R77 ;  /* 0x0000004d0a003986 */ /* 0x0009e2000c10192c */
[----:B-1----:R-:W-:-:S03]  /*38ef0*/  LEA R14, P3, R17, R2, 0x2 ;  /* 0x00000002110e7211 */ /* 0x002fc600078610ff */
[----:B------:R1:W-:Y:S01]  /*38f00*/  @P2 STG.E desc[UR44][R12.64], R78 ;  /* 0x0000004e0c002986 */ /* 0x0003e2000c10192c */
[----:B------:R-:W-:Y:S01]  /*38f10*/  LEA.HI.X.SX32 R15, R17, R3, 0x2, P3 ;  /* 0x00000003110f7211 */ /* 0x000fe200018f16ff */
[----:B------:R-:W-:Y:S01]  /*38f20*/  IMAD R17, R252, 0x2, R19 ;  /* 0x00000002fc117824 */ /* 0x000fe200078e0213 */
[----:B------:R-:W-:-:S03]  /*38f30*/  LEA R8, P2, R19, R2, 0x2 ;  /* 0x0000000213087211 */ /* 0x000fc600078410ff */
[----:B------:R1:W-:Y:S01]  /*38f40*/  @P6 STG.E desc[UR44][R14.64], R79 ;  /* 0x0000004f0e006986 */ /* 0x0003e2000c10192c */
[----:B------:R-:W-:Y:S02]  /*38f50*/  LEA.HI.X.SX32 R9, R19, R3, 0x2, P2 ;  /* 0x0000000313097211 */ /* 0x000fe400010f16ff */
[C---:B----4-:R-:W-:Y:S02]  /*38f60*/  LEA R10, P6, R17.reuse, R2, 0x2 ;  /* 0x00000002110a7211 */ /* 0x050fe400078c10ff */
[----:B------:R-:W-:Y:S02]  /*38f70*/  LEA R19, R252, R17, 0x1 ;  /* 0x00000011fc137211 */ /* 0x000fe400078e08ff */
[----:B------:R-:W-:Y:S01]  /*38f80*/  ISETP.LT.AND P3, PT, R18, UR4, !P0 ;  /* 0x0000000412007c0c */ /* 0x000fe2000c761270 */
[----:B------:R-:W-:Y:S01]  /*38f90*/  ULDC UR4, c[0x0][0x22c] ;  /* 0x00008b0000047ab9 */ /* 0x000fe20000000800 */
[----:B------:R-:W4:Y:S01]  /*38fa0*/  LDL.LU R18, [R1+0xce4] ;  /* 0x000ce40001127983 */ /* 0x000f220000300800 */
[----:B------:R-:W-:Y:S01]  /*38fb0*/  LEA.HI.X.SX32 R11, R17, R3, 0x2, P6 ;  /* 0x00000003110b7211 */ /* 0x000fe200030f16ff */
[----:B------:R-:W-:-:S02]  /*38fc0*/  IMAD R17, R252, 0x2, R19 ;  /* 0x00000002fc117824 */ /* 0x000fc400078e0213 */
[----:B------:R2:W-:Y:S01]  /*38fd0*/  @P1 STG.E desc[UR44][R8.64], R80 ;  /* 0x0000005008001986 */ /* 0x0005e2000c10192c */
[----:B-1----:R-:W-:-:S03]  /*38fe0*/  LEA R12, P1, R19, R2, 0x2 ;  /* 0x00000002130c7211 */ /* 0x002fc600078210ff */
[----:B------:R1:W-:Y:S01]  /*38ff0*/  @P5 STG.E desc[UR44][R10.64], R81 ;  /* 0x000000510a005986 */ /* 0x0003e2000c10192c */
[----:B------:R-:W-:Y:S02]  /*39000*/  LEA R14, P5, R17, R2, 0x2 ;  /* 0x00000002110e7211 */ /* 0x000fe400078a10ff */
[-C--:B------:R-:W-:Y:S02]  /*39010*/  LEA.HI.X.SX32 R13, R19, R3.reuse, 0x2, P1 ;  /* 0x00000003130d7211 */ /* 0x080fe400008f16ff */
[----:B------:R-:W-:Y:S02]  /*39020*/  LEA.HI.X.SX32 R15, R17, R3, 0x2, P5 ;  /* 0x00000003110f7211 */ /* 0x000fe400028f16ff */
[----:B---3--:R-:W-:Y:S01]  /*39030*/  ISETP.LT.AND P2, PT, R16, UR4, !P0 ;  /* 0x0000000410007c0c */ /* 0x008fe2000c741270 */
        /* <DEDUP_REMOVED lines=9> */
[----:B------:R-:W-:Y:S02]  /*390d0*/  IMAD R19, R252, 0x2, R17 ;  /* 0x00000002fc137824 */ /* 0x000fe400078e0211 */
        /* <DEDUP_REMOVED lines=8> */
[----:B-1----:R-:W-:-:S03]  /*39160*/  LEA R10, P3, R17, R2, 0x2 ;  /* 0x00000002110a7211 */ /* 0x002fc600078610ff */
[----:B------:R1:W-:Y:S01]  /*39170*/  @P2 STG.E desc[UR44][R8.64], R84 ;  /* 0x0000005408002986 */ /* 0x0003e2000c10192c */
[-C--:B------:R-:W-:Y:S01]  /*39180*/  LEA.HI.X.SX32 R11, R17, R3.reuse, 0x2, P3 ;  /* 0x00000003110b7211 */ /* 0x080fe200018f16ff */
[----:B------:R-:W-:Y:S01]  /*39190*/  IMAD R17, R252, 0x2, R19 ;  /* 0x00000002fc117824 */ /* 0x000fe200078e0213 */
[CC--:B----4-:R-:W-:Y:S02]  /*391a0*/  LEA R12, P2, R19.reuse, R2.reuse, 0x2 ;  /* 0x00000002130c7211 */ /* 0x0d0fe400078410ff */
[----:B------:R-:W-:Y:S01]  /*391b0*/  ISETP.LT.AND P4, PT, R18, UR4, !P0 ;  /* 0x0000000412007c0c */ /* 0x000fe2000c781270 */
[----:B------:R-:W-:Y:S01]  /*391c0*/  ULDC UR4, c[0x0][0x22c] ;  /* 0x00008b0000047ab9 */ /* 0x000fe20000000800 */
[----:B------:R-:W4:Y:S01]  /*391d0*/  LDL.LU R18, [R1+0xcb0] ;  /* 0x000cb00001127983 */ /* 0x000f220000300800 */
[----:B------:R-:W-:Y:S01]  /*391e0*/  LEA.HI.X.SX32 R13, R19, R3, 0x2, P2 ;  /* 0x00000003130d7211 */ /* 0x000fe200010f16ff */
[----:B------:R-:W-:Y:S02]  /*391f0*/  IMAD R19, R252, 0x2, R17 ;  /* 0x00000002fc137824 */ /* 0x000fe400078e0211 */
[----:B------:R2:W-:Y:S01]  /*39200*/  @P6 STG.E desc[UR44][R10.64], R85 ;  /* 0x000000550a006986 */ /* 0x0005e2000c10192c */
[----:B------:R-:W-:-:S03]  /*39210*/  LEA R14, P6, R17, R2, 0x2 ;  /* 0x00000002110e7211 */ /* 0x000fc600078c10ff */
[----:B------:R2:W-:Y:S01]  /*39220*/  @P1 STG.E desc[UR44][R12.64], R86 ;  /* 0x000000560c001986 */ /* 0x0005e2000c10192c */
[----:B-1----:R-:W-:Y:S02]  /*39230*/  LEA R8, P1, R19, R2, 0x2 ;  /* 0x0000000213087211 */ /* 0x002fe400078210ff */
        /* <DEDUP_REMOVED lines=19> */
[----:B------:R-:W-:Y:S02]  /*39370*/  LEA.HI.X.SX32 R11, R17, R3, 0x2, P5 ;  /* 0x00000003110b7211 */ /* 0x000fe400028f16ff */
[----:B------:R-:W-:Y:S02]  /*39380*/  LEA R17, R252, R19, 0x1 ;  /* 0x00000013fc117211 */ /* 0x000fe400078e08ff */
[-C--:B------:R-:W-:Y:S01]  /*39390*/  LEA R12, P4, R19, R2.reuse, 0x2 ;  /* 0x00000002130c7211 */ /* 0x080fe200078810ff */
[----:B------:R4:W-:Y:S01]  /*393a0*/  @P3 STG.E desc[UR44][R10.64], R89 ;  /* 0x000000590a003986 */ /* 0x0009e2000c10192c */
[----:B-1----:R-:W-:-:S02]  /*393b0*/  LEA R14, P3, R17, R2, 0x2 ;  /* 0x00000002110e7211 */ /* 0x002fc400078610ff */
[-C--:B------:R-:W-:Y:S01]  /*393c0*/  LEA.HI.X.SX32 R13, R19, R3.reuse, 0x2, P4 ;  /* 0x00000003130d7211 */ /* 0x080fe200020f16ff */
[----:B------:R-:W-:Y:S01]  /*393d0*/  IMAD R19, R252, 0x2, R17 ;  /* 0x00000002fc137824 */ /* 0x000fe200078e0211 */
[----:B------:R-:W-:Y:S02]  /*393e0*/  LEA.HI.X.SX32 R15, R17, R3, 0x2, P3 ;  /* 0x00000003110f7211 */ /* 0x000fe400018f16ff */
[----:B----4-:R-:W-:Y:S01]  /*393f0*/  ISETP.LT.AND P5, PT, R18, UR4, !P0 ;  /* 0x0000000412007c0c */ /* 0x010fe2000c7a1270 */
[----:B------:R-:W-:Y:S01]  /*39400*/  ULDC UR4, c[0x0][0x22c] ;  /* 0x00008b0000047ab9 */ /* 0x000fe20000000800 */
[----:B------:R-:W4:Y:S01]  /*39410*/  LDL.LU R18, [R1+0xc88] ;  /* 0x000c880001127983 */ /* 0x000f220000300800 */
[----:B------:R-:W-:-:S03]  /*39420*/  IMAD R17, R252, 0x2, R19 ;  /* 0x00000002fc117824 */ /* 0x000fc600078e0213 */
[----:B------:R1:W-:Y:S01]  /*39430*/  @P2 STG.E desc[UR44][R12.64], R90 ;  /* 0x0000005a0c002986 */ /* 0x0003e2000c10192c */
[----:B------:R-:W-:-:S03]  /*39440*/  LEA R8, P2, R19, R2, 0x2 ;  /* 0x0000000213087211 */ /* 0x000fc600078410ff */
        /* <DEDUP_REMOVED lines=18> */
[CC--:B-1----:R-:W-:Y:S01]  /*39570*/  LEA R12, P1, R19.reuse, R2.reuse, 0x2 ;  /* 0x00000002130c7211 */ /* 0x0c2fe200078210ff */
[C---:B------:R-:W-:Y:S02]  /*39580*/  IMAD R17, R252.reuse, 0x2, R19 ;  /* 0x00000002fc117824 */ /* 0x040fe400078e0213 */
[----:B------:R1:W-:Y:S01]  /*39590*/  @P5 STG.E desc[UR44][R10.64], R93 ;  /* 0x0000005d0a005986 */ /* 0x0003e2000c10192c */
[----:B------:R-:W-:Y:S01]  /*395a0*/  LEA.HI.X.SX32 R13, R19, R3, 0x2, P1 ;  /* 0x00000003130d7211 */ /* 0x000fe200008f16ff */
[----:B------:R-:W-:Y:S01]  /*395b0*/  IMAD R19, R252, 0x2, R17 ;  /* 0x00000002fc137824 */ /* 0x000fe200078e0211 */
[----:B------:R-:W-:-:S03]  /*395c0*/  LEA R14, P5, R17, R2, 0x2 ;  /* 0x00000002110e7211 */ /* 0x000fc600078a10ff */
[----:B------:R1:W-:Y:S01]  /*395d0*/  @P4 STG.E desc[UR44][R12.64], R94 ;  /* 0x0000005e0c004986 */ /* 0x0003e2000c10192c */
[----:B------:R-:W-:Y:S01]  /*395e0*/  LEA.HI.X.SX32 R15, R17, R3, 0x2, P5 ;  /* 0x00000003110f7211 */ /* 0x000fe200028f16ff */
[----:B------:R-:W-:Y:S01]  /*395f0*/  IMAD R17, R252, 0x2, R19 ;  /* 0x00000002fc117824 */ /* 0x000fe200078e0213 */
[----:B----4-:R-:W-:-:S04]  /*39600*/  LEA R8, P4, R19, R2, 0x2 ;  /* 0x0000000213087211 */ /* 0x010fc800078810ff */
[----:B------:R-:W-:Y:S02]  /*39610*/  LEA.HI.X.SX32 R9, R19, R3, 0x2, P4 ;  /* 0x0000000313097211 */ /* 0x000fe400020f16ff */
[----:B------:R-:W-:Y:S01]  /*39620*/  ISETP.LT.AND P1, PT, R18, UR4, !P0 ;  /* 0x0000000412007c0c */ /* 0x000fe2000c721270 */
[----:B------:R-:W-:Y:S01]  /*39630*/  ULDC UR4, c[0x0][0x22c] ;  /* 0x00008b0000047ab9 */ /* 0x000fe20000000800 */
[----:B------:R-:W4:Y:S01]  /*39640*/  LDL.LU R18, [R1+0xc60] ;  /* 0x000c600001127983 */ /* 0x000f220000300800 */
[----:B------:R-:W-:-:S03]  /*39650*/  IMAD R19, R252, 0x2, R17 ;  /* 0x00000002fc137824 */ /* 0x000fc600078e0211 */
        /* <DEDUP_REMOVED lines=20> */
[CC--:B------:R-:W-:Y:S02]  /*397a0*/  LEA R14, P6, R17.reuse, R2.reuse, 0x2 ;  /* 0x00000002110e7211 */ /* 0x0c0fe400078c10ff */
[C---:B------:R-:W-:Y:S01]  /*397b0*/  LEA R19, R252.reuse, R17, 0x1 ;  /* 0x00000011fc137211 */ /* 0x040fe200078e08ff */
[----:B------:R4:W-:Y:S01]  /*397c0*/  @P1 STG.E desc[UR44][R12.64], R98 ;  /* 0x000000620c001986 */ /* 0x0009e2000c10192c */
[-C--:B------:R-:W-:Y:S02]  /*397d0*/  LEA.HI.X.SX32 R15, R17, R3.reuse, 0x2, P6 ;  /* 0x00000003110f7211 */ /* 0x080fe400030f16ff */
[CC--:B-1----:R-:W-:Y:S01]  /*397e0*/  LEA R8, P1, R19.reuse, R2.reuse, 0x2 ;  /* 0x0000000213087211 */ /* 0x0c2fe200078210ff */
[C---:B------:R-:W-:Y:S02]  /*397f0*/  IMAD R17, R252.reuse, 0x2, R19 ;  /* 0x00000002fc117824 */ /* 0x040fe400078e0213 */
[----:B------:R1:W-:Y:S01]  /*39800*/  @P5 STG.E desc[UR44][R14.64], R99 ;  /* 0x000000630e005986 */ /* 0x0003e2000c10192c */
[----:B------:R-:W-:Y:S01]  /*39810*/  LEA.HI.X.SX32 R9, R19, R3, 0x2, P1 ;  /* 0x0000000313097211 */ /* 0x000fe200008f16ff */
[----:B------:R-:W-:Y:S01]  /*39820*/  IMAD R19, R252, 0x2, R17 ;  /* 0x00000002fc137824 */ /* 0x000fe200078e0211 */
[----:B------:R-:W-:-:S04]  /*39830*/  LEA R10, P5, R17, R2, 0x2 ;  /* 0x00000002110a7211 */ /* 0x000fc800078a10ff */
        /* <DEDUP_REMOVED lines=34> */
[----:B-1----:R-:W-:-:S04]  /*39a60*/  LEA R12, P1, R19, R2, 0x2 ;  /* 0x00000002130c7211 */ /* 0x002fc800078210ff */
        /* <DEDUP_REMOVED lines=20> */
[----:B--2---:R-:W-:Y:S02]  /*39bb0*/  ISETP.LT.AND P4, PT, R0, UR4, !P0 ;  /* 0x0000000400007c0c */ /* 0x004fe4000c781270 */
[----:B------:R-:W-:Y:S01]  /*39bc0*/  LEA R17, R252, R19, 0x1 ;  /* 0x00000013fc117211 */ /* 0x000fe200078e08ff */
        /* <DEDUP_REMOVED lines=52> */
[----:B------:R-:W-:-:S03]  /*39f10*/  LEA R19, R252, R17, 0x1 ;  /* 0x00000011fc137211 */ /* 0x000fc600078e08ff */
        /* <DEDUP_REMOVED lines=63> */
[----:B------:R-:W-:Y:S02]  /*3a310*/  LEA R17, R252, R19, 0x1 ;  /* 0x00000013fc117211 */ /* 0x000fe400078e08ff */
[CC--:B----4-:R-:W-:Y:S01]  /*3a320*/  LEA R12, P4, R19.reuse, R2.reuse, 0x2 ;  /* 0x00000002130c7211 */ /* 0x0d0fe200078810ff */
        /* <DEDUP_REMOVED lines=25> */
[CC--:B----4-:R-:W-:Y:S01]  /*3a4c0*/  LEA R10, P6, R17.reuse, R2.reuse, 0x2 ;  /* 0x00000002110a7211 */ /* 0x0d0fe200078c10ff */
        /* <DEDUP_REMOVED lines=10> */
[----:B------:R-:W-:Y:S01]  /*3a570*/  ISETP.LT.AND P6, PT, R18, UR4, !P0 ;  /* 0x0000000412007c0c */ /* 0x000fe2000c7c1270 */
[----:B------:R-:W-:Y:S01]  /*3a580*/  ULDC UR4, c[0x0][0x22c] ;  /* 0x00008b0000047ab9 */ /* 0x000fe20000000800 */
[----:B------:R-:W2:Y:S01]  /*3a590*/  LDL.LU R18, [R1+0xb70] ;  /* 0x000b700001127983 */ /* 0x000ea20000300800 */
[----:B------:R-:W-:-:S03]  /*3a5a0*/  IMAD R17, R252, 0x2, R19 ;  /* 0x00000002fc117824 */ /* 0x000fc600078e0213 */
[----:B------:R2:W-:Y:S01]  /*3a5b0*/  @P4 STG.E desc[UR44][R12.64], R130 ;  /* 0x000000820c004986 */ /* 0x0005e2000c10192c */
[----:B----4-:R-:W-:-:S03]  /*3a5c0*/  LEA R8, P4, R19, R2, 0x2 ;  /* 0x0000000213087211 */ /* 0x010fc600078810ff */
        /* <DEDUP_REMOVED lines=22> */
[C---:B----4-:R-:W-:Y:S02]  /*3a730*/  LEA R14, P6, R17.reuse, R2, 0x2 ;  /* 0x00000002110e7211 */ /* 0x050fe400078c10ff */
[----:B------:R-:W-:Y:S01]  /*3a740*/  LEA R19, R252, R17, 0x1 ;  /* 0x00000011fc137211 */ /* 0x000fe200078e08ff */
[----:B------:R4:W-:Y:S01]  /*3a750*/  @P1 STG.E desc[UR44][R12.64], R134 ;  /* 0x000000860c001986 */ /* 0x0009e2000c10192c */
[----:B------:R-:W-:-:S02]  /*3a760*/  LEA.HI.X.SX32 R15, R17, R3, 0x2, P6 ;  /* 0x00000003110f7211 */ /* 0x000fc400030f16ff */
[----:B-1----:R-:W-:Y:S01]  /*3a770*/  LEA R8, P1, R19, R2, 0x2 ;  /* 0x0000000213087211 */ /* 0x002fe200078210ff */
[----:B------:R-:W-:-:S03]  /*3a780*/  IMAD R17, R252, 0x2, R19 ;  /* 0x00000002fc117824 */ /* 0x000fc600078e0213 */
[----:B------:R-:W-:Y:S02]  /*3a790*/  LEA.HI.X.SX32 R9, R19, R3, 0x2, P1 ;  /* 0x0000000313097211 */ /* 0x000fe400008f16ff */
[----:B------:R-:W-:Y:S01]  /*3a7a0*/  ISETP.LT.AND P2, PT, R18, UR4, !P0 ;  /* 0x0000000412007c0c */ /* 0x000fe2000c741270 */
[----:B------:R-:W-:Y:S01]  /*3a7b0*/  ULDC UR4, c[0x0][0x22c] ;  /* 0x00008b0000047ab9 */ /* 0x000fe20000000800 */
[----:B------:R-:W2:Y:S01]  /*3a7c0*/  LDL.LU R18, [R1+0xb5c] ;  /* 0x000b5c0001127983 */ /* 0x000ea20000300800 */
[----:B------:R-:W-:-:S03]  /*3a7d0*/  IMAD R19, R252, 0x2, R17 ;  /* 0x00000002fc137824 */ /* 0x000fc600078e0211 */
[----:B------:R1:W-:Y:S01]  /*3a7e0*/  @P5 STG.E desc[UR44][R14.64], R135 ;  /* 0x000000870e005986 */ /* 0x0003e2000c10192c */
[----:B------:R-:W-:-:S03]  /*3a7f0*/  LEA R10, P5, R17, R2, 0x2 ;  /* 0x00000002110a7211 */ /* 0x000fc600078a10ff */
[----:B------:R1:W-:Y:S01]  /*3a800*/  @P4 STG.E desc[UR44][R8.64], R136 ;  /* 0x0000008808004986 */ /* 0x0003e2000c10192c */
[----:B----4-:R-:W-:Y:S02]  /*3a810*/  LEA R12, P4, R19, R2, 0x2 ;  /* 0x00000002130c7211 */ /* 0x010fe400078810ff */
[-C--:B------:R-:W-:Y:S02]  /*3a820*/  LEA.HI.X.SX32 R11, R17, R3.reuse, 0x2, P5 ;  /* 0x00000003110b7211 */ /* 0x080fe400028f16ff */
[----:B------:R-:W-:Y:S02]  /*3a830*/  LEA.HI.X.SX32 R13, R19, R3, 0x2, P4 ;  /* 0x00000003130d7211 */ /* 0x000fe400020f16ff */
[----:B---3--:R-:W-:Y:S01]  /*3a840*/  ISETP.LT.AND P6, PT, R16, UR4, !P0 ;  /* 0x0000000410007c0c */ /* 0x008fe2000c7c1270 */
[----:B------:R-:W-:Y:S01]  /*3a850*/  ULDC UR4, c[0x0][0x22c] ;  /* 0x00008b0000047ab9 */ /* 0x000fe20000000800 */
[----:B------:R-:W3:Y:S01]  /*3a860*/  LDL.LU R16, [R1+0xb58] ;  /* 0x000b580001107983 */ /* 0x000ee20000300800 */
[----:B------:R-:W-:Y:S01]  /*3a870*/  ISETP.LT.AND P1, PT, R21, UR4, !P0 ;  /* 0x0000000415007c0c */ /* 0x000fe2000c721270 */
[----:B------:R-:W-:-:S02]  /*3a880*/  ULDC UR4, c[0x0][0x22c] ;  /* 0x00008b0000047ab9 */ /* 0x000fc40000000800 */
[----:B------:R-:W4:Y:S01]  /*3a890*/  LDL.LU R21, [R1+0xb54] ;  /* 0x000b540001157983 */ /* 0x000f220000300800 */
[----:B------:R-:W-:Y:S01]  /*3a8a0*/  ISETP.LT.AND P5, PT, R20, UR4, !P0 ;  /* 0x0000000414007c0c */ /* 0x000fe2000c7a1270 */
[----:B------:R-:W-:Y:S02]  /*3a8b0*/  ULDC UR4, c[0x0][0x22c] ;  /* 0x00008b0000047ab9 */ /* 0x000fe40000000800 */
[----:B------:R-:W4:Y:S01]  /*3a8c0*/  LDL.LU R20, [R1+0xb50] ;  /* 0x000b500001147983 */ /* 0x000f220000300800 */
[----:B--2---:R-:W-:Y:S01]  /*3a8d0*/  ISETP.LT.AND P4, PT, R0, UR4, !P0 ;  /* 0x0000000400007c0c */ /* 0x004fe2000c781270 */
[----:B------:R-:W-:Y:S02]  /*3a8e0*/  IMAD R17, R252, 0x2, R19 ;  /* 0x00000002fc117824 */ /* 0x000fe400078e0213 */
[----:B------:R-:W2:Y:S01]  /*3a8f0*/  LDL.LU R0, [R1+0xb4c] ;  /* 0x000b4c0001007983 */ /* 0x000ea20000300800 */
[----:B------:R-:W-:-:S03]  /*3a900*/  ULDC UR4, c[0x0][0x22c] ;  /* 0x00008b0000047ab9 */ /* 0x000fc60000000800 */
[----:B------:R1:W-:Y:S02]  /*3a910*/  @P3 STG.E desc[UR44][R10.64], R137 ;  /* 0x000000890a003986 */ /* 0x0003e4000c10192c */
[----:B-1----:R-:W-:Y:S01]  /*3a920*/  LEA R14, P3, R17, R2, 0x2 ;  /* 0x00000002110e7211 */ /* 0x002fe200078610ff */
[----:B------:R-:W-:-:S03]  /*3a930*/  IMAD R19, R252, 0x2, R17 ;  /* 0x00000002fc137824 */ /* 0x000fc600078e0211 */
[----:B------:R-:W-:Y:S01]  /*3a940*/  LEA.HI.X.SX32 R15, R17, R3, 0x2, P3 ;  /* 0x00000003110f7211 */ /* 0x000fe200018f16ff */
[----:B------:R-:W-:Y:S01]  /*3a950*/  IMAD R17, R252, 0x2, R19 ;  /* 0x00000002fc117824 */ /* 0x000fe200078e0213 */
[----:B------:R1:W-:Y:S01]  /*3a960*/  @P2 STG.E desc[UR44][R12.64], R138 ;  /* 0x0000008a0c002986 */ /* 0x0003e2000c10192c */
[----:B------:R-:W-:-:S03]  /*3a970*/  LEA R8, P2, R19, R2, 0x2 ;  /* 0x0000000213087211 */ /* 0x000fc600078410ff */
[----:B------:R2:W-:Y:S01]  /*3a980*/  @P6 STG.E desc[UR44][R14.64], R139 ;  /* 0x0000008b0e006986 */ /* 0x0005e2000c10192c */
[----:B------:R-:W-:Y:S02]  /*3a990*/  LEA R10, P6, R17, R2, 0x2 ;  /* 0x00000002110a7211 */ /* 0x000fe400078c10ff */
[-C--:B------:R-:W-:Y:S01]  /*3a9a0*/  LEA.HI.X.SX32 R9, R19, R3.reuse, 0x2, P2 ;  /* 0x0000000313097211 */ /* 0x080fe200010f16ff */
[----:B------:R-:W-:Y:S01]  /*3a9b0*/  IMAD R19, R252, 0x2, R17 ;  /* 0x00000002fc137824 */ /* 0x000fe200078e0211 */
[----:B------:R-:W-:Y:S02]  /*3a9c0*/  LEA.HI.X.SX32 R11, R17, R3, 0x2, P6 ;  /* 0x00000003110b7211 */ /* 0x000fe400030f16ff */
[----:B------:R-:W-:Y:S01]  /*3a9d0*/  ISETP.LT.AND P3, PT, R18, UR4, !P0 ;  /* 0x0000000412007c0c */ /* 0x000fe2000c761270 */
[----:B------:R2:W-:Y:S01]  /*3a9e0*/  @P1 STG.E desc[UR44][R8.64], R140 ;  /* 0x0000008c08001986 */ /* 0x0005e2000c10192c */
[----:B------:R-:W-:-:S03]  /*3a9f0*/  ULDC UR4, c[0x0][0x22c] ;  /* 0x00008b0000047ab9 */ /* 0x000fc60000000800 */
[----:B------:R2:W-:Y:S01]  /*3aa00*/  @P5 STG.E desc[UR44][R10.64], R141 ;  /* 0x0000008d0a005986 */ /* 0x0005e2000c10192c */
[----:B-1----:R-:W-:-:S03]  /*3aa10*/  LEA R12, P5, R19, R2, 0x2 ;  /* 0x00000002130c7211 */ /* 0x002fc600078a10ff */
[----:B------:R-:W2:Y:S01]  /*3aa20*/  LDL.LU R18, [R1+0xb48] ;  /* 0x000b480001127983 */ /* 0x000ea20000300800 */
[----:B------:R-:W-:-:S05]  /*3aa30*/  LEA.HI.X.SX32 R13, R19, R3, 0x2, P5 ;  /* 0x00000003130d7211 */ /* 0x000fca00028f16ff */
[----:B------:R1:W-:Y:S01]  /*3aa40*/  @P4 STG.E desc[UR44][R12.64], R142 ;  /* 0x0000008e0c004986 */ /* 0x0003e2000c10192c */
[----:B---3--:R-:W-:Y:S01]  /*3aa50*/  ISETP.LT.AND P2, PT, R16, UR4, !P0 ;  /* 0x0000000410007c0c */ /* 0x008fe2000c741270 */
[----:B------:R-:W-:Y:S02]  /*3aa60*/  ULDC UR4, c[0x0][0x22c] ;  /* 0x00008b0000047ab9 */ /* 0x000fe40000000800 */
[----:B------:R-:W3:Y:S01]  /*3aa70*/  LDL.LU R16, [R1+0xb44] ;  /* 0x000b440001107983 */ /* 0x000ee20000300800 */
[----:B----4-:R-:W-:Y:S01]  /*3aa80*/  ISETP.LT.AND P1, PT, R21, UR4, !P0 ;  /* 0x0000000415007c0c */ /* 0x010fe2000c721270 */
[----:B------:R-:W-:Y:S02]  /*3aa90*/  ULDC UR4, c[0x0][0x22c] ;  /* 0x00008b0000047ab9 */ /* 0x000fe40000000800 */
[----:B------:R-:W-:Y:S01]  /*3aaa0*/  ISETP.LT.AND P5, PT, R20, UR4, !P0 ;  /* 0x0000000414007c0c */ /* 0x000fe2000c7a1270 */
[----:B------:R-:W-:Y:S01]  /*3aab0*/  ULDC UR4, c[0x0][0x22c] ;  /* 0x00008b0000047ab9 */ /* 0x000fe20000000800 */
[----:B------:R-:W4:Y:S01]  /*3aac0*/  LDL.LU R20, [R1+0xb40] ;  /* 0x000b400001147983 */ /* 0x000f220000300800 */
[----:B------:R-:W1:Y:S01]  /*3aad0*/  S2R R151, SR_TID.X ;  /* 0x0000000000977919 */ /* 0x000e620000002100 */
[----:B--2---:R-:W-:Y:S01]  /*3aae0*/  ISETP.LT.AND P4, PT, R0, UR4, !P0 ;  /* 0x0000000400007c0c */ /* 0x004fe2000c781270 */
[C---:B------:R-:W-:Y:S01]  /*3aaf0*/  IMAD R17, R252.reuse, 0x2, R19 ;  /* 0x00000002fc117824 */ /* 0x040fe200078e0213 */
[----:B------:R-:W2:Y:S01]  /*3ab00*/  LDL.LU R0, [R1+0xeb0] ;  /* 0x000eb00001007983 */ /* 0x000ea20000300800 */
[----:B-1----:R-:W-:Y:S01]  /*3ab10*/  IMAD.SHL.U32 R151, R151, 0x10, RZ ;  /* 0x0000001097977824 */ /* 0x002fe200078e00ff */
[----:B------:R-:W-:Y:S01]  /*3ab20*/  ULDC UR4, c[0x0][0x22c] ;  /* 0x00008b0000047ab9 */ /* 0x000fe20000000800 */
[----:B------:R-:W-:Y:S01]  /*3ab30*/  IMAD R21, R252, 0x2, R17 ;  /* 0x00000002fc157824 */ /* 0x000fe200078e0211 */
[----:B------:R-:W-:-:S02]  /*3ab40*/  LEA R14, P6, R17, R2, 0x2 ;  /* 0x00000002110e7211 */ /* 0x000fc400078c10ff */
[----:B------:R-:W-:Y:S02]  /*3ab50*/  LOP3.LUT R151, R151, 0x7f0, RZ, 0xc0, !PT ;  /* 0x000007f097977812 */ /* 0x000fe400078ec0ff */
[C---:B------:R-:W-:Y:S02]  /*3ab60*/  LEA R19, R252.reuse, R21, 0x1 ;  /* 0x00000015fc137211 */ /* 0x040fe400078e08ff */
[----:B------:R-:W-:Y:S01]  /*3ab70*/  LEA.HI.X.SX32 R15, R17, R3, 0x2, P6 ;  /* 0x00000003110f7211 */ /* 0x000fe200030f16ff */
[----:B------:R-:W1:Y:S02]  /*3ab80*/  LDS.128 R28, [R151+UR7] ;  /* 0x00000007971c7984 */ /* 0x000e640008000c00 */
[C---:B------:R-:W-:Y:S02]  /*3ab90*/  IMAD R17, R252.reuse, 0x2, R19 ;  /* 0x00000002fc117824 */ /* 0x040fe400078e0213 */
[----:B------:R3:W-:Y:S01]  /*3aba0*/  @P3 STG.E desc[UR44][R14.64], R143 ;  /* 0x0000008f0e003986 */ /* 0x0007e2000c10192c */
[-C--:B------:R-:W-:Y:S01]  /*3abb0*/  LEA R8, P3, R21, R2.reuse, 0x2 ;  /* 0x0000000215087211 */ /* 0x080fe200078610ff */
[----:B------:R-:W-:Y:S01]  /*3abc0*/  IMAD R23, R252, 0x2, R17 ;  /* 0x00000002fc177824 */ /* 0x000fe200078e0211 */
[----:B------:R-:W-:-:S02]  /*3abd0*/  LEA R10, P6, R19, R2, 0x2 ;  /* 0x00000002130a7211 */ /* 0x000fc400078c10ff */
[-C--:B------:R-:W-:Y:S01]  /*3abe0*/  LEA.HI.X.SX32 R9, R21, R3.reuse, 0x2, P3 ;  /* 0x0000000315097211 */ /* 0x080fe200018f16ff */
[----:B------:R-:W-:Y:S01]  /*3abf0*/  IMAD R21, R252, 0x2, R23 ;  /* 0x00000002fc157824 */ /* 0x000fe200078e0217 */
[----:B------:R-:W-:-:S03]  /*3ac00*/  LEA.HI.X.SX32 R11, R19, R3, 0x2, P6 ;  /* 0x00000003130b7211 */ /* 0x000fc600030f16ff */
[----:B------:R3:W-:Y:S01]  /*3ac10*/  @P2 STG.E desc[UR44][R8.64], R4 ;  /* 0x0000000408002986 */ /* 0x0007e2000c10192c */
[C---:B------:R-:W-:Y:S01]  /*3ac20*/  IMAD R19, R252.reuse, 0x2, R21 ;  /* 0x00000002fc137824 */ /* 0x040fe200078e0215 */
[-C--:B------:R-:W-:Y:S02]  /*3ac30*/  LEA R12, P6, R17, R2.reuse, 0x2 ;  /* 0x00000002110c7211 */ /* 0x080fe400078c10ff */
[----:B------:R1:W-:Y:S01]  /*3ac40*/  @P1 STG.E desc[UR44][R10.64], R5 ;  /* 0x000000050a001986 */ /* 0x0003e2000c10192c */
[C---:B---3--:R-:W-:Y:S01]  /*3ac50*/  LEA R14, P1, R23.reuse, R2, 0x2 ;  /* 0x00000002170e7211 */ /* 0x048fe200078210ff */
[----:B------:R-:W-:Y:S01]  /*3ac60*/  IMAD R25, R252, 0x2, R19 ;  /* 0x00000002fc197824 */ /* 0x000fe200078e0213 */
[----:B------:R-:W-:Y:S01]  /*3ac70*/  ISETP.LT.AND P3, PT, R18, UR4, !P0 ;  /* 0x0000000412007c0c */ /* 0x000fe2000c761270 */
[----:B------:R-:W-:Y:S01]  /*3ac80*/  ULDC UR4, c[0x0][0x22c] ;  /* 0x00008b0000047ab9 */ /* 0x000fe20000000800 */
[-C--:B------:R-:W-:Y:S01]  /*3ac90*/  LEA.HI.X.SX32 R15, R23, R3.reuse, 0x2, P1 ;  /* 0x00000003170f7211 */ /* 0x080fe200008f16ff */
[----:B------:R-:W-:Y:S01]  /*3aca0*/  IMAD R252, R252, 0x2, R25 ;  /* 0x00000002fcfc7824 */ /* 0x000fe200078e0219 */
[----:B------:R-:W-:-:S02]  /*3acb0*/  LEA.HI.X.SX32 R13, R17, R3, 0x2, P6 ;  /* 0x00000003110d7211 */ /* 0x000fc400030f16ff */
[----:B------:R-:W-:-:S04]  /*3acc0*/  LEA R8, P1, R19, R2, 0x2 ;  /* 0x0000000213087211 */ /* 0x000fc800078210ff */
[----:B------:R-:W-:Y:S02]  /*3acd0*/  LEA.HI.X.SX32 R9, R19, R3, 0x2, P1 ;  /* 0x0000000313097211 */ /* 0x000fe400008f16ff */
[----:B------:R-:W-:Y:S01]  /*3ace0*/  ISETP.LT.AND P2, PT, R16, UR4, !P0 ;  /* 0x0000000410007c0c */ /* 0x000fe2000c741270 */
[----:B------:R-:W-:Y:S01]  /*3acf0*/  ULDC UR4, c[0x0][0x22c] ;  /* 0x00008b0000047ab9 */ /* 0x000fe20000000800 */
[----:B------:R-:W-:-:S04]  /*3ad00*/  LEA R16, P6, R21, R2, 0x2 ;  /* 0x0000000215107211 */ /* 0x000fc800078c10ff */
[----:B------:R-:W-:Y:S02]  /*3ad10*/  LEA.HI.X.SX32 R17, R21, R3, 0x2, P6 ;  /* 0x0000000315117211 */ /* 0x000fe400030f16ff */
[----:B----4-:R-:W-:Y:S01]  /*3ad20*/  ISETP.LT.AND P1, PT, R20, UR4, !P0 ;  /* 0x0000000414007c0c */ /* 0x010fe2000c721270 */
[----:B------:R-:W-:Y:S01]  /*3ad30*/  ULDC UR4, c[0x0][0x22c] ;  /* 0x00008b0000047ab9 */ /* 0x000fe20000000800 */
[----:B------:R-:W-:-:S04]  /*3ad40*/  LEA R18, P6, R252, R2, 0x2 ;  /* 0x00000002fc127211 */ /* 0x000fc800078c10ff */
[-C--:B------:R-:W-:Y:S02]  /*3ad50*/  LEA.HI.X.SX32 R19, R252, R3.reuse, 0x2, P6 ;  /* 0x00000003fc137211 */ /* 0x080fe400030f16ff */
[C---:B------:R-:W-:Y:S01]  /*3ad60*/  LEA R2, P6, R25.reuse, R2, 0x2 ;  /* 0x0000000219027211 */ /* 0x040fe200078c10ff */
[----:B------:R3:W-:Y:S03]  /*3ad70*/  @P5 STG.E desc[UR44][R12.64], R6 ;  /* 0x000000060c005986 */ /* 0x0007e6000c10192c */
[----:B------:R-:W-:Y:S01]  /*3ad80*/  LEA.HI.X.SX32 R3, R25, R3, 0x2, P6 ;  /* 0x0000000319037211 */ /* 0x000fe200030f16ff */
[----:B------:R3:W-:Y:S04]  /*3ad90*/  @P4 STG.E desc[UR44][R14.64], R7 ;  /* 0x000000070e004986 */ /* 0x0007e8000c10192c */
[----:B-1----:R3:W-:Y:S04]  /*3ada0*/  @P3 STG.E desc[UR44][R16.64], R28 ;  /* 0x0000001c10003986 */ /* 0x0027e8000c10192c */
[----:B------:R3:W-:Y:S04]  /*3adb0*/  @P2 STG.E desc[UR44][R8.64], R29 ;  /* 0x0000001d08002986 */ /* 0x0007e8000c10192c */
[----:B------:R3:W-:Y:S01]  /*3adc0*/  @P1 STG.E desc[UR44][R2.64], R30 ;  /* 0x0000001e02001986 */ /* 0x0007e2000c10192c */
[----:B--2---:R-:W-:-:S13]  /*3add0*/  ISETP.LT.AND P0, PT, R0, UR4, !P0 ;  /* 0x0000000400007c0c */ /* 0x004fda000c701270 */
[----:B---3--:R-:W-:Y:S05]  /*3ade0*/  @!P0 EXIT ;  /* 0x000000000000894d */ /* 0x008fea0003800000 */
[----:B------:R-:W-:Y:S01]  /*3adf0*/  STG.E desc[UR44][R18.64], R31 ;  /* 0x0000001f12007986 */ /* 0x000fe2000c10192c */
[----:B------:R-:W-:Y:S05]  /*3ae00*/  EXIT ;  /* 0x000000000000794d */ /* 0x000fea0003800000 */
.L_x_2:
[----:B------:R-:W-:-:S00]  /*3ae10*/  BRA `(.L_x_2) ;  /* 0xfffffffc00fc7947 */ /* 0x000fc0000383ffff */
[----:B------:R-:W-:-:S00]  /*3ae20*/  NOP ;  /* 0x0000000000007918 */ /* 0x000fc00000000000 */
        /* <DEDUP_REMOVED lines=13> */
.L_x_3:


//--------------------- .nv.shared.matmul_kernel  --------------------------
	.section	.nv.shared.matmul_kernel,"aw",@nobits
	.sectionflags	@""
	.align	16
	.zero		1024


//--------------------- .nv.shared.reserved.0     --------------------------
	.section	.nv.shared.reserved.0,"aw",@nobits
	.weak		__nv_reservedSMEM_offset_0_alias
	.size		__nv_reservedSMEM_offset_0_alias, 0, 0
	.other		__nv_reservedSMEM_offset_0_alias,@"STO_CUDA_RESERVED_SHARED STV_DEFAULT"
__nv_reservedSMEM_offset_0_alias:
	.zero		0


//--------------------- .nv.constant0.matmul_kernel --------------------------
	.section	.nv.constant0.matmul_kernel,"a",@progbits
	.sectionflags	@""
	.align	4
.nv.constant0.matmul_kernel:
	.zero		608


//--------------------- SYMBOLS --------------------------

	.type		.nv.reservedSmem.offset0,@object
	.size		.nv.reservedSmem.offset0,0x4
